//
// Generated by NVIDIA NVVM Compiler
//
// Compiler Build ID: CL-36424714
// Cuda compilation tools, release 13.0, V13.0.88
// Based on NVVM 20.0.0
//

.version 9.0
.target sm_100
.address_size 64

	// .globl	_Z6cross3PKdS0_Pd
.extern .func  (.param .b64 func_retval0) malloc
(
	.param .b64 malloc_param_0
)
;
.extern .func free
(
	.param .b64 free_param_0
)
;
.func  (.param .align 16 .b8 func_retval0[16]) __internal_trig_reduction_slowpathd
(
	.param .b64 __internal_trig_reduction_slowpathd_param_0
)
;
.func  (.param .b64 func_retval0) __internal_accurate_pow
(
	.param .b64 __internal_accurate_pow_param_0,
	.param .b64 __internal_accurate_pow_param_1
)
;
.global .align 8 .b8 __cudart_i2opi_d[144] = {8, 93, 141, 31, 177, 95, 251, 107, 234, 146, 82, 138, 247, 57, 7, 61, 123, 241, 229, 235, 199, 186, 39, 117, 45, 234, 95, 158, 102, 63, 70, 79, 183, 9, 203, 39, 207, 126, 54, 109, 31, 109, 10, 90, 139, 17, 47, 239, 15, 152, 5, 222, 255, 151, 248, 31, 59, 40, 249, 189, 139, 95, 132, 156, 244, 57, 83, 131, 57, 214, 145, 57, 65, 126, 95, 180, 38, 112, 156, 233, 132, 68, 187, 46, 245, 53, 130, 232, 62, 167, 41, 177, 28, 235, 29, 254, 28, 146, 209, 9, 234, 46, 73, 6, 224, 210, 77, 66, 58, 110, 36, 183, 97, 197, 187, 222, 171, 99, 81, 254, 65, 144, 67, 60, 153, 149, 98, 219, 192, 221, 52, 245, 209, 87, 39, 252, 41, 21, 68, 78, 110, 131, 249, 162};

.visible .entry _Z6cross3PKdS0_Pd(
	.param .u64 .ptr .align 1 _Z6cross3PKdS0_Pd_param_0,
	.param .u64 .ptr .align 1 _Z6cross3PKdS0_Pd_param_1,
	.param .u64 .ptr .align 1 _Z6cross3PKdS0_Pd_param_2
)
{
	.reg .pred 	%p<2>;
	.reg .b32 	%r<6>;
	.reg .b64 	%rd<7>;
	.reg .b64 	%fd<22>;

	ld.param.u64 	%rd1, [_Z6cross3PKdS0_Pd_param_0];
	ld.param.u64 	%rd2, [_Z6cross3PKdS0_Pd_param_1];
	ld.param.u64 	%rd3, [_Z6cross3PKdS0_Pd_param_2];
	mov.u32 	%r1, %ctaid.x;
	mov.u32 	%r2, %ntid.x;
	mul.lo.s32 	%r3, %r1, %r2;
	mov.u32 	%r4, %tid.x;
	neg.s32 	%r5, %r4;
	setp.ne.s32 	%p1, %r3, %r5;
	@%p1 bra 	$L__BB0_2;
	cvta.to.global.u64 	%rd4, %rd1;
	cvta.to.global.u64 	%rd5, %rd2;
	cvta.to.global.u64 	%rd6, %rd3;
	ld.global.f64 	%fd1, [%rd4+8];
	ld.global.f64 	%fd2, [%rd5+16];
	mul.f64 	%fd3, %fd1, %fd2;
	ld.global.f64 	%fd4, [%rd4+16];
	ld.global.f64 	%fd5, [%rd5+8];
	mul.f64 	%fd6, %fd4, %fd5;
	sub.f64 	%fd7, %fd3, %fd6;
	st.global.f64 	[%rd6], %fd7;
	ld.global.f64 	%fd8, [%rd4+16];
	ld.global.f64 	%fd9, [%rd5];
	mul.f64 	%fd10, %fd8, %fd9;
	ld.global.f64 	%fd11, [%rd4];
	ld.global.f64 	%fd12, [%rd5+16];
	mul.f64 	%fd13, %fd11, %fd12;
	sub.f64 	%fd14, %fd10, %fd13;
	st.global.f64 	[%rd6+8], %fd14;
	ld.global.f64 	%fd15, [%rd4];
	ld.global.f64 	%fd16, [%rd5+8];
	mul.f64 	%fd17, %fd15, %fd16;
	ld.global.f64 	%fd18, [%rd4+8];
	ld.global.f64 	%fd19, [%rd5];
	mul.f64 	%fd20, %fd18, %fd19;
	sub.f64 	%fd21, %fd17, %fd20;
	st.global.f64 	[%rd6+16], %fd21;
$L__BB0_2:
	ret;

}
	// .globl	_Z3sumPKdPdi
.visible .entry _Z3sumPKdPdi(
	.param .u64 .ptr .align 1 _Z3sumPKdPdi_param_0,
	.param .u64 .ptr .align 1 _Z3sumPKdPdi_param_1,
	.param .u32 _Z3sumPKdPdi_param_2
)
{
	.reg .pred 	%p<12>;
	.reg .b32 	%r<28>;
	.reg .b64 	%rd<18>;
	.reg .b64 	%fd<70>;

	ld.param.u64 	%rd9, [_Z3sumPKdPdi_param_0];
	ld.param.u64 	%rd10, [_Z3sumPKdPdi_param_1];
	ld.param.u32 	%r16, [_Z3sumPKdPdi_param_2];
	cvta.to.global.u64 	%rd1, %rd10;
	cvta.to.global.u64 	%rd2, %rd9;
	mov.u32 	%r17, %ctaid.x;
	mov.u32 	%r18, %ntid.x;
	mul.lo.s32 	%r19, %r17, %r18;
	mov.u32 	%r20, %tid.x;
	neg.s32 	%r21, %r20;
	setp.ne.s32 	%p1, %r19, %r21;
	setp.lt.s32 	%p2, %r16, 1;
	or.pred  	%p3, %p1, %p2;
	@%p3 bra 	$L__BB1_13;
	ld.global.f64 	%fd66, [%rd1];
	and.b32  	%r1, %r16, 15;
	setp.lt.u32 	%p4, %r16, 16;
	mov.b32 	%r25, 0;
	@%p4 bra 	$L__BB1_4;
	and.b32  	%r25, %r16, 2147483632;
	neg.s32 	%r23, %r25;
	add.s64 	%rd16, %rd2, 64;
$L__BB1_3:
	.pragma "nounroll";
	ld.global.f64 	%fd11, [%rd16+-64];
	add.f64 	%fd12, %fd11, %fd66;
	st.global.f64 	[%rd1], %fd12;
	ld.global.f64 	%fd13, [%rd16+-56];
	add.f64 	%fd14, %fd13, %fd12;
	st.global.f64 	[%rd1], %fd14;
	ld.global.f64 	%fd15, [%rd16+-48];
	add.f64 	%fd16, %fd15, %fd14;
	st.global.f64 	[%rd1], %fd16;
	ld.global.f64 	%fd17, [%rd16+-40];
	add.f64 	%fd18, %fd17, %fd16;
	st.global.f64 	[%rd1], %fd18;
	ld.global.f64 	%fd19, [%rd16+-32];
	add.f64 	%fd20, %fd19, %fd18;
	st.global.f64 	[%rd1], %fd20;
	ld.global.f64 	%fd21, [%rd16+-24];
	add.f64 	%fd22, %fd21, %fd20;
	st.global.f64 	[%rd1], %fd22;
	ld.global.f64 	%fd23, [%rd16+-16];
	add.f64 	%fd24, %fd23, %fd22;
	st.global.f64 	[%rd1], %fd24;
	ld.global.f64 	%fd25, [%rd16+-8];
	add.f64 	%fd26, %fd25, %fd24;
	st.global.f64 	[%rd1], %fd26;
	ld.global.f64 	%fd27, [%rd16];
	add.f64 	%fd28, %fd27, %fd26;
	st.global.f64 	[%rd1], %fd28;
	ld.global.f64 	%fd29, [%rd16+8];
	add.f64 	%fd30, %fd29, %fd28;
	st.global.f64 	[%rd1], %fd30;
	ld.global.f64 	%fd31, [%rd16+16];
	add.f64 	%fd32, %fd31, %fd30;
	st.global.f64 	[%rd1], %fd32;
	ld.global.f64 	%fd33, [%rd16+24];
	add.f64 	%fd34, %fd33, %fd32;
	st.global.f64 	[%rd1], %fd34;
	ld.global.f64 	%fd35, [%rd16+32];
	add.f64 	%fd36, %fd35, %fd34;
	st.global.f64 	[%rd1], %fd36;
	ld.global.f64 	%fd37, [%rd16+40];
	add.f64 	%fd38, %fd37, %fd36;
	st.global.f64 	[%rd1], %fd38;
	ld.global.f64 	%fd39, [%rd16+48];
	add.f64 	%fd40, %fd39, %fd38;
	st.global.f64 	[%rd1], %fd40;
	ld.global.f64 	%fd41, [%rd16+56];
	add.f64 	%fd66, %fd41, %fd40;
	st.global.f64 	[%rd1], %fd66;
	add.s32 	%r23, %r23, 16;
	add.s64 	%rd16, %rd16, 128;
	setp.ne.s32 	%p5, %r23, 0;
	@%p5 bra 	$L__BB1_3;
$L__BB1_4:
	setp.eq.s32 	%p6, %r1, 0;
	@%p6 bra 	$L__BB1_13;
	and.b32  	%r7, %r16, 7;
	setp.lt.u32 	%p7, %r1, 8;
	@%p7 bra 	$L__BB1_7;
	mul.wide.u32 	%rd11, %r25, 8;
	add.s64 	%rd12, %rd2, %rd11;
	ld.global.f64 	%fd42, [%rd12];
	add.f64 	%fd43, %fd42, %fd66;
	st.global.f64 	[%rd1], %fd43;
	ld.global.f64 	%fd44, [%rd12+8];
	add.f64 	%fd45, %fd44, %fd43;
	st.global.f64 	[%rd1], %fd45;
	ld.global.f64 	%fd46, [%rd12+16];
	add.f64 	%fd47, %fd46, %fd45;
	st.global.f64 	[%rd1], %fd47;
	ld.global.f64 	%fd48, [%rd12+24];
	add.f64 	%fd49, %fd48, %fd47;
	st.global.f64 	[%rd1], %fd49;
	ld.global.f64 	%fd50, [%rd12+32];
	add.f64 	%fd51, %fd50, %fd49;
	st.global.f64 	[%rd1], %fd51;
	ld.global.f64 	%fd52, [%rd12+40];
	add.f64 	%fd53, %fd52, %fd51;
	st.global.f64 	[%rd1], %fd53;
	ld.global.f64 	%fd54, [%rd12+48];
	add.f64 	%fd55, %fd54, %fd53;
	st.global.f64 	[%rd1], %fd55;
	ld.global.f64 	%fd56, [%rd12+56];
	add.f64 	%fd66, %fd56, %fd55;
	st.global.f64 	[%rd1], %fd66;
	add.s32 	%r25, %r25, 8;
$L__BB1_7:
	setp.eq.s32 	%p8, %r7, 0;
	@%p8 bra 	$L__BB1_13;
	and.b32  	%r10, %r16, 3;
	setp.lt.u32 	%p9, %r7, 4;
	@%p9 bra 	$L__BB1_10;
	mul.wide.u32 	%rd13, %r25, 8;
	add.s64 	%rd14, %rd2, %rd13;
	ld.global.f64 	%fd57, [%rd14];
	add.f64 	%fd58, %fd57, %fd66;
	st.global.f64 	[%rd1], %fd58;
	ld.global.f64 	%fd59, [%rd14+8];
	add.f64 	%fd60, %fd59, %fd58;
	st.global.f64 	[%rd1], %fd60;
	ld.global.f64 	%fd61, [%rd14+16];
	add.f64 	%fd62, %fd61, %fd60;
	st.global.f64 	[%rd1], %fd62;
	ld.global.f64 	%fd63, [%rd14+24];
	add.f64 	%fd66, %fd63, %fd62;
	st.global.f64 	[%rd1], %fd66;
	add.s32 	%r25, %r25, 4;
$L__BB1_10:
	setp.eq.s32 	%p10, %r10, 0;
	@%p10 bra 	$L__BB1_13;
	mul.wide.u32 	%rd15, %r25, 8;
	add.s64 	%rd17, %rd2, %rd15;
	neg.s32 	%r27, %r10;
$L__BB1_12:
	.pragma "nounroll";
	ld.global.f64 	%fd64, [%rd17];
	add.f64 	%fd66, %fd64, %fd66;
	st.global.f64 	[%rd1], %fd66;
	add.s64 	%rd17, %rd17, 8;
	add.s32 	%r27, %r27, 1;
	setp.ne.s32 	%p11, %r27, 0;
	@%p11 bra 	$L__BB1_12;
$L__BB1_13:
	ret;

}
	// .globl	_Z7l2_normPKdPdi
.visible .entry _Z7l2_normPKdPdi(
	.param .u64 .ptr .align 1 _Z7l2_normPKdPdi_param_0,
	.param .u64 .ptr .align 1 _Z7l2_normPKdPdi_param_1,
	.param .u32 _Z7l2_normPKdPdi_param_2
)
{
	.reg .pred 	%p<61>;
	.reg .b32 	%r<75>;
	.reg .b64 	%rd<14>;
	.reg .b64 	%fd<97>;

	ld.param.u64 	%rd9, [_Z7l2_normPKdPdi_param_0];
	ld.param.u64 	%rd10, [_Z7l2_normPKdPdi_param_1];
	ld.param.u32 	%r19, [_Z7l2_normPKdPdi_param_2];
	cvta.to.global.u64 	%rd1, %rd9;
	cvta.to.global.u64 	%rd2, %rd10;
	mov.u32 	%r20, %ctaid.x;
	mov.u32 	%r21, %ntid.x;
	mul.lo.s32 	%r22, %r20, %r21;
	mov.u32 	%r23, %tid.x;
	neg.s32 	%r24, %r23;
	setp.ne.s32 	%p2, %r22, %r24;
	@%p2 bra 	$L__BB2_34;
	setp.lt.s32 	%p3, %r19, 1;
	ld.global.f64 	%fd96, [%rd2];
	@%p3 bra 	$L__BB2_33;
	mov.f64 	%fd41, 0d4000000000000000;
	{
	.reg .b32 %temp; 
	mov.b64 	{%temp, %r1}, %fd41;
	}
	and.b32  	%r2, %r1, 2146435072;
	setp.eq.s32 	%p4, %r2, 1062207488;
	setp.lt.s32 	%p5, %r1, 0;
	selp.b32 	%r3, 0, 2146435072, %p5;
	and.b32  	%r26, %r1, 2147483647;
	setp.ne.s32 	%p6, %r26, 1071644672;
	and.pred  	%p1, %p4, %p6;
	or.b32  	%r4, %r3, -2147483648;
	and.b32  	%r5, %r19, 3;
	setp.lt.u32 	%p7, %r19, 4;
	mov.b32 	%r73, 0;
	@%p7 bra 	$L__BB2_25;
	and.b32  	%r73, %r19, 2147483644;
	neg.s32 	%r72, %r73;
	add.s64 	%rd12, %rd1, 16;
$L__BB2_4:
	.pragma "nounroll";
	setp.lt.s32 	%p8, %r1, 0;
	setp.eq.s32 	%p9, %r2, 1062207488;
	ld.global.f64 	%fd3, [%rd12+-16];
	{
	.reg .b32 %temp; 
	mov.b64 	{%temp, %r9}, %fd3;
	}
	abs.f64 	%fd4, %fd3;
	{ // callseq 0, 0
	.param .b64 param0;
	st.param.f64 	[param0], %fd4;
	.param .b64 param1;
	st.param.f64 	[param1], 0d4000000000000000;
	.param .b64 retval0;
	call.uni (retval0), 
	__internal_accurate_pow, 
	(
	param0, 
	param1
	);
	ld.param.f64 	%fd42, [retval0];
	} // callseq 0
	setp.lt.s32 	%p11, %r9, 0;
	neg.f64 	%fd44, %fd42;
	selp.f64 	%fd45, %fd44, %fd42, %p9;
	selp.f64 	%fd46, %fd45, %fd42, %p11;
	setp.eq.f64 	%p12, %fd3, 0d0000000000000000;
	selp.b32 	%r27, %r9, 0, %p9;
	or.b32  	%r28, %r27, 2146435072;
	selp.b32 	%r29, %r28, %r27, %p8;
	mov.b32 	%r30, 0;
	mov.b64 	%fd47, {%r30, %r29};
	selp.f64 	%fd89, %fd47, %fd46, %p12;
	add.f64 	%fd48, %fd3, 0d4000000000000000;
	{
	.reg .b32 %temp; 
	mov.b64 	{%temp, %r31}, %fd48;
	}
	and.b32  	%r32, %r31, 2146435072;
	setp.ne.s32 	%p13, %r32, 2146435072;
	@%p13 bra 	$L__BB2_9;
	setp.num.f64 	%p14, %fd3, %fd3;
	@%p14 bra 	$L__BB2_7;
	mov.f64 	%fd49, 0d4000000000000000;
	add.rn.f64 	%fd89, %fd3, %fd49;
	bra.uni 	$L__BB2_9;
$L__BB2_7:
	setp.neu.f64 	%p15, %fd4, 0d7FF0000000000000;
	@%p15 bra 	$L__BB2_9;
	setp.lt.s32 	%p16, %r9, 0;
	selp.b32 	%r33, %r4, %r3, %p1;
	selp.b32 	%r34, %r33, %r3, %p16;
	mov.b32 	%r35, 0;
	mov.b64 	%fd89, {%r35, %r34};
$L__BB2_9:
	setp.lt.s32 	%p17, %r1, 0;
	setp.eq.s32 	%p18, %r2, 1062207488;
	setp.eq.f64 	%p20, %fd3, 0d3FF0000000000000;
	selp.f64 	%fd50, 0d3FF0000000000000, %fd89, %p20;
	add.f64 	%fd9, %fd96, %fd50;
	st.global.f64 	[%rd2], %fd9;
	ld.global.f64 	%fd10, [%rd12+-8];
	{
	.reg .b32 %temp; 
	mov.b64 	{%temp, %r10}, %fd10;
	}
	abs.f64 	%fd11, %fd10;
	{ // callseq 1, 0
	.param .b64 param0;
	st.param.f64 	[param0], %fd11;
	.param .b64 param1;
	st.param.f64 	[param1], 0d4000000000000000;
	.param .b64 retval0;
	call.uni (retval0), 
	__internal_accurate_pow, 
	(
	param0, 
	param1
	);
	ld.param.f64 	%fd51, [retval0];
	} // callseq 1
	setp.lt.s32 	%p21, %r10, 0;
	neg.f64 	%fd53, %fd51;
	selp.f64 	%fd54, %fd53, %fd51, %p18;
	selp.f64 	%fd55, %fd54, %fd51, %p21;
	setp.eq.f64 	%p22, %fd10, 0d0000000000000000;
	selp.b32 	%r36, %r10, 0, %p18;
	or.b32  	%r37, %r36, 2146435072;
	selp.b32 	%r38, %r37, %r36, %p17;
	mov.b32 	%r39, 0;
	mov.b64 	%fd56, {%r39, %r38};
	selp.f64 	%fd90, %fd56, %fd55, %p22;
	add.f64 	%fd57, %fd10, 0d4000000000000000;
	{
	.reg .b32 %temp; 
	mov.b64 	{%temp, %r40}, %fd57;
	}
	and.b32  	%r41, %r40, 2146435072;
	setp.ne.s32 	%p23, %r41, 2146435072;
	@%p23 bra 	$L__BB2_14;
	setp.nan.f64 	%p24, %fd10, %fd10;
	@%p24 bra 	$L__BB2_13;
	setp.neu.f64 	%p25, %fd11, 0d7FF0000000000000;
	@%p25 bra 	$L__BB2_14;
	setp.lt.s32 	%p26, %r10, 0;
	selp.b32 	%r42, %r4, %r3, %p1;
	selp.b32 	%r43, %r42, %r3, %p26;
	mov.b32 	%r44, 0;
	mov.b64 	%fd90, {%r44, %r43};
	bra.uni 	$L__BB2_14;
$L__BB2_13:
	mov.f64 	%fd58, 0d4000000000000000;
	add.rn.f64 	%fd90, %fd10, %fd58;
$L__BB2_14:
	setp.lt.s32 	%p27, %r1, 0;
	setp.eq.s32 	%p28, %r2, 1062207488;
	setp.eq.f64 	%p30, %fd10, 0d3FF0000000000000;
	selp.f64 	%fd59, 0d3FF0000000000000, %fd90, %p30;
	add.f64 	%fd16, %fd9, %fd59;
	st.global.f64 	[%rd2], %fd16;
	ld.global.f64 	%fd17, [%rd12];
	{
	.reg .b32 %temp; 
	mov.b64 	{%temp, %r11}, %fd17;
	}
	abs.f64 	%fd18, %fd17;
	{ // callseq 2, 0
	.param .b64 param0;
	st.param.f64 	[param0], %fd18;
	.param .b64 param1;
	st.param.f64 	[param1], 0d4000000000000000;
	.param .b64 retval0;
	call.uni (retval0), 
	__internal_accurate_pow, 
	(
	param0, 
	param1
	);
	ld.param.f64 	%fd60, [retval0];
	} // callseq 2
	setp.lt.s32 	%p31, %r11, 0;
	neg.f64 	%fd62, %fd60;
	selp.f64 	%fd63, %fd62, %fd60, %p28;
	selp.f64 	%fd64, %fd63, %fd60, %p31;
	setp.eq.f64 	%p32, %fd17, 0d0000000000000000;
	selp.b32 	%r45, %r11, 0, %p28;
	or.b32  	%r46, %r45, 2146435072;
	selp.b32 	%r47, %r46, %r45, %p27;
	mov.b32 	%r48, 0;
	mov.b64 	%fd65, {%r48, %r47};
	selp.f64 	%fd91, %fd65, %fd64, %p32;
	add.f64 	%fd66, %fd17, 0d4000000000000000;
	{
	.reg .b32 %temp; 
	mov.b64 	{%temp, %r49}, %fd66;
	}
	and.b32  	%r50, %r49, 2146435072;
	setp.ne.s32 	%p33, %r50, 2146435072;
	@%p33 bra 	$L__BB2_19;
	setp.nan.f64 	%p34, %fd17, %fd17;
	@%p34 bra 	$L__BB2_18;
	setp.neu.f64 	%p35, %fd18, 0d7FF0000000000000;
	@%p35 bra 	$L__BB2_19;
	setp.lt.s32 	%p36, %r11, 0;
	selp.b32 	%r51, %r4, %r3, %p1;
	selp.b32 	%r52, %r51, %r3, %p36;
	mov.b32 	%r53, 0;
	mov.b64 	%fd91, {%r53, %r52};
	bra.uni 	$L__BB2_19;
$L__BB2_18:
	mov.f64 	%fd67, 0d4000000000000000;
	add.rn.f64 	%fd91, %fd17, %fd67;
$L__BB2_19:
	setp.lt.s32 	%p37, %r1, 0;
	setp.eq.s32 	%p38, %r2, 1062207488;
	setp.eq.f64 	%p40, %fd17, 0d3FF0000000000000;
	selp.f64 	%fd68, 0d3FF0000000000000, %fd91, %p40;
	add.f64 	%fd23, %fd16, %fd68;
	st.global.f64 	[%rd2], %fd23;
	ld.global.f64 	%fd24, [%rd12+8];
	{
	.reg .b32 %temp; 
	mov.b64 	{%temp, %r12}, %fd24;
	}
	abs.f64 	%fd25, %fd24;
	{ // callseq 3, 0
	.param .b64 param0;
	st.param.f64 	[param0], %fd25;
	.param .b64 param1;
	st.param.f64 	[param1], 0d4000000000000000;
	.param .b64 retval0;
	call.uni (retval0), 
	__internal_accurate_pow, 
	(
	param0, 
	param1
	);
	ld.param.f64 	%fd69, [retval0];
	} // callseq 3
	setp.lt.s32 	%p41, %r12, 0;
	neg.f64 	%fd71, %fd69;
	selp.f64 	%fd72, %fd71, %fd69, %p38;
	selp.f64 	%fd73, %fd72, %fd69, %p41;
	setp.eq.f64 	%p42, %fd24, 0d0000000000000000;
	selp.b32 	%r54, %r12, 0, %p38;
	or.b32  	%r55, %r54, 2146435072;
	selp.b32 	%r56, %r55, %r54, %p37;
	mov.b32 	%r57, 0;
	mov.b64 	%fd74, {%r57, %r56};
	selp.f64 	%fd92, %fd74, %fd73, %p42;
	add.f64 	%fd75, %fd24, 0d4000000000000000;
	{
	.reg .b32 %temp; 
	mov.b64 	{%temp, %r58}, %fd75;
	}
	and.b32  	%r59, %r58, 2146435072;
	setp.ne.s32 	%p43, %r59, 2146435072;
	@%p43 bra 	$L__BB2_24;
	setp.nan.f64 	%p44, %fd24, %fd24;
	@%p44 bra 	$L__BB2_23;
	setp.neu.f64 	%p45, %fd25, 0d7FF0000000000000;
	@%p45 bra 	$L__BB2_24;
	setp.lt.s32 	%p46, %r12, 0;
	selp.b32 	%r60, %r4, %r3, %p1;
	selp.b32 	%r61, %r60, %r3, %p46;
	mov.b32 	%r62, 0;
	mov.b64 	%fd92, {%r62, %r61};
	bra.uni 	$L__BB2_24;
$L__BB2_23:
	mov.f64 	%fd76, 0d4000000000000000;
	add.rn.f64 	%fd92, %fd24, %fd76;
$L__BB2_24:
	setp.eq.f64 	%p47, %fd24, 0d3FF0000000000000;
	selp.f64 	%fd77, 0d3FF0000000000000, %fd92, %p47;
	add.f64 	%fd96, %fd23, %fd77;
	st.global.f64 	[%rd2], %fd96;
	add.s32 	%r72, %r72, 4;
	add.s64 	%rd12, %rd12, 32;
	setp.ne.s32 	%p48, %r72, 0;
	@%p48 bra 	$L__BB2_4;
$L__BB2_25:
	setp.eq.s32 	%p49, %r5, 0;
	@%p49 bra 	$L__BB2_33;
	mul.wide.u32 	%rd11, %r73, 8;
	add.s64 	%rd13, %rd1, %rd11;
	neg.s32 	%r74, %r5;
	selp.b32 	%r69, %r4, %r3, %p1;
$L__BB2_27:
	.pragma "nounroll";
	setp.lt.s32 	%p50, %r1, 0;
	setp.eq.s32 	%p51, %r2, 1062207488;
	ld.global.f64 	%fd33, [%rd13];
	{
	.reg .b32 %temp; 
	mov.b64 	{%temp, %r17}, %fd33;
	}
	abs.f64 	%fd34, %fd33;
	{ // callseq 4, 0
	.param .b64 param0;
	st.param.f64 	[param0], %fd34;
	.param .b64 param1;
	st.param.f64 	[param1], 0d4000000000000000;
	.param .b64 retval0;
	call.uni (retval0), 
	__internal_accurate_pow, 
	(
	param0, 
	param1
	);
	ld.param.f64 	%fd78, [retval0];
	} // callseq 4
	setp.lt.s32 	%p53, %r17, 0;
	neg.f64 	%fd80, %fd78;
	selp.f64 	%fd81, %fd80, %fd78, %p51;
	selp.f64 	%fd82, %fd81, %fd78, %p53;
	setp.eq.f64 	%p54, %fd33, 0d0000000000000000;
	selp.b32 	%r63, %r17, 0, %p51;
	or.b32  	%r64, %r63, 2146435072;
	selp.b32 	%r65, %r64, %r63, %p50;
	mov.b32 	%r66, 0;
	mov.b64 	%fd83, {%r66, %r65};
	selp.f64 	%fd95, %fd83, %fd82, %p54;
	add.f64 	%fd84, %fd33, 0d4000000000000000;
	{
	.reg .b32 %temp; 
	mov.b64 	{%temp, %r67}, %fd84;
	}
	and.b32  	%r68, %r67, 2146435072;
	setp.ne.s32 	%p55, %r68, 2146435072;
	@%p55 bra 	$L__BB2_32;
	setp.nan.f64 	%p56, %fd33, %fd33;
	@%p56 bra 	$L__BB2_31;
	setp.neu.f64 	%p57, %fd34, 0d7FF0000000000000;
	@%p57 bra 	$L__BB2_32;
	setp.lt.s32 	%p58, %r17, 0;
	selp.b32 	%r70, %r69, %r3, %p58;
	mov.b32 	%r71, 0;
	mov.b64 	%fd95, {%r71, %r70};
	bra.uni 	$L__BB2_32;
$L__BB2_31:
	mov.f64 	%fd85, 0d4000000000000000;
	add.rn.f64 	%fd95, %fd33, %fd85;
$L__BB2_32:
	setp.eq.f64 	%p59, %fd33, 0d3FF0000000000000;
	selp.f64 	%fd86, 0d3FF0000000000000, %fd95, %p59;
	add.f64 	%fd96, %fd96, %fd86;
	st.global.f64 	[%rd2], %fd96;
	add.s64 	%rd13, %rd13, 8;
	add.s32 	%r74, %r74, 1;
	setp.ne.s32 	%p60, %r74, 0;
	@%p60 bra 	$L__BB2_27;
$L__BB2_33:
	sqrt.rn.f64 	%fd87, %fd96;
	st.global.f64 	[%rd2], %fd87;
$L__BB2_34:
	ret;

}
	// .globl	_Z16elementwise_prodPKdS0_Pdi
.visible .entry _Z16elementwise_prodPKdS0_Pdi(
	.param .u64 .ptr .align 1 _Z16elementwise_prodPKdS0_Pdi_param_0,
	.param .u64 .ptr .align 1 _Z16elementwise_prodPKdS0_Pdi_param_1,
	.param .u64 .ptr .align 1 _Z16elementwise_prodPKdS0_Pdi_param_2,
	.param .u32 _Z16elementwise_prodPKdS0_Pdi_param_3
)
{
	.reg .pred 	%p<2>;
	.reg .b32 	%r<6>;
	.reg .b64 	%rd<11>;
	.reg .b64 	%fd<4>;

	ld.param.u64 	%rd1, [_Z16elementwise_prodPKdS0_Pdi_param_0];
	ld.param.u64 	%rd2, [_Z16elementwise_prodPKdS0_Pdi_param_1];
	ld.param.u64 	%rd3, [_Z16elementwise_prodPKdS0_Pdi_param_2];
	ld.param.u32 	%r2, [_Z16elementwise_prodPKdS0_Pdi_param_3];
	mov.u32 	%r3, %ctaid.x;
	mov.u32 	%r4, %ntid.x;
	mov.u32 	%r5, %tid.x;
	mad.lo.s32 	%r1, %r3, %r4, %r5;
	setp.ge.s32 	%p1, %r1, %r2;
	@%p1 bra 	$L__BB3_2;
	cvta.to.global.u64 	%rd4, %rd1;
	cvta.to.global.u64 	%rd5, %rd2;
	cvta.to.global.u64 	%rd6, %rd3;
	mul.wide.s32 	%rd7, %r1, 8;
	add.s64 	%rd8, %rd4, %rd7;
	ld.global.f64 	%fd1, [%rd8];
	add.s64 	%rd9, %rd5, %rd7;
	ld.global.f64 	%fd2, [%rd9];
	mul.f64 	%fd3, %fd1, %fd2;
	add.s64 	%rd10, %rd6, %rd7;
	st.global.f64 	[%rd10], %fd3;
$L__BB3_2:
	ret;

}
	// .globl	_Z20elementwise_subtractPKdS0_Pdi
.visible .entry _Z20elementwise_subtractPKdS0_Pdi(
	.param .u64 .ptr .align 1 _Z20elementwise_subtractPKdS0_Pdi_param_0,
	.param .u64 .ptr .align 1 _Z20elementwise_subtractPKdS0_Pdi_param_1,
	.param .u64 .ptr .align 1 _Z20elementwise_subtractPKdS0_Pdi_param_2,
	.param .u32 _Z20elementwise_subtractPKdS0_Pdi_param_3
)
{
	.reg .pred 	%p<2>;
	.reg .b32 	%r<6>;
	.reg .b64 	%rd<11>;
	.reg .b64 	%fd<4>;

	ld.param.u64 	%rd1, [_Z20elementwise_subtractPKdS0_Pdi_param_0];
	ld.param.u64 	%rd2, [_Z20elementwise_subtractPKdS0_Pdi_param_1];
	ld.param.u64 	%rd3, [_Z20elementwise_subtractPKdS0_Pdi_param_2];
	ld.param.u32 	%r2, [_Z20elementwise_subtractPKdS0_Pdi_param_3];
	mov.u32 	%r3, %ctaid.x;
	mov.u32 	%r4, %ntid.x;
	mov.u32 	%r5, %tid.x;
	mad.lo.s32 	%r1, %r3, %r4, %r5;
	setp.ge.s32 	%p1, %r1, %r2;
	@%p1 bra 	$L__BB4_2;
	cvta.to.global.u64 	%rd4, %rd1;
	cvta.to.global.u64 	%rd5, %rd2;
	cvta.to.global.u64 	%rd6, %rd3;
	mul.wide.s32 	%rd7, %r1, 8;
	add.s64 	%rd8, %rd4, %rd7;
	ld.global.f64 	%fd1, [%rd8];
	add.s64 	%rd9, %rd5, %rd7;
	ld.global.f64 	%fd2, [%rd9];
	sub.f64 	%fd3, %fd1, %fd2;
	add.s64 	%rd10, %rd6, %rd7;
	st.global.f64 	[%rd10], %fd3;
$L__BB4_2:
	ret;

}
	// .globl	_Z15elementwise_addPKdS0_Pdi
.visible .entry _Z15elementwise_addPKdS0_Pdi(
	.param .u64 .ptr .align 1 _Z15elementwise_addPKdS0_Pdi_param_0,
	.param .u64 .ptr .align 1 _Z15elementwise_addPKdS0_Pdi_param_1,
	.param .u64 .ptr .align 1 _Z15elementwise_addPKdS0_Pdi_param_2,
	.param .u32 _Z15elementwise_addPKdS0_Pdi_param_3
)
{
	.reg .pred 	%p<2>;
	.reg .b32 	%r<6>;
	.reg .b64 	%rd<11>;
	.reg .b64 	%fd<4>;

	ld.param.u64 	%rd1, [_Z15elementwise_addPKdS0_Pdi_param_0];
	ld.param.u64 	%rd2, [_Z15elementwise_addPKdS0_Pdi_param_1];
	ld.param.u64 	%rd3, [_Z15elementwise_addPKdS0_Pdi_param_2];
	ld.param.u32 	%r2, [_Z15elementwise_addPKdS0_Pdi_param_3];
	mov.u32 	%r3, %ctaid.x;
	mov.u32 	%r4, %ntid.x;
	mov.u32 	%r5, %tid.x;
	mad.lo.s32 	%r1, %r3, %r4, %r5;
	setp.ge.s32 	%p1, %r1, %r2;
	@%p1 bra 	$L__BB5_2;
	cvta.to.global.u64 	%rd4, %rd1;
	cvta.to.global.u64 	%rd5, %rd2;
	cvta.to.global.u64 	%rd6, %rd3;
	mul.wide.s32 	%rd7, %r1, 8;
	add.s64 	%rd8, %rd4, %rd7;
	ld.global.f64 	%fd1, [%rd8];
	add.s64 	%rd9, %rd5, %rd7;
	ld.global.f64 	%fd2, [%rd9];
	add.f64 	%fd3, %fd1, %fd2;
	add.s64 	%rd10, %rd6, %rd7;
	st.global.f64 	[%rd10], %fd3;
$L__BB5_2:
	ret;

}
	// .globl	_Z11scalar_prodPKdS0_Pdi
.visible .entry _Z11scalar_prodPKdS0_Pdi(
	.param .u64 .ptr .align 1 _Z11scalar_prodPKdS0_Pdi_param_0,
	.param .u64 .ptr .align 1 _Z11scalar_prodPKdS0_Pdi_param_1,
	.param .u64 .ptr .align 1 _Z11scalar_prodPKdS0_Pdi_param_2,
	.param .u32 _Z11scalar_prodPKdS0_Pdi_param_3
)
{
	.reg .pred 	%p<2>;
	.reg .b32 	%r<6>;
	.reg .b64 	%rd<10>;
	.reg .b64 	%fd<4>;

	ld.param.u64 	%rd1, [_Z11scalar_prodPKdS0_Pdi_param_0];
	ld.param.u64 	%rd2, [_Z11scalar_prodPKdS0_Pdi_param_1];
	ld.param.u64 	%rd3, [_Z11scalar_prodPKdS0_Pdi_param_2];
	ld.param.u32 	%r2, [_Z11scalar_prodPKdS0_Pdi_param_3];
	mov.u32 	%r3, %ctaid.x;
	mov.u32 	%r4, %ntid.x;
	mov.u32 	%r5, %tid.x;
	mad.lo.s32 	%r1, %r3, %r4, %r5;
	setp.ge.s32 	%p1, %r1, %r2;
	@%p1 bra 	$L__BB6_2;
	cvta.to.global.u64 	%rd4, %rd1;
	cvta.to.global.u64 	%rd5, %rd2;
	cvta.to.global.u64 	%rd6, %rd3;
	mul.wide.s32 	%rd7, %r1, 8;
	add.s64 	%rd8, %rd4, %rd7;
	ld.global.f64 	%fd1, [%rd8];
	ld.global.f64 	%fd2, [%rd5];
	mul.f64 	%fd3, %fd1, %fd2;
	add.s64 	%rd9, %rd6, %rd7;
	st.global.f64 	[%rd9], %fd3;
$L__BB6_2:
	ret;

}
	// .globl	_Z11scalar_prodPKddPdi
.visible .entry _Z11scalar_prodPKddPdi(
	.param .u64 .ptr .align 1 _Z11scalar_prodPKddPdi_param_0,
	.param .f64 _Z11scalar_prodPKddPdi_param_1,
	.param .u64 .ptr .align 1 _Z11scalar_prodPKddPdi_param_2,
	.param .u32 _Z11scalar_prodPKddPdi_param_3
)
{
	.reg .pred 	%p<2>;
	.reg .b32 	%r<6>;
	.reg .b64 	%rd<8>;
	.reg .b64 	%fd<4>;

	ld.param.u64 	%rd1, [_Z11scalar_prodPKddPdi_param_0];
	ld.param.f64 	%fd1, [_Z11scalar_prodPKddPdi_param_1];
	ld.param.u64 	%rd2, [_Z11scalar_prodPKddPdi_param_2];
	ld.param.u32 	%r2, [_Z11scalar_prodPKddPdi_param_3];
	mov.u32 	%r3, %ctaid.x;
	mov.u32 	%r4, %ntid.x;
	mov.u32 	%r5, %tid.x;
	mad.lo.s32 	%r1, %r3, %r4, %r5;
	setp.ge.s32 	%p1, %r1, %r2;
	@%p1 bra 	$L__BB7_2;
	cvta.to.global.u64 	%rd3, %rd1;
	cvta.to.global.u64 	%rd4, %rd2;
	mul.wide.s32 	%rd5, %r1, 8;
	add.s64 	%rd6, %rd3, %rd5;
	ld.global.f64 	%fd2, [%rd6];
	mul.f64 	%fd3, %fd1, %fd2;
	add.s64 	%rd7, %rd4, %rd5;
	st.global.f64 	[%rd7], %fd3;
$L__BB7_2:
	ret;

}
	// .globl	_Z10scalar_divPKdS0_Pdi
.visible .entry _Z10scalar_divPKdS0_Pdi(
	.param .u64 .ptr .align 1 _Z10scalar_divPKdS0_Pdi_param_0,
	.param .u64 .ptr .align 1 _Z10scalar_divPKdS0_Pdi_param_1,
	.param .u64 .ptr .align 1 _Z10scalar_divPKdS0_Pdi_param_2,
	.param .u32 _Z10scalar_divPKdS0_Pdi_param_3
)
{
	.reg .pred 	%p<4>;
	.reg .b32 	%r<6>;
	.reg .b64 	%rd<10>;
	.reg .b64 	%fd<4>;

	ld.param.u64 	%rd1, [_Z10scalar_divPKdS0_Pdi_param_0];
	ld.param.u64 	%rd2, [_Z10scalar_divPKdS0_Pdi_param_1];
	ld.param.u64 	%rd3, [_Z10scalar_divPKdS0_Pdi_param_2];
	ld.param.u32 	%r2, [_Z10scalar_divPKdS0_Pdi_param_3];
	mov.u32 	%r3, %ctaid.x;
	mov.u32 	%r4, %ntid.x;
	mov.u32 	%r5, %tid.x;
	mad.lo.s32 	%r1, %r3, %r4, %r5;
	setp.ge.s32 	%p1, %r1, %r2;
	setp.eq.s64 	%p2, %rd2, 0;
	or.pred  	%p3, %p2, %p1;
	@%p3 bra 	$L__BB8_2;
	cvta.to.global.u64 	%rd4, %rd1;
	cvta.to.global.u64 	%rd5, %rd2;
	cvta.to.global.u64 	%rd6, %rd3;
	mul.wide.s32 	%rd7, %r1, 8;
	add.s64 	%rd8, %rd4, %rd7;
	ld.global.f64 	%fd1, [%rd8];
	ld.global.f64 	%fd2, [%rd5];
	div.rn.f64 	%fd3, %fd1, %fd2;
	add.s64 	%rd9, %rd6, %rd7;
	st.global.f64 	[%rd9], %fd3;
$L__BB8_2:
	ret;

}
	// .globl	_Z10scalar_divPKddPdi
.visible .entry _Z10scalar_divPKddPdi(
	.param .u64 .ptr .align 1 _Z10scalar_divPKddPdi_param_0,
	.param .f64 _Z10scalar_divPKddPdi_param_1,
	.param .u64 .ptr .align 1 _Z10scalar_divPKddPdi_param_2,
	.param .u32 _Z10scalar_divPKddPdi_param_3
)
{
	.reg .pred 	%p<4>;
	.reg .b32 	%r<6>;
	.reg .b64 	%rd<8>;
	.reg .b64 	%fd<4>;

	ld.param.u64 	%rd1, [_Z10scalar_divPKddPdi_param_0];
	ld.param.f64 	%fd1, [_Z10scalar_divPKddPdi_param_1];
	ld.param.u64 	%rd2, [_Z10scalar_divPKddPdi_param_2];
	ld.param.u32 	%r2, [_Z10scalar_divPKddPdi_param_3];
	mov.u32 	%r3, %ctaid.x;
	mov.u32 	%r4, %ntid.x;
	mov.u32 	%r5, %tid.x;
	mad.lo.s32 	%r1, %r3, %r4, %r5;
	setp.ge.s32 	%p1, %r1, %r2;
	setp.eq.f64 	%p2, %fd1, 0d0000000000000000;
	or.pred  	%p3, %p2, %p1;
	@%p3 bra 	$L__BB9_2;
	cvta.to.global.u64 	%rd3, %rd1;
	cvta.to.global.u64 	%rd4, %rd2;
	mul.wide.s32 	%rd5, %r1, 8;
	add.s64 	%rd6, %rd3, %rd5;
	ld.global.f64 	%fd2, [%rd6];
	div.rn.f64 	%fd3, %fd2, %fd1;
	add.s64 	%rd7, %rd4, %rd5;
	st.global.f64 	[%rd7], %fd3;
$L__BB9_2:
	ret;

}
	// .globl	_Z6matmulPKdS0_Pdiii
.visible .entry _Z6matmulPKdS0_Pdiii(
	.param .u64 .ptr .align 1 _Z6matmulPKdS0_Pdiii_param_0,
	.param .u64 .ptr .align 1 _Z6matmulPKdS0_Pdiii_param_1,
	.param .u64 .ptr .align 1 _Z6matmulPKdS0_Pdiii_param_2,
	.param .u32 _Z6matmulPKdS0_Pdiii_param_3,
	.param .u32 _Z6matmulPKdS0_Pdiii_param_4,
	.param .u32 _Z6matmulPKdS0_Pdiii_param_5
)
{
	.reg .pred 	%p<11>;
	.reg .b32 	%r<42>;
	.reg .b64 	%rd<41>;
	.reg .b64 	%fd<56>;

	ld.param.u64 	%rd6, [_Z6matmulPKdS0_Pdiii_param_0];
	ld.param.u64 	%rd7, [_Z6matmulPKdS0_Pdiii_param_1];
	ld.param.u64 	%rd5, [_Z6matmulPKdS0_Pdiii_param_2];
	ld.param.u32 	%r22, [_Z6matmulPKdS0_Pdiii_param_3];
	ld.param.u32 	%r20, [_Z6matmulPKdS0_Pdiii_param_4];
	ld.param.u32 	%r21, [_Z6matmulPKdS0_Pdiii_param_5];
	cvta.to.global.u64 	%rd1, %rd7;
	cvta.to.global.u64 	%rd2, %rd6;
	mov.u32 	%r23, %ctaid.x;
	mov.u32 	%r24, %ntid.x;
	mov.u32 	%r25, %tid.x;
	mad.lo.s32 	%r1, %r23, %r24, %r25;
	mul.lo.s32 	%r26, %r20, %r22;
	setp.ge.s32 	%p1, %r1, %r26;
	@%p1 bra 	$L__BB10_13;
	cvta.to.global.u64 	%rd8, %rd5;
	rem.s32 	%r2, %r1, %r20;
	mul.wide.s32 	%rd9, %r1, 8;
	add.s64 	%rd3, %rd8, %rd9;
	mov.b64 	%rd10, 0;
	st.global.u64 	[%rd3], %rd10;
	setp.lt.s32 	%p2, %r21, 1;
	@%p2 bra 	$L__BB10_13;
	div.s32 	%r28, %r1, %r20;
	mul.lo.s32 	%r3, %r28, %r21;
	and.b32  	%r4, %r21, 7;
	setp.lt.u32 	%p3, %r21, 8;
	mov.b32 	%r40, 0;
	mov.f64 	%fd53, 0d0000000000000000;
	@%p3 bra 	$L__BB10_5;
	and.b32  	%r40, %r21, 2147483640;
	neg.s32 	%r38, %r40;
	shl.b32 	%r7, %r20, 3;
	add.s64 	%rd4, %rd2, 32;
	mov.f64 	%fd53, 0d0000000000000000;
	mul.wide.s32 	%rd15, %r20, 8;
	mov.u32 	%r36, %r3;
	mov.u32 	%r37, %r2;
$L__BB10_4:
	.pragma "nounroll";
	mul.wide.s32 	%rd11, %r36, 8;
	add.s64 	%rd12, %rd4, %rd11;
	ld.global.f64 	%fd10, [%rd12+-32];
	mul.wide.s32 	%rd13, %r37, 8;
	add.s64 	%rd14, %rd1, %rd13;
	ld.global.f64 	%fd11, [%rd14];
	fma.rn.f64 	%fd12, %fd10, %fd11, %fd53;
	st.global.f64 	[%rd3], %fd12;
	ld.global.f64 	%fd13, [%rd12+-24];
	add.s64 	%rd16, %rd14, %rd15;
	ld.global.f64 	%fd14, [%rd16];
	fma.rn.f64 	%fd15, %fd13, %fd14, %fd12;
	st.global.f64 	[%rd3], %fd15;
	ld.global.f64 	%fd16, [%rd12+-16];
	add.s64 	%rd17, %rd16, %rd15;
	ld.global.f64 	%fd17, [%rd17];
	fma.rn.f64 	%fd18, %fd16, %fd17, %fd15;
	st.global.f64 	[%rd3], %fd18;
	ld.global.f64 	%fd19, [%rd12+-8];
	add.s64 	%rd18, %rd17, %rd15;
	ld.global.f64 	%fd20, [%rd18];
	fma.rn.f64 	%fd21, %fd19, %fd20, %fd18;
	st.global.f64 	[%rd3], %fd21;
	ld.global.f64 	%fd22, [%rd12];
	add.s64 	%rd19, %rd18, %rd15;
	ld.global.f64 	%fd23, [%rd19];
	fma.rn.f64 	%fd24, %fd22, %fd23, %fd21;
	st.global.f64 	[%rd3], %fd24;
	ld.global.f64 	%fd25, [%rd12+8];
	add.s64 	%rd20, %rd19, %rd15;
	ld.global.f64 	%fd26, [%rd20];
	fma.rn.f64 	%fd27, %fd25, %fd26, %fd24;
	st.global.f64 	[%rd3], %fd27;
	ld.global.f64 	%fd28, [%rd12+16];
	add.s64 	%rd21, %rd20, %rd15;
	ld.global.f64 	%fd29, [%rd21];
	fma.rn.f64 	%fd30, %fd28, %fd29, %fd27;
	st.global.f64 	[%rd3], %fd30;
	ld.global.f64 	%fd31, [%rd12+24];
	add.s64 	%rd22, %rd21, %rd15;
	ld.global.f64 	%fd32, [%rd22];
	fma.rn.f64 	%fd53, %fd31, %fd32, %fd30;
	st.global.f64 	[%rd3], %fd53;
	add.s32 	%r38, %r38, 8;
	add.s32 	%r37, %r37, %r7;
	add.s32 	%r36, %r36, 8;
	setp.ne.s32 	%p4, %r38, 0;
	@%p4 bra 	$L__BB10_4;
$L__BB10_5:
	setp.eq.s32 	%p5, %r4, 0;
	@%p5 bra 	$L__BB10_13;
	and.b32  	%r15, %r21, 3;
	setp.lt.u32 	%p6, %r4, 4;
	@%p6 bra 	$L__BB10_8;
	add.s32 	%r29, %r40, %r3;
	mul.wide.s32 	%rd23, %r29, 8;
	add.s64 	%rd24, %rd2, %rd23;
	ld.global.f64 	%fd33, [%rd24];
	mad.lo.s32 	%r30, %r40, %r20, %r2;
	mul.wide.s32 	%rd25, %r30, 8;
	add.s64 	%rd26, %rd1, %rd25;
	ld.global.f64 	%fd34, [%rd26];
	fma.rn.f64 	%fd35, %fd33, %fd34, %fd53;
	st.global.f64 	[%rd3], %fd35;
	ld.global.f64 	%fd36, [%rd24+8];
	mul.wide.s32 	%rd27, %r20, 8;
	add.s64 	%rd28, %rd26, %rd27;
	ld.global.f64 	%fd37, [%rd28];
	fma.rn.f64 	%fd38, %fd36, %fd37, %fd35;
	st.global.f64 	[%rd3], %fd38;
	ld.global.f64 	%fd39, [%rd24+16];
	add.s64 	%rd29, %rd28, %rd27;
	ld.global.f64 	%fd40, [%rd29];
	fma.rn.f64 	%fd41, %fd39, %fd40, %fd38;
	st.global.f64 	[%rd3], %fd41;
	ld.global.f64 	%fd42, [%rd24+24];
	add.s64 	%rd30, %rd29, %rd27;
	ld.global.f64 	%fd43, [%rd30];
	fma.rn.f64 	%fd53, %fd42, %fd43, %fd41;
	st.global.f64 	[%rd3], %fd53;
	add.s32 	%r40, %r40, 4;
$L__BB10_8:
	setp.eq.s32 	%p7, %r15, 0;
	@%p7 bra 	$L__BB10_13;
	setp.eq.s32 	%p8, %r15, 1;
	@%p8 bra 	$L__BB10_11;
	add.s32 	%r31, %r40, %r3;
	mul.wide.s32 	%rd31, %r31, 8;
	add.s64 	%rd32, %rd2, %rd31;
	ld.global.f64 	%fd44, [%rd32];
	mad.lo.s32 	%r32, %r40, %r20, %r2;
	mul.wide.s32 	%rd33, %r32, 8;
	add.s64 	%rd34, %rd1, %rd33;
	ld.global.f64 	%fd45, [%rd34];
	fma.rn.f64 	%fd46, %fd44, %fd45, %fd53;
	st.global.f64 	[%rd3], %fd46;
	ld.global.f64 	%fd47, [%rd32+8];
	mul.wide.s32 	%rd35, %r20, 8;
	add.s64 	%rd36, %rd34, %rd35;
	ld.global.f64 	%fd48, [%rd36];
	fma.rn.f64 	%fd53, %fd47, %fd48, %fd46;
	st.global.f64 	[%rd3], %fd53;
	add.s32 	%r40, %r40, 2;
$L__BB10_11:
	and.b32  	%r33, %r21, 1;
	setp.eq.b32 	%p9, %r33, 1;
	not.pred 	%p10, %p9;
	@%p10 bra 	$L__BB10_13;
	add.s32 	%r34, %r40, %r3;
	mul.wide.s32 	%rd37, %r34, 8;
	add.s64 	%rd38, %rd2, %rd37;
	ld.global.f64 	%fd49, [%rd38];
	mad.lo.s32 	%r35, %r40, %r20, %r2;
	mul.wide.s32 	%rd39, %r35, 8;
	add.s64 	%rd40, %rd1, %rd39;
	ld.global.f64 	%fd50, [%rd40];
	fma.rn.f64 	%fd51, %fd49, %fd50, %fd53;
	st.global.f64 	[%rd3], %fd51;
$L__BB10_13:
	ret;

}
	// .globl	_Z23device_transform_kernelPddd
.visible .entry _Z23device_transform_kernelPddd(
	.param .u64 .ptr .align 1 _Z23device_transform_kernelPddd_param_0,
	.param .f64 _Z23device_transform_kernelPddd_param_1,
	.param .f64 _Z23device_transform_kernelPddd_param_2
)
{
	.reg .pred 	%p<2>;
	.reg .b32 	%r<6>;
	.reg .b64 	%rd<4>;
	.reg .b64 	%fd<5>;

	ld.param.u64 	%rd1, [_Z23device_transform_kernelPddd_param_0];
	ld.param.f64 	%fd1, [_Z23device_transform_kernelPddd_param_1];
	ld.param.f64 	%fd2, [_Z23device_transform_kernelPddd_param_2];
	mov.u32 	%r1, %ctaid.x;
	mov.u32 	%r2, %ntid.x;
	mul.lo.s32 	%r3, %r1, %r2;
	mov.u32 	%r4, %tid.x;
	neg.s32 	%r5, %r4;
	setp.ne.s32 	%p1, %r3, %r5;
	@%p1 bra 	$L__BB11_2;
	cvta.to.global.u64 	%rd2, %rd1;
	mul.f64 	%fd3, %fd1, 0d3FE0000000000000;
	mul.f64 	%fd4, %fd2, 0d3FE0000000000000;
	st.global.f64 	[%rd2], %fd4;
	st.global.f64 	[%rd2+40], %fd3;
	mov.b64 	%rd3, 4607182418800017408;
	st.global.u64 	[%rd2+80], %rd3;
	st.global.f64 	[%rd2+96], %fd4;
	st.global.f64 	[%rd2+104], %fd3;
	st.global.u64 	[%rd2+120], %rd3;
$L__BB11_2:
	ret;

}
	// .globl	_Z23camera_transform_kernelPdPKdS1_S1_S1_S1_S1_
.visible .entry _Z23camera_transform_kernelPdPKdS1_S1_S1_S1_S1_(
	.param .u64 .ptr .align 1 _Z23camera_transform_kernelPdPKdS1_S1_S1_S1_S1__param_0,
	.param .u64 .ptr .align 1 _Z23camera_transform_kernelPdPKdS1_S1_S1_S1_S1__param_1,
	.param .u64 .ptr .align 1 _Z23camera_transform_kernelPdPKdS1_S1_S1_S1_S1__param_2,
	.param .u64 .ptr .align 1 _Z23camera_transform_kernelPdPKdS1_S1_S1_S1_S1__param_3,
	.param .u64 .ptr .align 1 _Z23camera_transform_kernelPdPKdS1_S1_S1_S1_S1__param_4,
	.param .u64 .ptr .align 1 _Z23camera_transform_kernelPdPKdS1_S1_S1_S1_S1__param_5,
	.param .u64 .ptr .align 1 _Z23camera_transform_kernelPdPKdS1_S1_S1_S1_S1__param_6
)
{
	.reg .pred 	%p<2>;
	.reg .b32 	%r<6>;
	.reg .b64 	%rd<16>;
	.reg .b64 	%fd<13>;

	ld.param.u64 	%rd1, [_Z23camera_transform_kernelPdPKdS1_S1_S1_S1_S1__param_0];
	ld.param.u64 	%rd2, [_Z23camera_transform_kernelPdPKdS1_S1_S1_S1_S1__param_1];
	ld.param.u64 	%rd3, [_Z23camera_transform_kernelPdPKdS1_S1_S1_S1_S1__param_2];
	ld.param.u64 	%rd4, [_Z23camera_transform_kernelPdPKdS1_S1_S1_S1_S1__param_3];
	ld.param.u64 	%rd5, [_Z23camera_transform_kernelPdPKdS1_S1_S1_S1_S1__param_4];
	ld.param.u64 	%rd6, [_Z23camera_transform_kernelPdPKdS1_S1_S1_S1_S1__param_5];
	ld.param.u64 	%rd7, [_Z23camera_transform_kernelPdPKdS1_S1_S1_S1_S1__param_6];
	mov.u32 	%r1, %ctaid.x;
	mov.u32 	%r2, %ntid.x;
	mul.lo.s32 	%r3, %r1, %r2;
	mov.u32 	%r4, %tid.x;
	neg.s32 	%r5, %r4;
	setp.ne.s32 	%p1, %r3, %r5;
	@%p1 bra 	$L__BB12_2;
	cvta.to.global.u64 	%rd8, %rd2;
	cvta.to.global.u64 	%rd9, %rd1;
	cvta.to.global.u64 	%rd10, %rd3;
	cvta.to.global.u64 	%rd11, %rd4;
	cvta.to.global.u64 	%rd12, %rd5;
	cvta.to.global.u64 	%rd13, %rd6;
	cvta.to.global.u64 	%rd14, %rd7;
	ld.global.f64 	%fd1, [%rd8];
	st.global.f64 	[%rd9], %fd1;
	ld.global.f64 	%fd2, [%rd10];
	st.global.f64 	[%rd9+8], %fd2;
	ld.global.f64 	%fd3, [%rd11];
	st.global.f64 	[%rd9+16], %fd3;
	ld.global.f64 	%fd4, [%rd8+8];
	st.global.f64 	[%rd9+32], %fd4;
	ld.global.f64 	%fd5, [%rd10+8];
	st.global.f64 	[%rd9+40], %fd5;
	ld.global.f64 	%fd6, [%rd11+8];
	st.global.f64 	[%rd9+48], %fd6;
	ld.global.f64 	%fd7, [%rd8+16];
	st.global.f64 	[%rd9+64], %fd7;
	ld.global.f64 	%fd8, [%rd10+16];
	st.global.f64 	[%rd9+72], %fd8;
	ld.global.f64 	%fd9, [%rd11+16];
	st.global.f64 	[%rd9+80], %fd9;
	ld.global.f64 	%fd10, [%rd12];
	st.global.f64 	[%rd9+96], %fd10;
	ld.global.f64 	%fd11, [%rd13];
	st.global.f64 	[%rd9+104], %fd11;
	ld.global.f64 	%fd12, [%rd14];
	st.global.f64 	[%rd9+112], %fd12;
	mov.b64 	%rd15, 4607182418800017408;
	st.global.u64 	[%rd9+120], %rd15;
$L__BB12_2:
	ret;

}
	// .globl	_Z21view_transform_kernelPdddd
.visible .entry _Z21view_transform_kernelPdddd(
	.param .u64 .ptr .align 1 _Z21view_transform_kernelPdddd_param_0,
	.param .f64 _Z21view_transform_kernelPdddd_param_1,
	.param .f64 _Z21view_transform_kernelPdddd_param_2,
	.param .f64 _Z21view_transform_kernelPdddd_param_3
)
{
	.reg .pred 	%p<9>;
	.reg .b32 	%r<12>;
	.reg .b64 	%rd<4>;
	.reg .b64 	%fd<57>;

	ld.param.u64 	%rd1, [_Z21view_transform_kernelPdddd_param_0];
	ld.param.f64 	%fd12, [_Z21view_transform_kernelPdddd_param_1];
	ld.param.f64 	%fd13, [_Z21view_transform_kernelPdddd_param_2];
	ld.param.f64 	%fd14, [_Z21view_transform_kernelPdddd_param_3];
	mov.u32 	%r4, %ctaid.x;
	mov.u32 	%r5, %ntid.x;
	mul.lo.s32 	%r6, %r4, %r5;
	mov.u32 	%r7, %tid.x;
	neg.s32 	%r8, %r7;
	setp.ne.s32 	%p3, %r6, %r8;
	@%p3 bra 	$L__BB13_9;
	mul.f64 	%fd1, %fd12, 0d3FE0000000000000;
	abs.f64 	%fd2, %fd1;
	setp.neu.f64 	%p4, %fd2, 0d7FF0000000000000;
	@%p4 bra 	$L__BB13_3;
	mov.f64 	%fd20, 0d0000000000000000;
	mul.rn.f64 	%fd55, %fd1, %fd20;
	mov.pred 	%p8, -1;
	bra.uni 	$L__BB13_6;
$L__BB13_3:
	mul.f64 	%fd15, %fd1, 0d3FE45F306DC9C883;
	cvt.rni.s32.f64 	%r11, %fd15;
	cvt.rn.f64.s32 	%fd16, %r11;
	fma.rn.f64 	%fd17, %fd16, 0dBFF921FB54442D18, %fd1;
	fma.rn.f64 	%fd18, %fd16, 0dBC91A62633145C00, %fd17;
	fma.rn.f64 	%fd55, %fd16, 0dB97B839A252049C0, %fd18;
	setp.ltu.f64 	%p5, %fd2, 0d41E0000000000000;
	@%p5 bra 	$L__BB13_5;
	{ // callseq 5, 0
	.param .b64 param0;
	st.param.f64 	[param0], %fd1;
	.param .align 16 .b8 retval0[16];
	call.uni (retval0), 
	__internal_trig_reduction_slowpathd, 
	(
	param0
	);
	ld.param.f64 	%fd55, [retval0];
	ld.param.b32 	%r11, [retval0+8];
	} // callseq 5
$L__BB13_5:
	and.b32  	%r10, %r11, 1;
	setp.eq.b32 	%p6, %r10, 1;
	not.pred 	%p8, %p6;
$L__BB13_6:
	mul.f64 	%fd21, %fd55, %fd55;
	fma.rn.f64 	%fd22, %fd21, 0d3EE48DAC2799BCB9, 0dBEF9757C5B27EBB1;
	fma.rn.f64 	%fd23, %fd22, %fd21, 0d3F0980E90FD91E04;
	fma.rn.f64 	%fd24, %fd23, %fd21, 0dBEFAE2B0417D7E1D;
	fma.rn.f64 	%fd25, %fd24, %fd21, 0d3F119F5341BFBA57;
	fma.rn.f64 	%fd26, %fd25, %fd21, 0d3F15E791A00F6919;
	fma.rn.f64 	%fd27, %fd26, %fd21, 0d3F2FF2E7FADEC73A;
	fma.rn.f64 	%fd28, %fd27, %fd21, 0d3F434BC1B206DA62;
	fma.rn.f64 	%fd29, %fd28, %fd21, 0d3F57DB18EF2F83F9;
	fma.rn.f64 	%fd30, %fd29, %fd21, 0d3F6D6D2E7AE49FBC;
	fma.rn.f64 	%fd31, %fd30, %fd21, 0d3F8226E3A816A776;
	fma.rn.f64 	%fd32, %fd31, %fd21, 0d3F9664F485D25660;
	fma.rn.f64 	%fd33, %fd32, %fd21, 0d3FABA1BA1BABF31D;
	fma.rn.f64 	%fd34, %fd33, %fd21, 0d3FC11111111105D2;
	fma.rn.f64 	%fd35, %fd34, %fd21, 0d3FD555555555555E;
	mul.f64 	%fd8, %fd21, %fd35;
	fma.rn.f64 	%fd56, %fd8, %fd55, %fd55;
	@%p8 bra 	$L__BB13_8;
	sub.f64 	%fd36, %fd56, %fd55;
	neg.f64 	%fd37, %fd36;
	fma.rn.f64 	%fd38, %fd8, %fd55, %fd37;
	rcp.approx.ftz.f64 	%fd39, %fd56;
	neg.f64 	%fd40, %fd56;
	fma.rn.f64 	%fd41, %fd40, %fd39, 0d3FF0000000000000;
	fma.rn.f64 	%fd42, %fd41, %fd41, %fd41;
	fma.rn.f64 	%fd43, %fd42, %fd39, %fd39;
	neg.f64 	%fd44, %fd43;
	fma.rn.f64 	%fd45, %fd56, %fd44, 0d3FF0000000000000;
	fma.rn.f64 	%fd46, %fd44, %fd38, %fd45;
	fma.rn.f64 	%fd56, %fd46, %fd44, %fd44;
$L__BB13_8:
	cvta.to.global.u64 	%rd2, %rd1;
	rcp.rn.f64 	%fd47, %fd56;
	st.global.f64 	[%rd2], %fd47;
	st.global.f64 	[%rd2+40], %fd47;
	add.f64 	%fd48, %fd13, %fd14;
	sub.f64 	%fd49, %fd14, %fd13;
	div.rn.f64 	%fd50, %fd48, %fd49;
	st.global.f64 	[%rd2+80], %fd50;
	add.f64 	%fd51, %fd14, %fd14;
	mul.f64 	%fd52, %fd13, %fd51;
	div.rn.f64 	%fd53, %fd52, %fd49;
	st.global.f64 	[%rd2+112], %fd53;
	mov.b64 	%rd3, -4616189618054758400;
	st.global.u64 	[%rd2+88], %rd3;
$L__BB13_9:
	ret;

}
	// .globl	_Z12phong_shaderPKdS0_S0_S0_Pdidddd
.visible .entry _Z12phong_shaderPKdS0_S0_S0_Pdidddd(
	.param .u64 .ptr .align 1 _Z12phong_shaderPKdS0_S0_S0_Pdidddd_param_0,
	.param .u64 .ptr .align 1 _Z12phong_shaderPKdS0_S0_S0_Pdidddd_param_1,
	.param .u64 .ptr .align 1 _Z12phong_shaderPKdS0_S0_S0_Pdidddd_param_2,
	.param .u64 .ptr .align 1 _Z12phong_shaderPKdS0_S0_S0_Pdidddd_param_3,
	.param .u64 .ptr .align 1 _Z12phong_shaderPKdS0_S0_S0_Pdidddd_param_4,
	.param .u32 _Z12phong_shaderPKdS0_S0_S0_Pdidddd_param_5,
	.param .f64 _Z12phong_shaderPKdS0_S0_S0_Pdidddd_param_6,
	.param .f64 _Z12phong_shaderPKdS0_S0_S0_Pdidddd_param_7,
	.param .f64 _Z12phong_shaderPKdS0_S0_S0_Pdidddd_param_8,
	.param .f64 _Z12phong_shaderPKdS0_S0_S0_Pdidddd_param_9
)
{
	.reg .pred 	%p<55>;
	.reg .b32 	%r<66>;
	.reg .b64 	%rd<25>;
	.reg .b64 	%fd<123>;

	ld.param.u64 	%rd7, [_Z12phong_shaderPKdS0_S0_S0_Pdidddd_param_0];
	ld.param.u64 	%rd8, [_Z12phong_shaderPKdS0_S0_S0_Pdidddd_param_1];
	ld.param.u64 	%rd10, [_Z12phong_shaderPKdS0_S0_S0_Pdidddd_param_2];
	ld.param.u64 	%rd11, [_Z12phong_shaderPKdS0_S0_S0_Pdidddd_param_3];
	ld.param.u32 	%r11, [_Z12phong_shaderPKdS0_S0_S0_Pdidddd_param_5];
	ld.param.f64 	%fd29, [_Z12phong_shaderPKdS0_S0_S0_Pdidddd_param_6];
	ld.param.f64 	%fd30, [_Z12phong_shaderPKdS0_S0_S0_Pdidddd_param_7];
	ld.param.f64 	%fd31, [_Z12phong_shaderPKdS0_S0_S0_Pdidddd_param_8];
	ld.param.f64 	%fd32, [_Z12phong_shaderPKdS0_S0_S0_Pdidddd_param_9];
	cvta.to.global.u64 	%rd1, %rd11;
	cvta.to.global.u64 	%rd2, %rd10;
	mov.u32 	%r12, %ctaid.x;
	mov.u32 	%r13, %ntid.x;
	mov.u32 	%r14, %tid.x;
	mad.lo.s32 	%r1, %r12, %r13, %r14;
	setp.ge.s32 	%p5, %r1, %r11;
	@%p5 bra 	$L__BB14_27;
	cvta.to.global.u64 	%rd12, %rd7;
	cvta.to.global.u64 	%rd13, %rd8;
	mul.lo.s32 	%r15, %r1, 3;
	ld.global.f64 	%fd33, [%rd2];
	mul.wide.s32 	%rd14, %r15, 8;
	add.s64 	%rd3, %rd13, %rd14;
	ld.global.f64 	%fd34, [%rd3];
	fma.rn.f64 	%fd35, %fd33, %fd34, 0d0000000000000000;
	ld.global.f64 	%fd36, [%rd2+8];
	ld.global.f64 	%fd37, [%rd3+8];
	fma.rn.f64 	%fd38, %fd36, %fd37, %fd35;
	ld.global.f64 	%fd39, [%rd2+16];
	ld.global.f64 	%fd40, [%rd3+16];
	fma.rn.f64 	%fd1, %fd39, %fd40, %fd38;
	{ // callseq 6, 0
	.param .b64 param0;
	st.param.b64 	[param0], 24;
	.param .b64 retval0;
	call.uni (retval0), 
	malloc, 
	(
	param0
	);
	ld.param.b64 	%rd15, [retval0];
	} // callseq 6
	mov.f64 	%fd41, 0d4000000000000000;
	{
	.reg .b32 %temp; 
	mov.b64 	{%temp, %r2}, %fd41;
	}
	and.b32  	%r3, %r2, 2146435072;
	setp.eq.s32 	%p6, %r3, 1062207488;
	setp.lt.s32 	%p8, %r2, 0;
	selp.b32 	%r4, 0, 2146435072, %p8;
	and.b32  	%r16, %r2, 2147483647;
	setp.ne.s32 	%p9, %r16, 1071644672;
	and.pred  	%p1, %p6, %p9;
	or.b32  	%r5, %r4, -2147483648;
	ld.global.f64 	%fd42, [%rd1];
	add.s64 	%rd5, %rd12, %rd14;
	ld.global.f64 	%fd43, [%rd5];
	sub.f64 	%fd2, %fd42, %fd43;
	st.f64 	[%rd15], %fd2;
	{
	.reg .b32 %temp; 
	mov.b64 	{%temp, %r6}, %fd2;
	}
	abs.f64 	%fd3, %fd2;
	{ // callseq 7, 0
	.param .b64 param0;
	st.param.f64 	[param0], %fd3;
	.param .b64 param1;
	st.param.f64 	[param1], 0d4000000000000000;
	.param .b64 retval0;
	call.uni (retval0), 
	__internal_accurate_pow, 
	(
	param0, 
	param1
	);
	ld.param.f64 	%fd44, [retval0];
	} // callseq 7
	setp.lt.s32 	%p10, %r6, 0;
	neg.f64 	%fd46, %fd44;
	selp.f64 	%fd47, %fd46, %fd44, %p6;
	selp.f64 	%fd48, %fd47, %fd44, %p10;
	setp.eq.f64 	%p11, %fd2, 0d0000000000000000;
	selp.b32 	%r17, %r6, 0, %p6;
	or.b32  	%r18, %r17, 2146435072;
	selp.b32 	%r19, %r18, %r17, %p8;
	mov.b32 	%r20, 0;
	mov.b64 	%fd49, {%r20, %r19};
	selp.f64 	%fd118, %fd49, %fd48, %p11;
	add.f64 	%fd50, %fd2, 0d4000000000000000;
	{
	.reg .b32 %temp; 
	mov.b64 	{%temp, %r21}, %fd50;
	}
	and.b32  	%r22, %r21, 2146435072;
	setp.ne.s32 	%p12, %r22, 2146435072;
	@%p12 bra 	$L__BB14_6;
	setp.num.f64 	%p13, %fd2, %fd2;
	@%p13 bra 	$L__BB14_4;
	mov.f64 	%fd51, 0d4000000000000000;
	add.rn.f64 	%fd118, %fd2, %fd51;
	bra.uni 	$L__BB14_6;
$L__BB14_4:
	setp.neu.f64 	%p14, %fd3, 0d7FF0000000000000;
	@%p14 bra 	$L__BB14_6;
	selp.b32 	%r23, %r5, %r4, %p1;
	selp.b32 	%r24, %r23, %r4, %p10;
	mov.b32 	%r25, 0;
	mov.b64 	%fd118, {%r25, %r24};
$L__BB14_6:
	ld.global.f64 	%fd52, [%rd1+8];
	ld.global.f64 	%fd53, [%rd5+8];
	sub.f64 	%fd8, %fd52, %fd53;
	st.f64 	[%rd15+8], %fd8;
	{
	.reg .b32 %temp; 
	mov.b64 	{%temp, %r7}, %fd8;
	}
	abs.f64 	%fd9, %fd8;
	{ // callseq 8, 0
	.param .b64 param0;
	st.param.f64 	[param0], %fd9;
	.param .b64 param1;
	st.param.f64 	[param1], 0d4000000000000000;
	.param .b64 retval0;
	call.uni (retval0), 
	__internal_accurate_pow, 
	(
	param0, 
	param1
	);
	ld.param.f64 	%fd54, [retval0];
	} // callseq 8
	setp.lt.s32 	%p19, %r7, 0;
	neg.f64 	%fd56, %fd54;
	selp.f64 	%fd57, %fd56, %fd54, %p6;
	selp.f64 	%fd58, %fd57, %fd54, %p19;
	setp.eq.f64 	%p20, %fd8, 0d0000000000000000;
	selp.b32 	%r26, %r7, 0, %p6;
	or.b32  	%r27, %r26, 2146435072;
	selp.b32 	%r28, %r27, %r26, %p8;
	mov.b32 	%r29, 0;
	mov.b64 	%fd59, {%r29, %r28};
	selp.f64 	%fd119, %fd59, %fd58, %p20;
	add.f64 	%fd60, %fd8, 0d4000000000000000;
	{
	.reg .b32 %temp; 
	mov.b64 	{%temp, %r30}, %fd60;
	}
	and.b32  	%r31, %r30, 2146435072;
	setp.ne.s32 	%p21, %r31, 2146435072;
	@%p21 bra 	$L__BB14_11;
	setp.nan.f64 	%p22, %fd8, %fd8;
	@%p22 bra 	$L__BB14_10;
	setp.neu.f64 	%p23, %fd9, 0d7FF0000000000000;
	@%p23 bra 	$L__BB14_11;
	or.b32  	%r32, %r4, -2147483648;
	selp.b32 	%r33, %r32, %r4, %p1;
	selp.b32 	%r34, %r33, %r4, %p19;
	mov.b32 	%r35, 0;
	mov.b64 	%fd119, {%r35, %r34};
	bra.uni 	$L__BB14_11;
$L__BB14_10:
	mov.f64 	%fd61, 0d4000000000000000;
	add.rn.f64 	%fd119, %fd8, %fd61;
$L__BB14_11:
	setp.eq.f64 	%p28, %fd8, 0d3FF0000000000000;
	selp.f64 	%fd62, 0d3FF0000000000000, %fd119, %p28;
	add.f64 	%fd63, %fd118, 0d0000000000000000;
	setp.eq.f64 	%p29, %fd2, 0d3FF0000000000000;
	selp.f64 	%fd64, 0d3FF0000000000000, %fd63, %p29;
	add.f64 	%fd14, %fd64, %fd62;
	ld.global.f64 	%fd65, [%rd1+16];
	ld.global.f64 	%fd66, [%rd5+16];
	sub.f64 	%fd15, %fd65, %fd66;
	{
	.reg .b32 %temp; 
	mov.b64 	{%temp, %r8}, %fd15;
	}
	abs.f64 	%fd16, %fd15;
	{ // callseq 9, 0
	.param .b64 param0;
	st.param.f64 	[param0], %fd16;
	.param .b64 param1;
	st.param.f64 	[param1], 0d4000000000000000;
	.param .b64 retval0;
	call.uni (retval0), 
	__internal_accurate_pow, 
	(
	param0, 
	param1
	);
	ld.param.f64 	%fd67, [retval0];
	} // callseq 9
	setp.lt.s32 	%p30, %r8, 0;
	neg.f64 	%fd69, %fd67;
	selp.f64 	%fd70, %fd69, %fd67, %p6;
	selp.f64 	%fd71, %fd70, %fd67, %p30;
	setp.eq.f64 	%p31, %fd15, 0d0000000000000000;
	selp.b32 	%r36, %r8, 0, %p6;
	or.b32  	%r37, %r36, 2146435072;
	selp.b32 	%r38, %r37, %r36, %p8;
	mov.b32 	%r39, 0;
	mov.b64 	%fd72, {%r39, %r38};
	selp.f64 	%fd120, %fd72, %fd71, %p31;
	add.f64 	%fd73, %fd15, 0d4000000000000000;
	{
	.reg .b32 %temp; 
	mov.b64 	{%temp, %r40}, %fd73;
	}
	and.b32  	%r41, %r40, 2146435072;
	setp.ne.s32 	%p32, %r41, 2146435072;
	@%p32 bra 	$L__BB14_16;
	setp.nan.f64 	%p33, %fd15, %fd15;
	@%p33 bra 	$L__BB14_15;
	setp.neu.f64 	%p34, %fd16, 0d7FF0000000000000;
	@%p34 bra 	$L__BB14_16;
	or.b32  	%r42, %r4, -2147483648;
	selp.b32 	%r43, %r42, %r4, %p1;
	selp.b32 	%r44, %r43, %r4, %p30;
	mov.b32 	%r45, 0;
	mov.b64 	%fd120, {%r45, %r44};
	bra.uni 	$L__BB14_16;
$L__BB14_15:
	mov.f64 	%fd74, 0d4000000000000000;
	add.rn.f64 	%fd120, %fd15, %fd74;
$L__BB14_16:
	setp.eq.f64 	%p36, %fd15, 0d3FF0000000000000;
	selp.f64 	%fd75, 0d3FF0000000000000, %fd120, %p36;
	add.f64 	%fd76, %fd14, %fd75;
	sqrt.rn.f64 	%fd77, %fd76;
	div.rn.f64 	%fd78, %fd2, %fd77;
	st.f64 	[%rd15], %fd78;
	div.rn.f64 	%fd79, %fd8, %fd77;
	st.f64 	[%rd15+8], %fd79;
	div.rn.f64 	%fd80, %fd15, %fd77;
	st.f64 	[%rd15+16], %fd80;
	{ // callseq 10, 0
	.param .b64 param0;
	st.param.b64 	[param0], 24;
	.param .b64 retval0;
	call.uni (retval0), 
	malloc, 
	(
	param0
	);
	ld.param.b64 	%rd16, [retval0];
	} // callseq 10
	add.f64 	%fd81, %fd1, %fd1;
	ld.global.f64 	%fd82, [%rd3];
	mul.f64 	%fd83, %fd81, %fd82;
	st.f64 	[%rd16], %fd83;
	ld.global.f64 	%fd84, [%rd3+8];
	mul.f64 	%fd85, %fd81, %fd84;
	st.f64 	[%rd16+8], %fd85;
	ld.global.f64 	%fd86, [%rd3+16];
	mul.f64 	%fd87, %fd81, %fd86;
	st.f64 	[%rd16+16], %fd87;
	{ // callseq 11, 0
	.param .b64 param0;
	st.param.b64 	[param0], 24;
	.param .b64 retval0;
	call.uni (retval0), 
	malloc, 
	(
	param0
	);
	ld.param.b64 	%rd18, [retval0];
	} // callseq 11
	ld.f64 	%fd88, [%rd16];
	ld.global.f64 	%fd89, [%rd2];
	sub.f64 	%fd90, %fd88, %fd89;
	st.f64 	[%rd18], %fd90;
	ld.f64 	%fd91, [%rd16+8];
	ld.global.f64 	%fd92, [%rd2+8];
	sub.f64 	%fd93, %fd91, %fd92;
	st.f64 	[%rd18+8], %fd93;
	ld.f64 	%fd94, [%rd16+16];
	ld.global.f64 	%fd95, [%rd2+16];
	sub.f64 	%fd96, %fd94, %fd95;
	st.f64 	[%rd18+16], %fd96;
	ld.f64 	%fd97, [%rd15];
	fma.rn.f64 	%fd98, %fd90, %fd97, 0d0000000000000000;
	ld.f64 	%fd99, [%rd15+8];
	fma.rn.f64 	%fd100, %fd93, %fd99, %fd98;
	ld.f64 	%fd101, [%rd15+16];
	fma.rn.f64 	%fd102, %fd96, %fd101, %fd100;
	max.f64 	%fd21, %fd102, 0d0000000000000000;
	{ // callseq 12, 0
	.param .b64 param0;
	st.param.b64 	[param0], %rd16;
	call.uni 
	free, 
	(
	param0
	);
	} // callseq 12
	{ // callseq 13, 0
	.param .b64 param0;
	st.param.b64 	[param0], %rd18;
	call.uni 
	free, 
	(
	param0
	);
	} // callseq 13
	{ // callseq 14, 0
	.param .b64 param0;
	st.param.b64 	[param0], %rd15;
	call.uni 
	free, 
	(
	param0
	);
	} // callseq 14
	{
	.reg .b32 %temp; 
	mov.b64 	{%temp, %r9}, %fd21;
	}
	{
	.reg .b32 %temp; 
	mov.b64 	{%temp, %r10}, %fd32;
	}
	shr.u32 	%r46, %r10, 20;
	and.b32  	%r47, %r46, 2047;
	add.s32 	%r48, %r47, -1012;
	mov.b64 	%rd20, %fd32;
	shl.b64 	%rd6, %rd20, %r48;
	setp.eq.s64 	%p4, %rd6, -9223372036854775808;
	setp.neu.f64 	%p37, %fd21, 0d0000000000000000;
	@%p37 bra 	$L__BB14_18;
	setp.eq.s64 	%p40, %rd6, -9223372036854775808;
	abs.f64 	%fd110, %fd32;
	setp.neu.f64 	%p41, %fd110, 0d3FE0000000000000;
	and.pred  	%p4, %p41, %p40;
	selp.b32 	%r49, %r9, 0, %p4;
	setp.lt.s32 	%p42, %r10, 0;
	or.b32  	%r50, %r49, 2146435072;
	selp.b32 	%r51, %r50, %r49, %p42;
	mov.b32 	%r52, 0;
	mov.b64 	%fd122, {%r52, %r51};
	bra.uni 	$L__BB14_19;
$L__BB14_18:
	{ // callseq 15, 0
	.param .b64 param0;
	st.param.f64 	[param0], %fd21;
	.param .b64 param1;
	st.param.f64 	[param1], %fd32;
	.param .b64 retval0;
	call.uni (retval0), 
	__internal_accurate_pow, 
	(
	param0, 
	param1
	);
	ld.param.f64 	%fd103, [retval0];
	} // callseq 15
	setp.lt.s32 	%p38, %r9, 0;
	cvt.rzi.f64.f64 	%fd105, %fd32;
	setp.neu.f64 	%p39, %fd32, %fd105;
	neg.f64 	%fd106, %fd103;
	selp.f64 	%fd107, %fd106, %fd103, %p4;
	selp.f64 	%fd108, %fd107, %fd103, %p38;
	selp.f64 	%fd109, 0dFFF8000000000000, %fd108, %p38;
	selp.f64 	%fd122, %fd109, %fd108, %p39;
$L__BB14_19:
	add.f64 	%fd111, %fd32, %fd21;
	{
	.reg .b32 %temp; 
	mov.b64 	{%temp, %r53}, %fd111;
	}
	and.b32  	%r54, %r53, 2146435072;
	setp.ne.s32 	%p43, %r54, 2146435072;
	@%p43 bra 	$L__BB14_26;
	setp.num.f64 	%p44, %fd32, %fd32;
	@%p44 bra 	$L__BB14_22;
	add.rn.f64 	%fd122, %fd21, %fd32;
	bra.uni 	$L__BB14_26;
$L__BB14_22:
	abs.f64 	%fd112, %fd32;
	setp.neu.f64 	%p45, %fd112, 0d7FF0000000000000;
	@%p45 bra 	$L__BB14_24;
	setp.gt.f64 	%p50, %fd21, 0d3FF0000000000000;
	selp.b32 	%r62, 2146435072, 0, %p50;
	setp.lt.s32 	%p51, %r10, 0;
	xor.b32  	%r63, %r62, 2146435072;
	selp.b32 	%r64, %r63, %r62, %p51;
	mov.b32 	%r65, 0;
	mov.b64 	%fd122, {%r65, %r64};
	bra.uni 	$L__BB14_26;
$L__BB14_24:
	setp.neu.f64 	%p46, %fd21, 0d7FF0000000000000;
	@%p46 bra 	$L__BB14_26;
	setp.lt.s32 	%p47, %r9, 0;
	setp.lt.s32 	%p48, %r10, 0;
	selp.b32 	%r55, 0, 2146435072, %p48;
	and.b32  	%r56, %r10, 2147483647;
	setp.ne.s32 	%p49, %r56, 1071644672;
	or.b32  	%r57, %r55, -2147483648;
	selp.b32 	%r58, %r57, %r55, %p49;
	selp.b32 	%r59, %r58, %r55, %p4;
	selp.b32 	%r60, %r59, %r55, %p47;
	mov.b32 	%r61, 0;
	mov.b64 	%fd122, {%r61, %r60};
$L__BB14_26:
	ld.param.u64 	%rd24, [_Z12phong_shaderPKdS0_S0_S0_Pdidddd_param_4];
	setp.eq.f64 	%p52, %fd21, 0d3FF0000000000000;
	setp.eq.f64 	%p53, %fd32, 0d0000000000000000;
	selp.f64 	%fd113, 0d3FF0000000000000, %fd122, %p52;
	selp.f64 	%fd114, 0d3FF0000000000000, %fd113, %p53;
	max.f64 	%fd115, %fd1, 0d0000000000000000;
	fma.rn.f64 	%fd116, %fd30, %fd115, %fd29;
	fma.rn.f64 	%fd117, %fd31, %fd114, %fd116;
	cvta.to.global.u64 	%rd21, %rd24;
	mul.wide.s32 	%rd22, %r1, 8;
	add.s64 	%rd23, %rd21, %rd22;
	st.global.f64 	[%rd23], %fd117;
$L__BB14_27:
	ret;

}
	// .globl	_Z13mvp_transformPKdS0_Pdi
.visible .entry _Z13mvp_transformPKdS0_Pdi(
	.param .u64 .ptr .align 1 _Z13mvp_transformPKdS0_Pdi_param_0,
	.param .u64 .ptr .align 1 _Z13mvp_transformPKdS0_Pdi_param_1,
	.param .u64 .ptr .align 1 _Z13mvp_transformPKdS0_Pdi_param_2,
	.param .u32 _Z13mvp_transformPKdS0_Pdi_param_3
)
{
	.reg .pred 	%p<2>;
	.reg .b32 	%r<18>;
	.reg .b64 	%rd<19>;
	.reg .b64 	%fd<19>;

	ld.param.u64 	%rd1, [_Z13mvp_transformPKdS0_Pdi_param_0];
	ld.param.u64 	%rd2, [_Z13mvp_transformPKdS0_Pdi_param_1];
	ld.param.u64 	%rd3, [_Z13mvp_transformPKdS0_Pdi_param_2];
	ld.param.u32 	%r3, [_Z13mvp_transformPKdS0_Pdi_param_3];
	mov.u32 	%r4, %ctaid.x;
	mov.u32 	%r5, %ntid.x;
	mov.u32 	%r6, %tid.x;
	mad.lo.s32 	%r1, %r4, %r5, %r6;
	mul.hi.s32 	%r7, %r1, 1431655766;
	shr.u32 	%r8, %r7, 31;
	add.s32 	%r2, %r7, %r8;
	setp.ge.s32 	%p1, %r2, %r3;
	@%p1 bra 	$L__BB15_2;
	mul.lo.s32 	%r12, %r2, 3;
	sub.s32 	%r13, %r1, %r12;
	cvta.to.global.u64 	%rd4, %rd2;
	cvta.to.global.u64 	%rd5, %rd3;
	cvta.to.global.u64 	%rd6, %rd1;
	add.s32 	%r14, %r13, 12;
	mul.wide.u32 	%rd7, %r14, 8;
	add.s64 	%rd8, %rd4, %rd7;
	ld.global.f64 	%fd1, [%rd4+120];
	ld.global.f64 	%fd2, [%rd8];
	mul.wide.s32 	%rd9, %r12, 8;
	add.s64 	%rd10, %rd6, %rd9;
	ld.global.f64 	%fd3, [%rd10];
	mul.wide.s32 	%rd11, %r13, 8;
	add.s64 	%rd12, %rd4, %rd11;
	ld.global.f64 	%fd4, [%rd12];
	fma.rn.f64 	%fd5, %fd3, %fd4, %fd2;
	ld.global.f64 	%fd6, [%rd4+24];
	fma.rn.f64 	%fd7, %fd3, %fd6, %fd1;
	ld.global.f64 	%fd8, [%rd10+8];
	add.s32 	%r16, %r13, 4;
	mul.wide.u32 	%rd13, %r16, 8;
	add.s64 	%rd14, %rd4, %rd13;
	ld.global.f64 	%fd9, [%rd14];
	fma.rn.f64 	%fd10, %fd8, %fd9, %fd5;
	ld.global.f64 	%fd11, [%rd4+56];
	fma.rn.f64 	%fd12, %fd8, %fd11, %fd7;
	ld.global.f64 	%fd13, [%rd10+16];
	add.s32 	%r17, %r13, 8;
	mul.wide.u32 	%rd15, %r17, 8;
	add.s64 	%rd16, %rd4, %rd15;
	ld.global.f64 	%fd14, [%rd16];
	fma.rn.f64 	%fd15, %fd13, %fd14, %fd10;
	ld.global.f64 	%fd16, [%rd4+88];
	fma.rn.f64 	%fd17, %fd13, %fd16, %fd12;
	div.rn.f64 	%fd18, %fd15, %fd17;
	mul.wide.s32 	%rd17, %r1, 8;
	add.s64 	%rd18, %rd5, %rd17;
	st.global.f64 	[%rd18], %fd18;
$L__BB15_2:
	ret;

}
	// .globl	_Z4fillIhEvPT_S0_i
.visible .entry _Z4fillIhEvPT_S0_i(
	.param .u64 .ptr .align 1 _Z4fillIhEvPT_S0_i_param_0,
	.param .u8 _Z4fillIhEvPT_S0_i_param_1,
	.param .u32 _Z4fillIhEvPT_S0_i_param_2
)
{
	.reg .pred 	%p<2>;
	.reg .b16 	%rs<2>;
	.reg .b32 	%r<6>;
	.reg .b64 	%rd<5>;

	ld.param.u64 	%rd1, [_Z4fillIhEvPT_S0_i_param_0];
	ld.param.u8 	%rs1, [_Z4fillIhEvPT_S0_i_param_1];
	ld.param.u32 	%r2, [_Z4fillIhEvPT_S0_i_param_2];
	mov.u32 	%r3, %ctaid.x;
	mov.u32 	%r4, %ntid.x;
	mov.u32 	%r5, %tid.x;
	mad.lo.s32 	%r1, %r3, %r4, %r5;
	setp.ge.s32 	%p1, %r1, %r2;
	@%p1 bra 	$L__BB16_2;
	cvta.to.global.u64 	%rd2, %rd1;
	cvt.s64.s32 	%rd3, %r1;
	add.s64 	%rd4, %rd2, %rd3;
	st.global.u8 	[%rd4], %rs1;
$L__BB16_2:
	ret;

}
	// .globl	_Z4fillIdEvPT_S0_i
.visible .entry _Z4fillIdEvPT_S0_i(
	.param .u64 .ptr .align 1 _Z4fillIdEvPT_S0_i_param_0,
	.param .f64 _Z4fillIdEvPT_S0_i_param_1,
	.param .u32 _Z4fillIdEvPT_S0_i_param_2
)
{
	.reg .pred 	%p<2>;
	.reg .b32 	%r<6>;
	.reg .b64 	%rd<5>;
	.reg .b64 	%fd<2>;

	ld.param.u64 	%rd1, [_Z4fillIdEvPT_S0_i_param_0];
	ld.param.f64 	%fd1, [_Z4fillIdEvPT_S0_i_param_1];
	ld.param.u32 	%r2, [_Z4fillIdEvPT_S0_i_param_2];
	mov.u32 	%r3, %ctaid.x;
	mov.u32 	%r4, %ntid.x;
	mov.u32 	%r5, %tid.x;
	mad.lo.s32 	%r1, %r3, %r4, %r5;
	setp.ge.s32 	%p1, %r1, %r2;
	@%p1 bra 	$L__BB17_2;
	cvta.to.global.u64 	%rd2, %rd1;
	mul.wide.s32 	%rd3, %r1, 8;
	add.s64 	%rd4, %rd2, %rd3;
	st.global.f64 	[%rd4], %fd1;
$L__BB17_2:
	ret;

}
	// .globl	_Z20rasterization_kernelPKdS0_S0_PhPdiii
.visible .entry _Z20rasterization_kernelPKdS0_S0_PhPdiii(
	.param .u64 .ptr .align 1 _Z20rasterization_kernelPKdS0_S0_PhPdiii_param_0,
	.param .u64 .ptr .align 1 _Z20rasterization_kernelPKdS0_S0_PhPdiii_param_1,
	.param .u64 .ptr .align 1 _Z20rasterization_kernelPKdS0_S0_PhPdiii_param_2,
	.param .u64 .ptr .align 1 _Z20rasterization_kernelPKdS0_S0_PhPdiii_param_3,
	.param .u64 .ptr .align 1 _Z20rasterization_kernelPKdS0_S0_PhPdiii_param_4,
	.param .u32 _Z20rasterization_kernelPKdS0_S0_PhPdiii_param_5,
	.param .u32 _Z20rasterization_kernelPKdS0_S0_PhPdiii_param_6,
	.param .u32 _Z20rasterization_kernelPKdS0_S0_PhPdiii_param_7
)
{
	.reg .pred 	%p<244>;
	.reg .b32 	%r<304>;
	.reg .b64 	%rd<99>;
	.reg .b64 	%fd<650>;

	ld.param.u64 	%rd23, [_Z20rasterization_kernelPKdS0_S0_PhPdiii_param_0];
	ld.param.u64 	%rd24, [_Z20rasterization_kernelPKdS0_S0_PhPdiii_param_1];
	ld.param.u64 	%rd25, [_Z20rasterization_kernelPKdS0_S0_PhPdiii_param_2];
	ld.param.u32 	%r51, [_Z20rasterization_kernelPKdS0_S0_PhPdiii_param_7];
	mov.u32 	%r52, %ctaid.x;
	mov.u32 	%r53, %ntid.x;
	mov.u32 	%r54, %tid.x;
	mad.lo.s32 	%r1, %r52, %r53, %r54;
	setp.ge.s32 	%p11, %r1, %r51;
	@%p11 bra 	$L__BB18_141;
	cvta.to.global.u64 	%rd28, %rd23;
	cvta.to.global.u64 	%rd29, %rd25;
	cvta.to.global.u64 	%rd30, %rd24;
	mul.lo.s32 	%r55, %r1, 9;
	mul.lo.s32 	%r56, %r1, 3;
	mul.wide.s32 	%rd31, %r55, 8;
	add.s64 	%rd1, %rd28, %rd31;
	add.s64 	%rd2, %rd30, %rd31;
	mul.wide.s32 	%rd32, %r56, 8;
	add.s64 	%rd3, %rd29, %rd32;
	ld.global.f64 	%fd1, [%rd1+8];
	ld.global.f64 	%fd2, [%rd1+32];
	ld.global.f64 	%fd3, [%rd1+56];
	max.f64 	%fd256, %fd2, %fd3;
	setp.ltu.f64 	%p12, %fd1, %fd256;
	@%p12 bra 	$L__BB18_3;
	setp.ge.f64 	%p13, %fd2, %fd3;
	selp.b32 	%r298, 1, 2, %p13;
	selp.b32 	%r299, 2, 1, %p13;
	mov.b32 	%r297, 0;
	bra.uni 	$L__BB18_6;
$L__BB18_3:
	max.f64 	%fd257, %fd1, %fd3;
	setp.ltu.f64 	%p14, %fd2, %fd257;
	@%p14 bra 	$L__BB18_5;
	setp.ge.f64 	%p15, %fd1, %fd3;
	selp.b32 	%r298, 0, 2, %p15;
	selp.b32 	%r299, 2, 0, %p15;
	mov.b32 	%r297, 1;
	bra.uni 	$L__BB18_6;
$L__BB18_5:
	setp.ge.f64 	%p16, %fd1, %fd2;
	setp.ltu.f64 	%p17, %fd1, %fd2;
	selp.u32 	%r298, 1, 0, %p17;
	selp.u32 	%r299, 1, 0, %p16;
	mov.b32 	%r297, 2;
$L__BB18_6:
	mul.lo.s32 	%r60, %r298, 3;
	mul.wide.u32 	%rd33, %r60, 8;
	add.s64 	%rd34, %rd1, %rd33;
	ld.global.f64 	%fd258, [%rd34];
	mul.lo.s32 	%r61, %r299, 3;
	mul.wide.u32 	%rd35, %r61, 8;
	add.s64 	%rd36, %rd1, %rd35;
	ld.global.f64 	%fd4, [%rd36];
	setp.ge.f64 	%p18, %fd258, %fd4;
	selp.b32 	%r11, %r299, %r298, %p18;
	selp.b32 	%r12, %r298, %r299, %p18;
	mul.lo.s32 	%r62, %r297, 3;
	mul.wide.u32 	%rd37, %r62, 8;
	add.s64 	%rd4, %rd1, %rd37;
	ld.global.f64 	%fd618, [%rd4];
	setp.ge.f64 	%p19, %fd258, %fd618;
	selp.b32 	%r63, %r297, %r298, %p19;
	selp.b32 	%r64, %r298, %r297, %p19;
	mul.lo.s32 	%r65, %r63, 3;
	cvt.u64.u32 	%rd5, %r65;
	mul.wide.u32 	%rd38, %r65, 8;
	add.s64 	%rd6, %rd1, %rd38;
	mul.lo.s32 	%r66, %r64, 3;
	cvt.u64.u32 	%rd7, %r66;
	mul.wide.u32 	%rd39, %r299, 8;
	add.s64 	%rd40, %rd3, %rd39;
	ld.global.f64 	%fd6, [%rd40];
	mul.wide.u32 	%rd41, %r63, 8;
	add.s64 	%rd42, %rd3, %rd41;
	ld.global.f64 	%fd7, [%rd42];
	mul.wide.u32 	%rd43, %r64, 8;
	add.s64 	%rd44, %rd3, %rd43;
	ld.global.f64 	%fd8, [%rd44];
	ld.global.f64 	%fd9, [%rd36+8];
	ld.global.f64 	%fd619, [%rd34+8];
	ld.global.f64 	%fd11, [%rd6];
	sub.f64 	%fd259, %fd11, %fd4;
	setp.neu.f64 	%p20, %fd259, 0d0000000000000000;
	mov.f64 	%fd588, 0dBFF0000000000000;
	mov.f64 	%fd589, 0d0000000000000000;
	mov.f64 	%fd590, 0d0000000000000000;
	@%p20 bra 	$L__BB18_8;
	min.f64 	%fd588, %fd11, %fd4;
	max.f64 	%fd268, %fd11, %fd4;
	setp.lt.f64 	%p240, %fd268, 0d0000000000000000;
	bra.uni 	$L__BB18_10;
$L__BB18_8:
	ld.global.f64 	%fd13, [%rd6+8];
	sub.f64 	%fd262, %fd13, %fd9;
	setp.eq.f64 	%p22, %fd262, 0d0000000000000000;
	mov.pred 	%p240, -1;
	@%p22 bra 	$L__BB18_10;
	sub.f64 	%fd264, %fd9, %fd13;
	sub.f64 	%fd265, %fd4, %fd11;
	div.rn.f64 	%fd590, %fd264, %fd265;
	mul.f64 	%fd266, %fd4, %fd590;
	sub.f64 	%fd589, %fd9, %fd266;
$L__BB18_10:
	shl.b64 	%rd45, %rd7, 3;
	add.s64 	%rd8, %rd1, %rd45;
	ld.global.f64 	%fd19, [%rd8];
	sub.f64 	%fd269, %fd19, %fd4;
	setp.neu.f64 	%p24, %fd269, 0d0000000000000000;
	mov.f64 	%fd591, 0d0000000000000000;
	mov.f64 	%fd592, 0d0000000000000000;
	mov.f64 	%fd593, 0dBFF0000000000000;
	@%p24 bra 	$L__BB18_12;
	min.f64 	%fd278, %fd19, %fd4;
	max.f64 	%fd593, %fd19, %fd4;
	setp.lt.f64 	%p241, %fd278, 0d0000000000000000;
	bra.uni 	$L__BB18_14;
$L__BB18_12:
	ld.global.f64 	%fd21, [%rd8+8];
	sub.f64 	%fd272, %fd21, %fd9;
	setp.eq.f64 	%p26, %fd272, 0d0000000000000000;
	mov.pred 	%p241, -1;
	@%p26 bra 	$L__BB18_14;
	sub.f64 	%fd274, %fd9, %fd21;
	sub.f64 	%fd275, %fd4, %fd19;
	div.rn.f64 	%fd591, %fd274, %fd275;
	mul.f64 	%fd276, %fd4, %fd591;
	sub.f64 	%fd592, %fd9, %fd276;
$L__BB18_14:
	setp.eq.f64 	%p28, %fd590, 0d0000000000000000;
	setp.lt.f64 	%p29, %fd588, 0d0000000000000000;
	or.pred  	%p30, %p29, %p240;
	and.pred  	%p31, %p28, %p30;
	@%p31 bra 	$L__BB18_74;
	setp.eq.f64 	%p32, %fd591, 0d0000000000000000;
	setp.lt.f64 	%p33, %fd593, 0d0000000000000000;
	or.pred  	%p34, %p241, %p33;
	and.pred  	%p35, %p32, %p34;
	@%p35 bra 	$L__BB18_74;
	add.f64 	%fd279, %fd9, 0dBEE4F8B588E368F1;
	cvt.rpi.f64.f64 	%fd280, %fd279;
	cvt.rzi.s32.f64 	%r300, %fd280;
	cvt.rn.f64.s32 	%fd594, %r300;
	add.f64 	%fd281, %fd619, 0d3EE4F8B588E368F1;
	cvt.rmi.f64.f64 	%fd28, %fd281;
	setp.ltu.f64 	%p36, %fd28, %fd594;
	@%p36 bra 	$L__BB18_74;
	shl.b64 	%rd46, %rd5, 3;
	add.s64 	%rd9, %rd2, %rd46;
	add.s64 	%rd10, %rd2, %rd45;
	mov.f64 	%fd282, 0d4000000000000000;
	{
	.reg .b32 %temp; 
	mov.b64 	{%temp, %r14}, %fd282;
	}
	and.b32  	%r67, %r14, 2146435072;
	setp.eq.s32 	%p37, %r67, 1062207488;
	and.b32  	%r68, %r14, 2147483647;
	setp.ne.s32 	%p38, %r68, 1071644672;
	and.pred  	%p5, %p37, %p38;
$L__BB18_18:
	setp.eq.f64 	%p39, %fd590, 0d0000000000000000;
	mov.f64 	%fd595, %fd588;
	@%p39 bra 	$L__BB18_20;
	sub.f64 	%fd283, %fd594, %fd589;
	div.rn.f64 	%fd595, %fd283, %fd590;
$L__BB18_20:
	setp.eq.f64 	%p40, %fd591, 0d0000000000000000;
	mov.f64 	%fd606, %fd593;
	@%p40 bra 	$L__BB18_22;
	sub.f64 	%fd284, %fd594, %fd592;
	div.rn.f64 	%fd606, %fd284, %fd591;
$L__BB18_22:
	setp.lt.s32 	%p41, %r14, 0;
	selp.b32 	%r16, 0, 2146435072, %p41;
	setp.eq.s32 	%p42, %r67, 1062207488;
	ld.global.f64 	%fd34, [%rd6];
	sub.f64 	%fd35, %fd595, %fd34;
	{
	.reg .b32 %temp; 
	mov.b64 	{%temp, %r18}, %fd35;
	}
	abs.f64 	%fd36, %fd35;
	{ // callseq 16, 0
	.param .b64 param0;
	st.param.f64 	[param0], %fd36;
	.param .b64 param1;
	st.param.f64 	[param1], 0d4000000000000000;
	.param .b64 retval0;
	call.uni (retval0), 
	__internal_accurate_pow, 
	(
	param0, 
	param1
	);
	ld.param.f64 	%fd285, [retval0];
	} // callseq 16
	setp.lt.s32 	%p43, %r18, 0;
	neg.f64 	%fd287, %fd285;
	selp.f64 	%fd288, %fd287, %fd285, %p42;
	selp.f64 	%fd289, %fd288, %fd285, %p43;
	setp.eq.f64 	%p44, %fd35, 0d0000000000000000;
	selp.b32 	%r69, %r18, 0, %p42;
	or.b32  	%r70, %r69, 2146435072;
	selp.b32 	%r71, %r70, %r69, %p41;
	mov.b32 	%r72, 0;
	mov.b64 	%fd290, {%r72, %r71};
	selp.f64 	%fd597, %fd290, %fd289, %p44;
	add.f64 	%fd291, %fd35, 0d4000000000000000;
	{
	.reg .b32 %temp; 
	mov.b64 	{%temp, %r73}, %fd291;
	}
	and.b32  	%r74, %r73, 2146435072;
	setp.ne.s32 	%p45, %r74, 2146435072;
	@%p45 bra 	$L__BB18_27;
	setp.num.f64 	%p46, %fd35, %fd35;
	@%p46 bra 	$L__BB18_25;
	mov.f64 	%fd292, 0d4000000000000000;
	add.rn.f64 	%fd597, %fd35, %fd292;
	bra.uni 	$L__BB18_27;
$L__BB18_25:
	setp.neu.f64 	%p47, %fd36, 0d7FF0000000000000;
	@%p47 bra 	$L__BB18_27;
	setp.lt.s32 	%p48, %r18, 0;
	or.b32  	%r75, %r16, -2147483648;
	selp.b32 	%r76, %r75, %r16, %p5;
	selp.b32 	%r77, %r76, %r16, %p48;
	mov.b32 	%r78, 0;
	mov.b64 	%fd597, {%r78, %r77};
$L__BB18_27:
	setp.lt.s32 	%p49, %r14, 0;
	setp.eq.s32 	%p50, %r67, 1062207488;
	setp.eq.f64 	%p52, %fd35, 0d3FF0000000000000;
	selp.f64 	%fd41, 0d3FF0000000000000, %fd597, %p52;
	ld.global.f64 	%fd42, [%rd6+8];
	sub.f64 	%fd43, %fd594, %fd42;
	{
	.reg .b32 %temp; 
	mov.b64 	{%temp, %r19}, %fd43;
	}
	abs.f64 	%fd44, %fd43;
	{ // callseq 17, 0
	.param .b64 param0;
	st.param.f64 	[param0], %fd44;
	.param .b64 param1;
	st.param.f64 	[param1], 0d4000000000000000;
	.param .b64 retval0;
	call.uni (retval0), 
	__internal_accurate_pow, 
	(
	param0, 
	param1
	);
	ld.param.f64 	%fd293, [retval0];
	} // callseq 17
	setp.lt.s32 	%p53, %r19, 0;
	neg.f64 	%fd295, %fd293;
	selp.f64 	%fd296, %fd295, %fd293, %p50;
	selp.f64 	%fd297, %fd296, %fd293, %p53;
	setp.eq.f64 	%p54, %fd43, 0d0000000000000000;
	selp.b32 	%r79, %r19, 0, %p50;
	or.b32  	%r80, %r79, 2146435072;
	selp.b32 	%r81, %r80, %r79, %p49;
	mov.b32 	%r82, 0;
	mov.b64 	%fd298, {%r82, %r81};
	selp.f64 	%fd598, %fd298, %fd297, %p54;
	add.f64 	%fd299, %fd43, 0d4000000000000000;
	{
	.reg .b32 %temp; 
	mov.b64 	{%temp, %r83}, %fd299;
	}
	and.b32  	%r84, %r83, 2146435072;
	setp.ne.s32 	%p55, %r84, 2146435072;
	@%p55 bra 	$L__BB18_32;
	setp.num.f64 	%p56, %fd43, %fd43;
	@%p56 bra 	$L__BB18_30;
	mov.f64 	%fd300, 0d4000000000000000;
	add.rn.f64 	%fd598, %fd43, %fd300;
	bra.uni 	$L__BB18_32;
$L__BB18_30:
	setp.neu.f64 	%p57, %fd44, 0d7FF0000000000000;
	@%p57 bra 	$L__BB18_32;
	setp.lt.s32 	%p58, %r19, 0;
	or.b32  	%r85, %r16, -2147483648;
	selp.b32 	%r86, %r85, %r16, %p5;
	selp.b32 	%r87, %r86, %r16, %p58;
	mov.b32 	%r88, 0;
	mov.b64 	%fd598, {%r88, %r87};
$L__BB18_32:
	setp.lt.s32 	%p59, %r14, 0;
	setp.eq.s32 	%p60, %r67, 1062207488;
	setp.eq.f64 	%p62, %fd43, 0d3FF0000000000000;
	selp.f64 	%fd301, 0d3FF0000000000000, %fd598, %p62;
	add.f64 	%fd49, %fd41, %fd301;
	mul.lo.s32 	%r89, %r299, 3;
	mul.wide.u32 	%rd48, %r89, 8;
	add.s64 	%rd11, %rd1, %rd48;
	ld.global.f64 	%fd50, [%rd11];
	sub.f64 	%fd51, %fd50, %fd34;
	{
	.reg .b32 %temp; 
	mov.b64 	{%temp, %r20}, %fd51;
	}
	abs.f64 	%fd52, %fd51;
	{ // callseq 18, 0
	.param .b64 param0;
	st.param.f64 	[param0], %fd52;
	.param .b64 param1;
	st.param.f64 	[param1], 0d4000000000000000;
	.param .b64 retval0;
	call.uni (retval0), 
	__internal_accurate_pow, 
	(
	param0, 
	param1
	);
	ld.param.f64 	%fd302, [retval0];
	} // callseq 18
	setp.lt.s32 	%p63, %r20, 0;
	neg.f64 	%fd304, %fd302;
	selp.f64 	%fd305, %fd304, %fd302, %p60;
	selp.f64 	%fd306, %fd305, %fd302, %p63;
	setp.eq.f64 	%p64, %fd51, 0d0000000000000000;
	selp.b32 	%r90, %r20, 0, %p60;
	or.b32  	%r91, %r90, 2146435072;
	selp.b32 	%r92, %r91, %r90, %p59;
	mov.b32 	%r93, 0;
	mov.b64 	%fd307, {%r93, %r92};
	selp.f64 	%fd599, %fd307, %fd306, %p64;
	add.f64 	%fd308, %fd51, 0d4000000000000000;
	{
	.reg .b32 %temp; 
	mov.b64 	{%temp, %r94}, %fd308;
	}
	and.b32  	%r95, %r94, 2146435072;
	setp.ne.s32 	%p65, %r95, 2146435072;
	@%p65 bra 	$L__BB18_37;
	setp.num.f64 	%p66, %fd51, %fd51;
	@%p66 bra 	$L__BB18_35;
	mov.f64 	%fd309, 0d4000000000000000;
	add.rn.f64 	%fd599, %fd51, %fd309;
	bra.uni 	$L__BB18_37;
$L__BB18_35:
	setp.neu.f64 	%p67, %fd52, 0d7FF0000000000000;
	@%p67 bra 	$L__BB18_37;
	or.b32  	%r96, %r16, -2147483648;
	selp.b32 	%r97, %r96, %r16, %p5;
	selp.b32 	%r98, %r97, %r16, %p63;
	mov.b32 	%r99, 0;
	mov.b64 	%fd599, {%r99, %r98};
$L__BB18_37:
	setp.eq.f64 	%p72, %fd51, 0d3FF0000000000000;
	selp.f64 	%fd57, 0d3FF0000000000000, %fd599, %p72;
	ld.global.f64 	%fd58, [%rd11+8];
	sub.f64 	%fd59, %fd58, %fd42;
	{
	.reg .b32 %temp; 
	mov.b64 	{%temp, %r21}, %fd59;
	}
	abs.f64 	%fd60, %fd59;
	{ // callseq 19, 0
	.param .b64 param0;
	st.param.f64 	[param0], %fd60;
	.param .b64 param1;
	st.param.f64 	[param1], 0d4000000000000000;
	.param .b64 retval0;
	call.uni (retval0), 
	__internal_accurate_pow, 
	(
	param0, 
	param1
	);
	ld.param.f64 	%fd310, [retval0];
	} // callseq 19
	setp.lt.s32 	%p73, %r21, 0;
	neg.f64 	%fd312, %fd310;
	selp.f64 	%fd313, %fd312, %fd310, %p60;
	selp.f64 	%fd314, %fd313, %fd310, %p73;
	setp.eq.f64 	%p74, %fd59, 0d0000000000000000;
	selp.b32 	%r100, %r21, 0, %p60;
	or.b32  	%r101, %r100, 2146435072;
	selp.b32 	%r102, %r101, %r100, %p59;
	mov.b32 	%r103, 0;
	mov.b64 	%fd315, {%r103, %r102};
	selp.f64 	%fd600, %fd315, %fd314, %p74;
	add.f64 	%fd316, %fd59, 0d4000000000000000;
	{
	.reg .b32 %temp; 
	mov.b64 	{%temp, %r104}, %fd316;
	}
	and.b32  	%r105, %r104, 2146435072;
	setp.ne.s32 	%p75, %r105, 2146435072;
	@%p75 bra 	$L__BB18_42;
	setp.num.f64 	%p76, %fd59, %fd59;
	@%p76 bra 	$L__BB18_40;
	mov.f64 	%fd317, 0d4000000000000000;
	add.rn.f64 	%fd600, %fd59, %fd317;
	bra.uni 	$L__BB18_42;
$L__BB18_40:
	setp.neu.f64 	%p77, %fd60, 0d7FF0000000000000;
	@%p77 bra 	$L__BB18_42;
	or.b32  	%r106, %r16, -2147483648;
	selp.b32 	%r107, %r106, %r16, %p5;
	selp.b32 	%r108, %r107, %r16, %p73;
	mov.b32 	%r109, 0;
	mov.b64 	%fd600, {%r109, %r108};
$L__BB18_42:
	and.b32  	%r110, %r14, 2146435072;
	setp.eq.s32 	%p80, %r110, 1062207488;
	setp.eq.f64 	%p81, %fd59, 0d3FF0000000000000;
	selp.f64 	%fd318, 0d3FF0000000000000, %fd600, %p81;
	add.f64 	%fd319, %fd57, %fd318;
	sqrt.rn.f64 	%fd320, %fd319;
	sqrt.rn.f64 	%fd321, %fd49;
	div.rn.f64 	%fd322, %fd321, %fd320;
	ld.global.f64 	%fd323, [%rd6+16];
	mov.f64 	%fd324, 0d3FF0000000000000;
	sub.f64 	%fd325, %fd324, %fd322;
	mul.f64 	%fd326, %fd323, %fd325;
	mul.lo.s32 	%r111, %r299, 3;
	mul.wide.u32 	%rd49, %r111, 8;
	add.s64 	%rd50, %rd1, %rd49;
	ld.global.f64 	%fd65, [%rd50+16];
	fma.rn.f64 	%fd66, %fd65, %fd322, %fd326;
	mul.f64 	%fd327, %fd7, %fd325;
	fma.rn.f64 	%fd67, %fd6, %fd322, %fd327;
	ld.global.f64 	%fd328, [%rd9];
	mul.f64 	%fd329, %fd328, %fd325;
	add.s64 	%rd51, %rd2, %rd49;
	ld.global.f64 	%fd68, [%rd51];
	fma.rn.f64 	%fd69, %fd68, %fd322, %fd329;
	ld.global.f64 	%fd330, [%rd9+8];
	ld.global.f64 	%fd70, [%rd51+8];
	mul.f64 	%fd331, %fd322, %fd70;
	fma.rn.f64 	%fd71, %fd330, %fd325, %fd331;
	ld.global.f64 	%fd332, [%rd9+16];
	ld.global.f64 	%fd72, [%rd51+16];
	mul.f64 	%fd333, %fd322, %fd72;
	fma.rn.f64 	%fd73, %fd325, %fd332, %fd333;
	ld.global.f64 	%fd74, [%rd8];
	sub.f64 	%fd334, %fd606, %fd74;
	{
	.reg .b32 %temp; 
	mov.b64 	{%temp, %r22}, %fd334;
	}
	abs.f64 	%fd75, %fd334;
	{ // callseq 20, 0
	.param .b64 param0;
	st.param.f64 	[param0], %fd75;
	.param .b64 param1;
	st.param.f64 	[param1], 0d4000000000000000;
	.param .b64 retval0;
	call.uni (retval0), 
	__internal_accurate_pow, 
	(
	param0, 
	param1
	);
	ld.param.f64 	%fd335, [retval0];
	} // callseq 20
	setp.lt.s32 	%p82, %r22, 0;
	neg.f64 	%fd337, %fd335;
	selp.f64 	%fd338, %fd337, %fd335, %p80;
	selp.f64 	%fd339, %fd338, %fd335, %p82;
	setp.eq.f64 	%p83, %fd334, 0d0000000000000000;
	selp.b32 	%r112, %r22, 0, %p80;
	or.b32  	%r113, %r112, 2146435072;
	selp.b32 	%r114, %r113, %r112, %p59;
	mov.b32 	%r115, 0;
	mov.b64 	%fd340, {%r115, %r114};
	selp.f64 	%fd601, %fd340, %fd339, %p83;
	add.f64 	%fd341, %fd334, 0d4000000000000000;
	{
	.reg .b32 %temp; 
	mov.b64 	{%temp, %r116}, %fd341;
	}
	and.b32  	%r117, %r116, 2146435072;
	setp.ne.s32 	%p84, %r117, 2146435072;
	@%p84 bra 	$L__BB18_47;
	sub.f64 	%fd342, %fd606, %fd74;
	setp.num.f64 	%p85, %fd342, %fd342;
	@%p85 bra 	$L__BB18_45;
	sub.f64 	%fd343, %fd606, %fd74;
	mov.f64 	%fd344, 0d4000000000000000;
	add.rn.f64 	%fd601, %fd343, %fd344;
	bra.uni 	$L__BB18_47;
$L__BB18_45:
	setp.neu.f64 	%p86, %fd75, 0d7FF0000000000000;
	@%p86 bra 	$L__BB18_47;
	selp.b32 	%r118, 0, 2146435072, %p59;
	or.b32  	%r119, %r118, -2147483648;
	selp.b32 	%r120, %r119, %r118, %p5;
	selp.b32 	%r121, %r120, %r118, %p82;
	mov.b32 	%r122, 0;
	mov.b64 	%fd601, {%r122, %r121};
$L__BB18_47:
	and.b32  	%r123, %r14, 2146435072;
	setp.eq.s32 	%p90, %r123, 1062207488;
	sub.f64 	%fd345, %fd606, %fd74;
	setp.eq.f64 	%p91, %fd345, 0d3FF0000000000000;
	selp.f64 	%fd80, 0d3FF0000000000000, %fd601, %p91;
	ld.global.f64 	%fd81, [%rd8+8];
	sub.f64 	%fd82, %fd594, %fd81;
	{
	.reg .b32 %temp; 
	mov.b64 	{%temp, %r23}, %fd82;
	}
	abs.f64 	%fd83, %fd82;
	{ // callseq 21, 0
	.param .b64 param0;
	st.param.f64 	[param0], %fd83;
	.param .b64 param1;
	st.param.f64 	[param1], 0d4000000000000000;
	.param .b64 retval0;
	call.uni (retval0), 
	__internal_accurate_pow, 
	(
	param0, 
	param1
	);
	ld.param.f64 	%fd346, [retval0];
	} // callseq 21
	setp.lt.s32 	%p92, %r23, 0;
	neg.f64 	%fd348, %fd346;
	selp.f64 	%fd349, %fd348, %fd346, %p90;
	selp.f64 	%fd350, %fd349, %fd346, %p92;
	setp.eq.f64 	%p93, %fd82, 0d0000000000000000;
	selp.b32 	%r124, %r23, 0, %p90;
	or.b32  	%r125, %r124, 2146435072;
	selp.b32 	%r126, %r125, %r124, %p59;
	mov.b32 	%r127, 0;
	mov.b64 	%fd351, {%r127, %r126};
	selp.f64 	%fd602, %fd351, %fd350, %p93;
	add.f64 	%fd352, %fd82, 0d4000000000000000;
	{
	.reg .b32 %temp; 
	mov.b64 	{%temp, %r128}, %fd352;
	}
	and.b32  	%r129, %r128, 2146435072;
	setp.ne.s32 	%p94, %r129, 2146435072;
	@%p94 bra 	$L__BB18_52;
	setp.num.f64 	%p95, %fd82, %fd82;
	@%p95 bra 	$L__BB18_50;
	mov.f64 	%fd353, 0d4000000000000000;
	add.rn.f64 	%fd602, %fd82, %fd353;
	bra.uni 	$L__BB18_52;
$L__BB18_50:
	setp.neu.f64 	%p96, %fd83, 0d7FF0000000000000;
	@%p96 bra 	$L__BB18_52;
	selp.b32 	%r130, 0, 2146435072, %p59;
	or.b32  	%r131, %r130, -2147483648;
	selp.b32 	%r132, %r131, %r130, %p5;
	selp.b32 	%r133, %r132, %r130, %p92;
	mov.b32 	%r134, 0;
	mov.b64 	%fd602, {%r134, %r133};
$L__BB18_52:
	and.b32  	%r135, %r14, 2146435072;
	setp.eq.s32 	%p100, %r135, 1062207488;
	setp.eq.f64 	%p101, %fd82, 0d3FF0000000000000;
	selp.f64 	%fd354, 0d3FF0000000000000, %fd602, %p101;
	add.f64 	%fd88, %fd80, %fd354;
	sub.f64 	%fd89, %fd50, %fd74;
	{
	.reg .b32 %temp; 
	mov.b64 	{%temp, %r24}, %fd89;
	}
	abs.f64 	%fd90, %fd89;
	{ // callseq 22, 0
	.param .b64 param0;
	st.param.f64 	[param0], %fd90;
	.param .b64 param1;
	st.param.f64 	[param1], 0d4000000000000000;
	.param .b64 retval0;
	call.uni (retval0), 
	__internal_accurate_pow, 
	(
	param0, 
	param1
	);
	ld.param.f64 	%fd355, [retval0];
	} // callseq 22
	setp.lt.s32 	%p102, %r24, 0;
	neg.f64 	%fd357, %fd355;
	selp.f64 	%fd358, %fd357, %fd355, %p100;
	selp.f64 	%fd359, %fd358, %fd355, %p102;
	setp.eq.f64 	%p103, %fd89, 0d0000000000000000;
	selp.b32 	%r136, %r24, 0, %p100;
	or.b32  	%r137, %r136, 2146435072;
	selp.b32 	%r138, %r137, %r136, %p59;
	mov.b32 	%r139, 0;
	mov.b64 	%fd360, {%r139, %r138};
	selp.f64 	%fd603, %fd360, %fd359, %p103;
	add.f64 	%fd361, %fd89, 0d4000000000000000;
	{
	.reg .b32 %temp; 
	mov.b64 	{%temp, %r140}, %fd361;
	}
	and.b32  	%r141, %r140, 2146435072;
	setp.ne.s32 	%p104, %r141, 2146435072;
	@%p104 bra 	$L__BB18_57;
	setp.num.f64 	%p105, %fd89, %fd89;
	@%p105 bra 	$L__BB18_55;
	mov.f64 	%fd362, 0d4000000000000000;
	add.rn.f64 	%fd603, %fd89, %fd362;
	bra.uni 	$L__BB18_57;
$L__BB18_55:
	setp.neu.f64 	%p106, %fd90, 0d7FF0000000000000;
	@%p106 bra 	$L__BB18_57;
	selp.b32 	%r142, 0, 2146435072, %p59;
	or.b32  	%r143, %r142, -2147483648;
	selp.b32 	%r144, %r143, %r142, %p5;
	selp.b32 	%r145, %r144, %r142, %p102;
	mov.b32 	%r146, 0;
	mov.b64 	%fd603, {%r146, %r145};
$L__BB18_57:
	and.b32  	%r147, %r14, 2146435072;
	setp.eq.s32 	%p110, %r147, 1062207488;
	setp.eq.f64 	%p111, %fd89, 0d3FF0000000000000;
	selp.f64 	%fd95, 0d3FF0000000000000, %fd603, %p111;
	sub.f64 	%fd96, %fd58, %fd81;
	{
	.reg .b32 %temp; 
	mov.b64 	{%temp, %r25}, %fd96;
	}
	abs.f64 	%fd97, %fd96;
	{ // callseq 23, 0
	.param .b64 param0;
	st.param.f64 	[param0], %fd97;
	.param .b64 param1;
	st.param.f64 	[param1], 0d4000000000000000;
	.param .b64 retval0;
	call.uni (retval0), 
	__internal_accurate_pow, 
	(
	param0, 
	param1
	);
	ld.param.f64 	%fd363, [retval0];
	} // callseq 23
	setp.lt.s32 	%p112, %r25, 0;
	neg.f64 	%fd365, %fd363;
	selp.f64 	%fd366, %fd365, %fd363, %p110;
	selp.f64 	%fd367, %fd366, %fd363, %p112;
	setp.eq.f64 	%p113, %fd96, 0d0000000000000000;
	selp.b32 	%r148, %r25, 0, %p110;
	or.b32  	%r149, %r148, 2146435072;
	selp.b32 	%r150, %r149, %r148, %p59;
	mov.b32 	%r151, 0;
	mov.b64 	%fd368, {%r151, %r150};
	selp.f64 	%fd604, %fd368, %fd367, %p113;
	add.f64 	%fd369, %fd96, 0d4000000000000000;
	{
	.reg .b32 %temp; 
	mov.b64 	{%temp, %r152}, %fd369;
	}
	and.b32  	%r153, %r152, 2146435072;
	setp.ne.s32 	%p114, %r153, 2146435072;
	@%p114 bra 	$L__BB18_62;
	setp.num.f64 	%p115, %fd96, %fd96;
	@%p115 bra 	$L__BB18_60;
	mov.f64 	%fd370, 0d4000000000000000;
	add.rn.f64 	%fd604, %fd96, %fd370;
	bra.uni 	$L__BB18_62;
$L__BB18_60:
	setp.neu.f64 	%p116, %fd97, 0d7FF0000000000000;
	@%p116 bra 	$L__BB18_62;
	selp.b32 	%r154, 0, 2146435072, %p59;
	or.b32  	%r155, %r154, -2147483648;
	selp.b32 	%r156, %r155, %r154, %p5;
	selp.b32 	%r157, %r156, %r154, %p112;
	mov.b32 	%r158, 0;
	mov.b64 	%fd604, {%r158, %r157};
$L__BB18_62:
	setp.eq.f64 	%p119, %fd96, 0d3FF0000000000000;
	selp.f64 	%fd371, 0d3FF0000000000000, %fd604, %p119;
	add.f64 	%fd372, %fd95, %fd371;
	sqrt.rn.f64 	%fd373, %fd372;
	sqrt.rn.f64 	%fd374, %fd88;
	div.rn.f64 	%fd375, %fd374, %fd373;
	ld.global.f64 	%fd376, [%rd8+16];
	mov.f64 	%fd377, 0d3FF0000000000000;
	sub.f64 	%fd378, %fd377, %fd375;
	mul.f64 	%fd379, %fd376, %fd378;
	fma.rn.f64 	%fd612, %fd65, %fd375, %fd379;
	mul.f64 	%fd380, %fd8, %fd378;
	fma.rn.f64 	%fd613, %fd6, %fd375, %fd380;
	ld.global.f64 	%fd381, [%rd10];
	mul.f64 	%fd382, %fd381, %fd378;
	fma.rn.f64 	%fd614, %fd68, %fd375, %fd382;
	ld.global.f64 	%fd383, [%rd10+8];
	mul.f64 	%fd384, %fd375, %fd70;
	fma.rn.f64 	%fd615, %fd383, %fd378, %fd384;
	ld.global.f64 	%fd385, [%rd10+16];
	mul.f64 	%fd386, %fd375, %fd72;
	fma.rn.f64 	%fd616, %fd378, %fd385, %fd386;
	setp.ltu.f64 	%p120, %fd595, %fd606;
	mov.f64 	%fd605, %fd595;
	mov.f64 	%fd607, %fd66;
	mov.f64 	%fd608, %fd67;
	mov.f64 	%fd609, %fd69;
	mov.f64 	%fd610, %fd71;
	mov.f64 	%fd611, %fd73;
	@%p120 bra 	$L__BB18_64;
	mov.f64 	%fd605, %fd606;
	mov.f64 	%fd606, %fd595;
	mov.f64 	%fd607, %fd612;
	mov.f64 	%fd608, %fd613;
	mov.f64 	%fd609, %fd614;
	mov.f64 	%fd610, %fd615;
	mov.f64 	%fd611, %fd616;
	mov.f64 	%fd612, %fd66;
	mov.f64 	%fd613, %fd67;
	mov.f64 	%fd614, %fd69;
	mov.f64 	%fd615, %fd71;
	mov.f64 	%fd616, %fd73;
$L__BB18_64:
	add.f64 	%fd387, %fd605, 0dBEE4F8B588E368F1;
	cvt.rpi.f64.f64 	%fd388, %fd387;
	cvt.rzi.s32.f64 	%r301, %fd388;
	cvt.rn.f64.s32 	%fd617, %r301;
	add.f64 	%fd390, %fd606, 0d3EE4F8B588E368F1;
	cvt.rmi.f64.f64 	%fd119, %fd390;
	setp.ltu.f64 	%p121, %fd119, %fd617;
	@%p121 bra 	$L__BB18_72;
	sub.f64 	%fd121, %fd606, %fd605;
$L__BB18_66:
	ld.param.u32 	%r287, [_Z20rasterization_kernelPKdS0_S0_PhPdiii_param_6];
	ld.param.u32 	%r277, [_Z20rasterization_kernelPKdS0_S0_PhPdiii_param_5];
	setp.le.s32 	%p122, %r277, %r300;
	sub.f64 	%fd391, %fd617, %fd605;
	div.rn.f64 	%fd392, %fd391, %fd121;
	mov.f64 	%fd393, 0d3FF0000000000000;
	sub.f64 	%fd394, %fd393, %fd392;
	mul.f64 	%fd395, %fd607, %fd394;
	fma.rn.f64 	%fd123, %fd612, %fd392, %fd395;
	mul.f64 	%fd396, %fd608, %fd394;
	fma.rn.f64 	%fd397, %fd613, %fd392, %fd396;
	mul.f64 	%fd398, %fd609, %fd394;
	fma.rn.f64 	%fd399, %fd614, %fd392, %fd398;
	mul.f64 	%fd400, %fd610, %fd394;
	fma.rn.f64 	%fd401, %fd615, %fd392, %fd400;
	mul.f64 	%fd402, %fd611, %fd394;
	fma.rn.f64 	%fd403, %fd616, %fd392, %fd402;
	mul.f64 	%fd404, %fd399, %fd397;
	max.f64 	%fd405, %fd404, 0d0000000000000000;
	min.f64 	%fd406, %fd405, 0d3FF0000000000000;
	fma.rn.f64 	%fd124, %fd406, 0d406FE00000000000, 0dBEE4F8B588E368F1;
	mul.f64 	%fd407, %fd401, %fd397;
	max.f64 	%fd408, %fd407, 0d0000000000000000;
	min.f64 	%fd409, %fd408, 0d3FF0000000000000;
	fma.rn.f64 	%fd125, %fd409, 0d406FE00000000000, 0dBEE4F8B588E368F1;
	mul.f64 	%fd410, %fd403, %fd397;
	max.f64 	%fd411, %fd410, 0d0000000000000000;
	min.f64 	%fd412, %fd411, 0d3FF0000000000000;
	fma.rn.f64 	%fd126, %fd412, 0d406FE00000000000, 0dBEE4F8B588E368F1;
	or.b32  	%r159, %r301, %r300;
	shr.u32 	%r160, %r159, 31;
	and.b32  	%r161, %r160, 1;
	setp.eq.b32 	%p123, %r161, 1;
	or.pred  	%p124, %p122, %p123;
	setp.ge.s32 	%p125, %r301, %r287;
	or.pred  	%p126, %p125, %p124;
	@%p126 bra 	$L__BB18_71;
	ld.param.u32 	%r288, [_Z20rasterization_kernelPKdS0_S0_PhPdiii_param_6];
	ld.param.u32 	%r278, [_Z20rasterization_kernelPKdS0_S0_PhPdiii_param_5];
	ld.param.u64 	%rd91, [_Z20rasterization_kernelPKdS0_S0_PhPdiii_param_4];
	sub.s32 	%r162, %r278, %r300;
	mad.lo.s32 	%r163, %r162, %r288, %r301;
	cvta.to.global.u64 	%rd52, %rd91;
	mul.wide.s32 	%rd53, %r163, 8;
	add.s64 	%rd54, %rd52, %rd53;
	ld.global.u64 	%rd97, [%rd54];
$L__BB18_68:
	ld.param.u32 	%r289, [_Z20rasterization_kernelPKdS0_S0_PhPdiii_param_6];
	ld.param.u32 	%r279, [_Z20rasterization_kernelPKdS0_S0_PhPdiii_param_5];
	ld.param.u64 	%rd92, [_Z20rasterization_kernelPKdS0_S0_PhPdiii_param_4];
	mov.b64 	%fd413, %rd97;
	max.f64 	%fd414, %fd123, %fd413;
	mov.b64 	%rd55, %fd414;
	cvta.to.global.u64 	%rd56, %rd92;
	sub.s32 	%r164, %r279, %r300;
	mad.lo.s32 	%r165, %r164, %r289, %r301;
	mul.wide.s32 	%rd57, %r165, 8;
	add.s64 	%rd58, %rd56, %rd57;
	atom.relaxed.global.cas.b64 	%rd14, [%rd58], %rd97, %rd55;
	setp.ne.s64 	%p127, %rd97, %rd14;
	mov.u64 	%rd97, %rd14;
	@%p127 bra 	$L__BB18_68;
	ld.param.u32 	%r290, [_Z20rasterization_kernelPKdS0_S0_PhPdiii_param_6];
	ld.param.u32 	%r280, [_Z20rasterization_kernelPKdS0_S0_PhPdiii_param_5];
	ld.param.u64 	%rd93, [_Z20rasterization_kernelPKdS0_S0_PhPdiii_param_4];
	cvta.to.global.u64 	%rd59, %rd93;
	sub.s32 	%r166, %r280, %r300;
	mad.lo.s32 	%r167, %r166, %r290, %r301;
	mul.wide.s32 	%rd60, %r167, 8;
	add.s64 	%rd61, %rd59, %rd60;
	ld.global.f64 	%fd415, [%rd61];
	setp.neu.f64 	%p128, %fd415, %fd123;
	@%p128 bra 	$L__BB18_71;
	ld.param.u32 	%r291, [_Z20rasterization_kernelPKdS0_S0_PhPdiii_param_6];
	ld.param.u32 	%r281, [_Z20rasterization_kernelPKdS0_S0_PhPdiii_param_5];
	ld.param.u64 	%rd89, [_Z20rasterization_kernelPKdS0_S0_PhPdiii_param_3];
	cvt.rpi.f64.f64 	%fd416, %fd124;
	cvt.rzi.u32.f64 	%r168, %fd416;
	sub.s32 	%r169, %r281, %r300;
	mad.lo.s32 	%r170, %r169, %r291, %r301;
	mul.lo.s32 	%r171, %r170, 3;
	cvt.s64.s32 	%rd62, %r171;
	cvta.to.global.u64 	%rd63, %rd89;
	add.s64 	%rd64, %rd63, %rd62;
	st.global.u8 	[%rd64], %r168;
	cvt.rpi.f64.f64 	%fd417, %fd125;
	cvt.rzi.u32.f64 	%r172, %fd417;
	st.global.u8 	[%rd64+1], %r172;
	cvt.rpi.f64.f64 	%fd418, %fd126;
	cvt.rzi.u32.f64 	%r173, %fd418;
	st.global.u8 	[%rd64+2], %r173;
$L__BB18_71:
	add.s32 	%r301, %r301, 1;
	cvt.rn.f64.s32 	%fd617, %r301;
	setp.ge.f64 	%p129, %fd119, %fd617;
	@%p129 bra 	$L__BB18_66;
$L__BB18_72:
	add.s32 	%r300, %r300, 1;
	cvt.rn.f64.s32 	%fd594, %r300;
	setp.ge.f64 	%p130, %fd28, %fd594;
	@%p130 bra 	$L__BB18_18;
	mul.lo.s32 	%r174, %r298, 3;
	mul.wide.u32 	%rd65, %r174, 8;
	add.s64 	%rd66, %rd1, %rd65;
	ld.global.f64 	%fd619, [%rd66+8];
	ld.global.f64 	%fd618, [%rd4];
$L__BB18_74:
	mul.lo.s32 	%r175, %r297, 3;
	mul.lo.s32 	%r176, %r11, 3;
	mul.wide.u32 	%rd67, %r176, 8;
	add.s64 	%rd15, %rd1, %rd67;
	mul.lo.s32 	%r177, %r12, 3;
	mul.wide.u32 	%rd68, %r177, 8;
	add.s64 	%rd16, %rd1, %rd68;
	mul.wide.u32 	%rd69, %r175, 8;
	add.s64 	%rd17, %rd2, %rd69;
	add.s64 	%rd18, %rd2, %rd67;
	add.s64 	%rd19, %rd2, %rd68;
	mul.wide.u32 	%rd70, %r297, 8;
	add.s64 	%rd71, %rd3, %rd70;
	ld.global.f64 	%fd133, [%rd71];
	mul.wide.u32 	%rd72, %r11, 8;
	add.s64 	%rd73, %rd3, %rd72;
	ld.global.f64 	%fd134, [%rd73];
	mul.wide.u32 	%rd74, %r12, 8;
	add.s64 	%rd75, %rd3, %rd74;
	ld.global.f64 	%fd135, [%rd75];
	ld.global.f64 	%fd136, [%rd4+8];
	ld.global.f64 	%fd137, [%rd15];
	sub.f64 	%fd419, %fd137, %fd618;
	setp.neu.f64 	%p131, %fd419, 0d0000000000000000;
	mov.f64 	%fd620, 0d0000000000000000;
	mov.f64 	%fd621, 0d0000000000000000;
	mov.f64 	%fd622, 0dBFF0000000000000;
	@%p131 bra 	$L__BB18_76;
	min.f64 	%fd622, %fd137, %fd618;
	max.f64 	%fd428, %fd137, %fd618;
	setp.lt.f64 	%p242, %fd428, 0d0000000000000000;
	bra.uni 	$L__BB18_78;
$L__BB18_76:
	ld.global.f64 	%fd139, [%rd15+8];
	sub.f64 	%fd422, %fd139, %fd136;
	setp.eq.f64 	%p133, %fd422, 0d0000000000000000;
	mov.pred 	%p242, -1;
	@%p133 bra 	$L__BB18_78;
	sub.f64 	%fd424, %fd136, %fd139;
	sub.f64 	%fd425, %fd618, %fd137;
	div.rn.f64 	%fd620, %fd424, %fd425;
	mul.f64 	%fd426, %fd618, %fd620;
	sub.f64 	%fd621, %fd136, %fd426;
$L__BB18_78:
	ld.global.f64 	%fd145, [%rd16];
	sub.f64 	%fd429, %fd145, %fd618;
	setp.neu.f64 	%p135, %fd429, 0d0000000000000000;
	mov.f64 	%fd623, 0d0000000000000000;
	mov.f64 	%fd624, 0d0000000000000000;
	mov.f64 	%fd625, 0dBFF0000000000000;
	@%p135 bra 	$L__BB18_80;
	min.f64 	%fd438, %fd145, %fd618;
	max.f64 	%fd625, %fd145, %fd618;
	setp.lt.f64 	%p243, %fd438, 0d0000000000000000;
	bra.uni 	$L__BB18_82;
$L__BB18_80:
	ld.global.f64 	%fd147, [%rd16+8];
	sub.f64 	%fd432, %fd147, %fd136;
	setp.eq.f64 	%p137, %fd432, 0d0000000000000000;
	mov.pred 	%p243, -1;
	@%p137 bra 	$L__BB18_82;
	sub.f64 	%fd434, %fd136, %fd147;
	sub.f64 	%fd435, %fd618, %fd145;
	div.rn.f64 	%fd623, %fd434, %fd435;
	mul.f64 	%fd436, %fd618, %fd623;
	sub.f64 	%fd624, %fd136, %fd436;
$L__BB18_82:
	setp.eq.f64 	%p139, %fd620, 0d0000000000000000;
	setp.lt.f64 	%p140, %fd622, 0d0000000000000000;
	or.pred  	%p141, %p140, %p242;
	and.pred  	%p142, %p139, %p141;
	@%p142 bra 	$L__BB18_141;
	setp.eq.f64 	%p143, %fd623, 0d0000000000000000;
	setp.lt.f64 	%p144, %fd625, 0d0000000000000000;
	or.pred  	%p145, %p243, %p144;
	and.pred  	%p146, %p143, %p145;
	@%p146 bra 	$L__BB18_141;
	add.f64 	%fd439, %fd619, 0dBEE4F8B588E368F1;
	cvt.rpi.f64.f64 	%fd440, %fd439;
	cvt.rzi.s32.f64 	%r302, %fd440;
	cvt.rn.f64.s32 	%fd626, %r302;
	add.f64 	%fd441, %fd136, 0d3EE4F8B588E368F1;
	cvt.rmi.f64.f64 	%fd154, %fd441;
	setp.ltu.f64 	%p147, %fd154, %fd626;
	@%p147 bra 	$L__BB18_141;
	mov.f64 	%fd442, 0d4000000000000000;
	{
	.reg .b32 %temp; 
	mov.b64 	{%temp, %r31}, %fd442;
	}
	and.b32  	%r178, %r31, 2146435072;
	setp.eq.s32 	%p148, %r178, 1062207488;
	and.b32  	%r179, %r31, 2147483647;
	setp.ne.s32 	%p149, %r179, 1071644672;
	and.pred  	%p10, %p148, %p149;
$L__BB18_86:
	setp.eq.f64 	%p150, %fd620, 0d0000000000000000;
	mov.f64 	%fd648, %fd622;
	@%p150 bra 	$L__BB18_88;
	sub.f64 	%fd443, %fd626, %fd621;
	div.rn.f64 	%fd648, %fd443, %fd620;
$L__BB18_88:
	setp.eq.f64 	%p151, %fd623, 0d0000000000000000;
	mov.f64 	%fd628, %fd625;
	@%p151 bra 	$L__BB18_90;
	sub.f64 	%fd444, %fd626, %fd624;
	div.rn.f64 	%fd628, %fd444, %fd623;
$L__BB18_90:
	setp.lt.s32 	%p152, %r31, 0;
	selp.b32 	%r33, 0, 2146435072, %p152;
	or.b32  	%r34, %r33, -2147483648;
	setp.eq.s32 	%p153, %r178, 1062207488;
	ld.global.f64 	%fd160, [%rd15];
	sub.f64 	%fd161, %fd648, %fd160;
	{
	.reg .b32 %temp; 
	mov.b64 	{%temp, %r36}, %fd161;
	}
	abs.f64 	%fd162, %fd161;
	{ // callseq 24, 0
	.param .b64 param0;
	st.param.f64 	[param0], %fd162;
	.param .b64 param1;
	st.param.f64 	[param1], 0d4000000000000000;
	.param .b64 retval0;
	call.uni (retval0), 
	__internal_accurate_pow, 
	(
	param0, 
	param1
	);
	ld.param.f64 	%fd445, [retval0];
	} // callseq 24
	setp.lt.s32 	%p154, %r36, 0;
	neg.f64 	%fd447, %fd445;
	selp.f64 	%fd448, %fd447, %fd445, %p153;
	selp.f64 	%fd449, %fd448, %fd445, %p154;
	setp.eq.f64 	%p155, %fd161, 0d0000000000000000;
	selp.b32 	%r180, %r36, 0, %p153;
	or.b32  	%r181, %r180, 2146435072;
	selp.b32 	%r182, %r181, %r180, %p152;
	mov.b32 	%r183, 0;
	mov.b64 	%fd450, {%r183, %r182};
	selp.f64 	%fd629, %fd450, %fd449, %p155;
	add.f64 	%fd451, %fd161, 0d4000000000000000;
	{
	.reg .b32 %temp; 
	mov.b64 	{%temp, %r184}, %fd451;
	}
	and.b32  	%r185, %r184, 2146435072;
	setp.ne.s32 	%p156, %r185, 2146435072;
	@%p156 bra 	$L__BB18_95;
	setp.num.f64 	%p157, %fd161, %fd161;
	@%p157 bra 	$L__BB18_93;
	mov.f64 	%fd452, 0d4000000000000000;
	add.rn.f64 	%fd629, %fd161, %fd452;
	bra.uni 	$L__BB18_95;
$L__BB18_93:
	setp.neu.f64 	%p158, %fd162, 0d7FF0000000000000;
	@%p158 bra 	$L__BB18_95;
	setp.lt.s32 	%p159, %r36, 0;
	selp.b32 	%r186, %r34, %r33, %p10;
	selp.b32 	%r187, %r186, %r33, %p159;
	mov.b32 	%r188, 0;
	mov.b64 	%fd629, {%r188, %r187};
$L__BB18_95:
	setp.lt.s32 	%p160, %r31, 0;
	setp.eq.s32 	%p161, %r178, 1062207488;
	setp.eq.f64 	%p163, %fd161, 0d3FF0000000000000;
	selp.f64 	%fd167, 0d3FF0000000000000, %fd629, %p163;
	ld.global.f64 	%fd168, [%rd15+8];
	sub.f64 	%fd169, %fd626, %fd168;
	{
	.reg .b32 %temp; 
	mov.b64 	{%temp, %r37}, %fd169;
	}
	abs.f64 	%fd170, %fd169;
	{ // callseq 25, 0
	.param .b64 param0;
	st.param.f64 	[param0], %fd170;
	.param .b64 param1;
	st.param.f64 	[param1], 0d4000000000000000;
	.param .b64 retval0;
	call.uni (retval0), 
	__internal_accurate_pow, 
	(
	param0, 
	param1
	);
	ld.param.f64 	%fd453, [retval0];
	} // callseq 25
	setp.lt.s32 	%p164, %r37, 0;
	neg.f64 	%fd455, %fd453;
	selp.f64 	%fd456, %fd455, %fd453, %p161;
	selp.f64 	%fd457, %fd456, %fd453, %p164;
	setp.eq.f64 	%p165, %fd169, 0d0000000000000000;
	selp.b32 	%r189, %r37, 0, %p161;
	or.b32  	%r190, %r189, 2146435072;
	selp.b32 	%r191, %r190, %r189, %p160;
	mov.b32 	%r192, 0;
	mov.b64 	%fd458, {%r192, %r191};
	selp.f64 	%fd630, %fd458, %fd457, %p165;
	add.f64 	%fd459, %fd169, 0d4000000000000000;
	{
	.reg .b32 %temp; 
	mov.b64 	{%temp, %r193}, %fd459;
	}
	and.b32  	%r194, %r193, 2146435072;
	setp.ne.s32 	%p166, %r194, 2146435072;
	@%p166 bra 	$L__BB18_100;
	setp.num.f64 	%p167, %fd169, %fd169;
	@%p167 bra 	$L__BB18_98;
	mov.f64 	%fd460, 0d4000000000000000;
	add.rn.f64 	%fd630, %fd169, %fd460;
	bra.uni 	$L__BB18_100;
$L__BB18_98:
	setp.neu.f64 	%p168, %fd170, 0d7FF0000000000000;
	@%p168 bra 	$L__BB18_100;
	setp.lt.s32 	%p169, %r37, 0;
	selp.b32 	%r195, %r34, %r33, %p10;
	selp.b32 	%r196, %r195, %r33, %p169;
	mov.b32 	%r197, 0;
	mov.b64 	%fd630, {%r197, %r196};
$L__BB18_100:
	setp.lt.s32 	%p170, %r31, 0;
	setp.eq.s32 	%p171, %r178, 1062207488;
	setp.eq.f64 	%p173, %fd169, 0d3FF0000000000000;
	selp.f64 	%fd461, 0d3FF0000000000000, %fd630, %p173;
	add.f64 	%fd175, %fd167, %fd461;
	ld.global.f64 	%fd176, [%rd4];
	sub.f64 	%fd177, %fd176, %fd160;
	{
	.reg .b32 %temp; 
	mov.b64 	{%temp, %r38}, %fd177;
	}
	abs.f64 	%fd178, %fd177;
	{ // callseq 26, 0
	.param .b64 param0;
	st.param.f64 	[param0], %fd178;
	.param .b64 param1;
	st.param.f64 	[param1], 0d4000000000000000;
	.param .b64 retval0;
	call.uni (retval0), 
	__internal_accurate_pow, 
	(
	param0, 
	param1
	);
	ld.param.f64 	%fd462, [retval0];
	} // callseq 26
	setp.lt.s32 	%p174, %r38, 0;
	neg.f64 	%fd464, %fd462;
	selp.f64 	%fd465, %fd464, %fd462, %p171;
	selp.f64 	%fd466, %fd465, %fd462, %p174;
	setp.eq.f64 	%p175, %fd177, 0d0000000000000000;
	selp.b32 	%r198, %r38, 0, %p171;
	or.b32  	%r199, %r198, 2146435072;
	selp.b32 	%r200, %r199, %r198, %p170;
	mov.b32 	%r201, 0;
	mov.b64 	%fd467, {%r201, %r200};
	selp.f64 	%fd631, %fd467, %fd466, %p175;
	add.f64 	%fd468, %fd177, 0d4000000000000000;
	{
	.reg .b32 %temp; 
	mov.b64 	{%temp, %r202}, %fd468;
	}
	and.b32  	%r203, %r202, 2146435072;
	setp.ne.s32 	%p176, %r203, 2146435072;
	@%p176 bra 	$L__BB18_105;
	setp.num.f64 	%p177, %fd177, %fd177;
	@%p177 bra 	$L__BB18_103;
	mov.f64 	%fd469, 0d4000000000000000;
	add.rn.f64 	%fd631, %fd177, %fd469;
	bra.uni 	$L__BB18_105;
$L__BB18_103:
	setp.neu.f64 	%p178, %fd178, 0d7FF0000000000000;
	@%p178 bra 	$L__BB18_105;
	setp.lt.s32 	%p179, %r38, 0;
	selp.b32 	%r204, %r34, %r33, %p10;
	selp.b32 	%r205, %r204, %r33, %p179;
	mov.b32 	%r206, 0;
	mov.b64 	%fd631, {%r206, %r205};
$L__BB18_105:
	setp.lt.s32 	%p180, %r31, 0;
	setp.eq.s32 	%p181, %r178, 1062207488;
	setp.eq.f64 	%p183, %fd177, 0d3FF0000000000000;
	selp.f64 	%fd183, 0d3FF0000000000000, %fd631, %p183;
	ld.global.f64 	%fd184, [%rd4+8];
	sub.f64 	%fd185, %fd184, %fd168;
	{
	.reg .b32 %temp; 
	mov.b64 	{%temp, %r39}, %fd185;
	}
	abs.f64 	%fd186, %fd185;
	{ // callseq 27, 0
	.param .b64 param0;
	st.param.f64 	[param0], %fd186;
	.param .b64 param1;
	st.param.f64 	[param1], 0d4000000000000000;
	.param .b64 retval0;
	call.uni (retval0), 
	__internal_accurate_pow, 
	(
	param0, 
	param1
	);
	ld.param.f64 	%fd470, [retval0];
	} // callseq 27
	setp.lt.s32 	%p184, %r39, 0;
	neg.f64 	%fd472, %fd470;
	selp.f64 	%fd473, %fd472, %fd470, %p181;
	selp.f64 	%fd474, %fd473, %fd470, %p184;
	setp.eq.f64 	%p185, %fd185, 0d0000000000000000;
	selp.b32 	%r207, %r39, 0, %p181;
	or.b32  	%r208, %r207, 2146435072;
	selp.b32 	%r209, %r208, %r207, %p180;
	mov.b32 	%r210, 0;
	mov.b64 	%fd475, {%r210, %r209};
	selp.f64 	%fd632, %fd475, %fd474, %p185;
	add.f64 	%fd476, %fd185, 0d4000000000000000;
	{
	.reg .b32 %temp; 
	mov.b64 	{%temp, %r211}, %fd476;
	}
	and.b32  	%r212, %r211, 2146435072;
	setp.ne.s32 	%p186, %r212, 2146435072;
	@%p186 bra 	$L__BB18_110;
	setp.num.f64 	%p187, %fd185, %fd185;
	@%p187 bra 	$L__BB18_108;
	mov.f64 	%fd477, 0d4000000000000000;
	add.rn.f64 	%fd632, %fd185, %fd477;
	bra.uni 	$L__BB18_110;
$L__BB18_108:
	setp.neu.f64 	%p188, %fd186, 0d7FF0000000000000;
	@%p188 bra 	$L__BB18_110;
	setp.lt.s32 	%p189, %r39, 0;
	selp.b32 	%r213, %r34, %r33, %p10;
	selp.b32 	%r214, %r213, %r33, %p189;
	mov.b32 	%r215, 0;
	mov.b64 	%fd632, {%r215, %r214};
$L__BB18_110:
	setp.lt.s32 	%p190, %r31, 0;
	setp.eq.s32 	%p191, %r178, 1062207488;
	setp.eq.f64 	%p192, %fd185, 0d3FF0000000000000;
	selp.f64 	%fd478, 0d3FF0000000000000, %fd632, %p192;
	add.f64 	%fd479, %fd183, %fd478;
	sqrt.rn.f64 	%fd480, %fd479;
	sqrt.rn.f64 	%fd481, %fd175;
	div.rn.f64 	%fd482, %fd481, %fd480;
	ld.global.f64 	%fd483, [%rd15+16];
	mov.f64 	%fd484, 0d3FF0000000000000;
	sub.f64 	%fd485, %fd484, %fd482;
	mul.f64 	%fd486, %fd483, %fd485;
	ld.global.f64 	%fd191, [%rd4+16];
	fma.rn.f64 	%fd646, %fd191, %fd482, %fd486;
	mul.f64 	%fd487, %fd134, %fd485;
	fma.rn.f64 	%fd645, %fd133, %fd482, %fd487;
	ld.global.f64 	%fd488, [%rd18];
	mul.f64 	%fd489, %fd488, %fd485;
	ld.global.f64 	%fd194, [%rd17];
	fma.rn.f64 	%fd644, %fd194, %fd482, %fd489;
	ld.global.f64 	%fd490, [%rd18+8];
	ld.global.f64 	%fd196, [%rd17+8];
	mul.f64 	%fd491, %fd482, %fd196;
	fma.rn.f64 	%fd643, %fd490, %fd485, %fd491;
	ld.global.f64 	%fd492, [%rd18+16];
	ld.global.f64 	%fd198, [%rd17+16];
	mul.f64 	%fd493, %fd482, %fd198;
	fma.rn.f64 	%fd642, %fd485, %fd492, %fd493;
	ld.global.f64 	%fd200, [%rd16];
	sub.f64 	%fd494, %fd628, %fd200;
	{
	.reg .b32 %temp; 
	mov.b64 	{%temp, %r40}, %fd494;
	}
	abs.f64 	%fd201, %fd494;
	{ // callseq 28, 0
	.param .b64 param0;
	st.param.f64 	[param0], %fd201;
	.param .b64 param1;
	st.param.f64 	[param1], 0d4000000000000000;
	.param .b64 retval0;
	call.uni (retval0), 
	__internal_accurate_pow, 
	(
	param0, 
	param1
	);
	ld.param.f64 	%fd495, [retval0];
	} // callseq 28
	setp.lt.s32 	%p193, %r40, 0;
	neg.f64 	%fd497, %fd495;
	selp.f64 	%fd498, %fd497, %fd495, %p191;
	selp.f64 	%fd499, %fd498, %fd495, %p193;
	setp.eq.f64 	%p194, %fd494, 0d0000000000000000;
	selp.b32 	%r217, %r40, 0, %p191;
	or.b32  	%r218, %r217, 2146435072;
	selp.b32 	%r219, %r218, %r217, %p190;
	mov.b32 	%r220, 0;
	mov.b64 	%fd500, {%r220, %r219};
	selp.f64 	%fd633, %fd500, %fd499, %p194;
	add.f64 	%fd501, %fd494, 0d4000000000000000;
	{
	.reg .b32 %temp; 
	mov.b64 	{%temp, %r221}, %fd501;
	}
	and.b32  	%r222, %r221, 2146435072;
	setp.ne.s32 	%p195, %r222, 2146435072;
	@%p195 bra 	$L__BB18_115;
	setp.num.f64 	%p196, %fd494, %fd494;
	@%p196 bra 	$L__BB18_113;
	mov.f64 	%fd502, 0d4000000000000000;
	add.rn.f64 	%fd633, %fd494, %fd502;
	bra.uni 	$L__BB18_115;
$L__BB18_113:
	setp.neu.f64 	%p197, %fd201, 0d7FF0000000000000;
	@%p197 bra 	$L__BB18_115;
	selp.b32 	%r223, 0, 2146435072, %p190;
	or.b32  	%r224, %r223, -2147483648;
	selp.b32 	%r225, %r224, %r223, %p10;
	selp.b32 	%r226, %r225, %r223, %p193;
	mov.b32 	%r227, 0;
	mov.b64 	%fd633, {%r227, %r226};
$L__BB18_115:
	sub.f64 	%fd503, %fd628, %fd200;
	setp.eq.f64 	%p202, %fd503, 0d3FF0000000000000;
	selp.f64 	%fd207, 0d3FF0000000000000, %fd633, %p202;
	ld.global.f64 	%fd208, [%rd16+8];
	sub.f64 	%fd209, %fd626, %fd208;
	{
	.reg .b32 %temp; 
	mov.b64 	{%temp, %r41}, %fd209;
	}
	abs.f64 	%fd210, %fd209;
	{ // callseq 29, 0
	.param .b64 param0;
	st.param.f64 	[param0], %fd210;
	.param .b64 param1;
	st.param.f64 	[param1], 0d4000000000000000;
	.param .b64 retval0;
	call.uni (retval0), 
	__internal_accurate_pow, 
	(
	param0, 
	param1
	);
	ld.param.f64 	%fd504, [retval0];
	} // callseq 29
	setp.lt.s32 	%p203, %r41, 0;
	neg.f64 	%fd506, %fd504;
	selp.f64 	%fd507, %fd506, %fd504, %p191;
	selp.f64 	%fd508, %fd507, %fd504, %p203;
	setp.eq.f64 	%p204, %fd209, 0d0000000000000000;
	selp.b32 	%r229, %r41, 0, %p191;
	or.b32  	%r230, %r229, 2146435072;
	selp.b32 	%r231, %r230, %r229, %p190;
	mov.b32 	%r232, 0;
	mov.b64 	%fd509, {%r232, %r231};
	selp.f64 	%fd634, %fd509, %fd508, %p204;
	add.f64 	%fd510, %fd209, 0d4000000000000000;
	{
	.reg .b32 %temp; 
	mov.b64 	{%temp, %r233}, %fd510;
	}
	and.b32  	%r234, %r233, 2146435072;
	setp.ne.s32 	%p205, %r234, 2146435072;
	@%p205 bra 	$L__BB18_120;
	setp.num.f64 	%p206, %fd209, %fd209;
	@%p206 bra 	$L__BB18_118;
	mov.f64 	%fd511, 0d4000000000000000;
	add.rn.f64 	%fd634, %fd209, %fd511;
	bra.uni 	$L__BB18_120;
$L__BB18_118:
	setp.neu.f64 	%p207, %fd210, 0d7FF0000000000000;
	@%p207 bra 	$L__BB18_120;
	selp.b32 	%r235, 0, 2146435072, %p190;
	or.b32  	%r236, %r235, -2147483648;
	selp.b32 	%r237, %r236, %r235, %p10;
	selp.b32 	%r238, %r237, %r235, %p203;
	mov.b32 	%r239, 0;
	mov.b64 	%fd634, {%r239, %r238};
$L__BB18_120:
	selp.b32 	%r42, 0, 2146435072, %p190;
	setp.eq.f64 	%p212, %fd209, 0d3FF0000000000000;
	selp.f64 	%fd512, 0d3FF0000000000000, %fd634, %p212;
	add.f64 	%fd215, %fd207, %fd512;
	sub.f64 	%fd216, %fd176, %fd200;
	{
	.reg .b32 %temp; 
	mov.b64 	{%temp, %r43}, %fd216;
	}
	abs.f64 	%fd217, %fd216;
	{ // callseq 30, 0
	.param .b64 param0;
	st.param.f64 	[param0], %fd217;
	.param .b64 param1;
	st.param.f64 	[param1], 0d4000000000000000;
	.param .b64 retval0;
	call.uni (retval0), 
	__internal_accurate_pow, 
	(
	param0, 
	param1
	);
	ld.param.f64 	%fd513, [retval0];
	} // callseq 30
	setp.lt.s32 	%p213, %r43, 0;
	neg.f64 	%fd515, %fd513;
	selp.f64 	%fd516, %fd515, %fd513, %p191;
	selp.f64 	%fd517, %fd516, %fd513, %p213;
	setp.eq.f64 	%p214, %fd216, 0d0000000000000000;
	selp.b32 	%r241, %r43, 0, %p191;
	or.b32  	%r242, %r241, 2146435072;
	selp.b32 	%r243, %r242, %r241, %p190;
	mov.b32 	%r244, 0;
	mov.b64 	%fd518, {%r244, %r243};
	selp.f64 	%fd635, %fd518, %fd517, %p214;
	add.f64 	%fd519, %fd216, 0d4000000000000000;
	{
	.reg .b32 %temp; 
	mov.b64 	{%temp, %r245}, %fd519;
	}
	and.b32  	%r246, %r245, 2146435072;
	setp.ne.s32 	%p215, %r246, 2146435072;
	@%p215 bra 	$L__BB18_125;
	setp.num.f64 	%p216, %fd216, %fd216;
	@%p216 bra 	$L__BB18_123;
	mov.f64 	%fd520, 0d4000000000000000;
	add.rn.f64 	%fd635, %fd216, %fd520;
	bra.uni 	$L__BB18_125;
$L__BB18_123:
	setp.neu.f64 	%p217, %fd217, 0d7FF0000000000000;
	@%p217 bra 	$L__BB18_125;
	or.b32  	%r247, %r42, -2147483648;
	selp.b32 	%r248, %r247, %r42, %p10;
	selp.b32 	%r249, %r248, %r42, %p213;
	mov.b32 	%r250, 0;
	mov.b64 	%fd635, {%r250, %r249};
$L__BB18_125:
	setp.eq.f64 	%p221, %fd216, 0d3FF0000000000000;
	selp.f64 	%fd222, 0d3FF0000000000000, %fd635, %p221;
	sub.f64 	%fd223, %fd184, %fd208;
	{
	.reg .b32 %temp; 
	mov.b64 	{%temp, %r44}, %fd223;
	}
	abs.f64 	%fd224, %fd223;
	{ // callseq 31, 0
	.param .b64 param0;
	st.param.f64 	[param0], %fd224;
	.param .b64 param1;
	st.param.f64 	[param1], 0d4000000000000000;
	.param .b64 retval0;
	call.uni (retval0), 
	__internal_accurate_pow, 
	(
	param0, 
	param1
	);
	ld.param.f64 	%fd521, [retval0];
	} // callseq 31
	setp.lt.s32 	%p222, %r44, 0;
	neg.f64 	%fd523, %fd521;
	selp.f64 	%fd524, %fd523, %fd521, %p191;
	selp.f64 	%fd525, %fd524, %fd521, %p222;
	setp.eq.f64 	%p223, %fd223, 0d0000000000000000;
	selp.b32 	%r252, %r44, 0, %p191;
	or.b32  	%r253, %r252, 2146435072;
	selp.b32 	%r254, %r253, %r252, %p190;
	mov.b32 	%r255, 0;
	mov.b64 	%fd526, {%r255, %r254};
	selp.f64 	%fd636, %fd526, %fd525, %p223;
	add.f64 	%fd527, %fd223, 0d4000000000000000;
	{
	.reg .b32 %temp; 
	mov.b64 	{%temp, %r256}, %fd527;
	}
	and.b32  	%r257, %r256, 2146435072;
	setp.ne.s32 	%p224, %r257, 2146435072;
	@%p224 bra 	$L__BB18_130;
	setp.num.f64 	%p225, %fd223, %fd223;
	@%p225 bra 	$L__BB18_128;
	mov.f64 	%fd528, 0d4000000000000000;
	add.rn.f64 	%fd636, %fd223, %fd528;
	bra.uni 	$L__BB18_130;
$L__BB18_128:
	setp.neu.f64 	%p226, %fd224, 0d7FF0000000000000;
	@%p226 bra 	$L__BB18_130;
	or.b32  	%r258, %r42, -2147483648;
	selp.b32 	%r259, %r258, %r42, %p10;
	selp.b32 	%r260, %r259, %r42, %p222;
	mov.b32 	%r261, 0;
	mov.b64 	%fd636, {%r261, %r260};
$L__BB18_130:
	setp.eq.f64 	%p228, %fd223, 0d3FF0000000000000;
	selp.f64 	%fd529, 0d3FF0000000000000, %fd636, %p228;
	add.f64 	%fd530, %fd222, %fd529;
	sqrt.rn.f64 	%fd531, %fd530;
	sqrt.rn.f64 	%fd532, %fd215;
	div.rn.f64 	%fd533, %fd532, %fd531;
	ld.global.f64 	%fd534, [%rd16+16];
	mov.f64 	%fd535, 0d3FF0000000000000;
	sub.f64 	%fd536, %fd535, %fd533;
	mul.f64 	%fd537, %fd534, %fd536;
	fma.rn.f64 	%fd229, %fd191, %fd533, %fd537;
	mul.f64 	%fd538, %fd135, %fd536;
	fma.rn.f64 	%fd230, %fd133, %fd533, %fd538;
	ld.global.f64 	%fd539, [%rd19];
	mul.f64 	%fd540, %fd539, %fd536;
	fma.rn.f64 	%fd231, %fd194, %fd533, %fd540;
	ld.global.f64 	%fd541, [%rd19+8];
	mul.f64 	%fd542, %fd533, %fd196;
	fma.rn.f64 	%fd232, %fd541, %fd536, %fd542;
	ld.global.f64 	%fd543, [%rd19+16];
	mul.f64 	%fd544, %fd533, %fd198;
	fma.rn.f64 	%fd233, %fd536, %fd543, %fd544;
	setp.ltu.f64 	%p229, %fd648, %fd628;
	mov.f64 	%fd637, %fd233;
	mov.f64 	%fd638, %fd232;
	mov.f64 	%fd639, %fd231;
	mov.f64 	%fd640, %fd230;
	mov.f64 	%fd641, %fd229;
	mov.f64 	%fd647, %fd628;
	@%p229 bra 	$L__BB18_132;
	mov.f64 	%fd637, %fd642;
	mov.f64 	%fd638, %fd643;
	mov.f64 	%fd639, %fd644;
	mov.f64 	%fd640, %fd645;
	mov.f64 	%fd641, %fd646;
	mov.f64 	%fd642, %fd233;
	mov.f64 	%fd643, %fd232;
	mov.f64 	%fd644, %fd231;
	mov.f64 	%fd645, %fd230;
	mov.f64 	%fd646, %fd229;
	mov.f64 	%fd647, %fd648;
	mov.f64 	%fd648, %fd628;
$L__BB18_132:
	add.f64 	%fd545, %fd648, 0dBEE4F8B588E368F1;
	cvt.rpi.f64.f64 	%fd546, %fd545;
	cvt.rzi.s32.f64 	%r303, %fd546;
	cvt.rn.f64.s32 	%fd649, %r303;
	add.f64 	%fd547, %fd647, 0d3EE4F8B588E368F1;
	cvt.rmi.f64.f64 	%fd247, %fd547;
	setp.ltu.f64 	%p230, %fd247, %fd649;
	@%p230 bra 	$L__BB18_140;
	sub.f64 	%fd248, %fd647, %fd648;
$L__BB18_134:
	ld.param.u32 	%r292, [_Z20rasterization_kernelPKdS0_S0_PhPdiii_param_6];
	ld.param.u32 	%r282, [_Z20rasterization_kernelPKdS0_S0_PhPdiii_param_5];
	setp.le.s32 	%p231, %r282, %r302;
	sub.f64 	%fd548, %fd649, %fd648;
	div.rn.f64 	%fd549, %fd548, %fd248;
	mov.f64 	%fd550, 0d3FF0000000000000;
	sub.f64 	%fd551, %fd550, %fd549;
	mul.f64 	%fd552, %fd646, %fd551;
	fma.rn.f64 	%fd250, %fd641, %fd549, %fd552;
	mul.f64 	%fd553, %fd645, %fd551;
	fma.rn.f64 	%fd554, %fd640, %fd549, %fd553;
	mul.f64 	%fd555, %fd644, %fd551;
	fma.rn.f64 	%fd556, %fd639, %fd549, %fd555;
	mul.f64 	%fd557, %fd643, %fd551;
	fma.rn.f64 	%fd558, %fd638, %fd549, %fd557;
	mul.f64 	%fd559, %fd642, %fd551;
	fma.rn.f64 	%fd560, %fd637, %fd549, %fd559;
	mul.f64 	%fd561, %fd556, %fd554;
	max.f64 	%fd562, %fd561, 0d0000000000000000;
	min.f64 	%fd563, %fd562, 0d3FF0000000000000;
	fma.rn.f64 	%fd251, %fd563, 0d406FE00000000000, 0dBEE4F8B588E368F1;
	mul.f64 	%fd564, %fd558, %fd554;
	max.f64 	%fd565, %fd564, 0d0000000000000000;
	min.f64 	%fd566, %fd565, 0d3FF0000000000000;
	fma.rn.f64 	%fd252, %fd566, 0d406FE00000000000, 0dBEE4F8B588E368F1;
	mul.f64 	%fd567, %fd560, %fd554;
	max.f64 	%fd568, %fd567, 0d0000000000000000;
	min.f64 	%fd569, %fd568, 0d3FF0000000000000;
	fma.rn.f64 	%fd253, %fd569, 0d406FE00000000000, 0dBEE4F8B588E368F1;
	or.b32  	%r262, %r303, %r302;
	shr.u32 	%r263, %r262, 31;
	and.b32  	%r264, %r263, 1;
	setp.eq.b32 	%p232, %r264, 1;
	or.pred  	%p233, %p231, %p232;
	setp.ge.s32 	%p234, %r303, %r292;
	or.pred  	%p235, %p234, %p233;
	@%p235 bra 	$L__BB18_139;
	ld.param.u32 	%r293, [_Z20rasterization_kernelPKdS0_S0_PhPdiii_param_6];
	ld.param.u32 	%r283, [_Z20rasterization_kernelPKdS0_S0_PhPdiii_param_5];
	ld.param.u64 	%rd94, [_Z20rasterization_kernelPKdS0_S0_PhPdiii_param_4];
	sub.s32 	%r265, %r283, %r302;
	mad.lo.s32 	%r266, %r265, %r293, %r303;
	cvta.to.global.u64 	%rd76, %rd94;
	mul.wide.s32 	%rd77, %r266, 8;
	add.s64 	%rd78, %rd76, %rd77;
	ld.global.u64 	%rd98, [%rd78];
$L__BB18_136:
	ld.param.u32 	%r294, [_Z20rasterization_kernelPKdS0_S0_PhPdiii_param_6];
	ld.param.u32 	%r284, [_Z20rasterization_kernelPKdS0_S0_PhPdiii_param_5];
	ld.param.u64 	%rd95, [_Z20rasterization_kernelPKdS0_S0_PhPdiii_param_4];
	mov.b64 	%fd570, %rd98;
	max.f64 	%fd571, %fd250, %fd570;
	mov.b64 	%rd79, %fd571;
	cvta.to.global.u64 	%rd80, %rd95;
	sub.s32 	%r267, %r284, %r302;
	mad.lo.s32 	%r268, %r267, %r294, %r303;
	mul.wide.s32 	%rd81, %r268, 8;
	add.s64 	%rd82, %rd80, %rd81;
	atom.relaxed.global.cas.b64 	%rd22, [%rd82], %rd98, %rd79;
	setp.ne.s64 	%p236, %rd98, %rd22;
	mov.u64 	%rd98, %rd22;
	@%p236 bra 	$L__BB18_136;
	ld.param.u32 	%r295, [_Z20rasterization_kernelPKdS0_S0_PhPdiii_param_6];
	ld.param.u32 	%r285, [_Z20rasterization_kernelPKdS0_S0_PhPdiii_param_5];
	ld.param.u64 	%rd96, [_Z20rasterization_kernelPKdS0_S0_PhPdiii_param_4];
	cvta.to.global.u64 	%rd83, %rd96;
	sub.s32 	%r269, %r285, %r302;
	mad.lo.s32 	%r270, %r269, %r295, %r303;
	mul.wide.s32 	%rd84, %r270, 8;
	add.s64 	%rd85, %rd83, %rd84;
	ld.global.f64 	%fd572, [%rd85];
	setp.neu.f64 	%p237, %fd572, %fd250;
	@%p237 bra 	$L__BB18_139;
	ld.param.u32 	%r296, [_Z20rasterization_kernelPKdS0_S0_PhPdiii_param_6];
	ld.param.u32 	%r286, [_Z20rasterization_kernelPKdS0_S0_PhPdiii_param_5];
	ld.param.u64 	%rd90, [_Z20rasterization_kernelPKdS0_S0_PhPdiii_param_3];
	cvt.rpi.f64.f64 	%fd573, %fd251;
	cvt.rzi.u32.f64 	%r271, %fd573;
	sub.s32 	%r272, %r286, %r302;
	mad.lo.s32 	%r273, %r272, %r296, %r303;
	mul.lo.s32 	%r274, %r273, 3;
	cvt.s64.s32 	%rd86, %r274;
	cvta.to.global.u64 	%rd87, %rd90;
	add.s64 	%rd88, %rd87, %rd86;
	st.global.u8 	[%rd88], %r271;
	cvt.rpi.f64.f64 	%fd574, %fd252;
	cvt.rzi.u32.f64 	%r275, %fd574;
	st.global.u8 	[%rd88+1], %r275;
	cvt.rpi.f64.f64 	%fd575, %fd253;
	cvt.rzi.u32.f64 	%r276, %fd575;
	st.global.u8 	[%rd88+2], %r276;
$L__BB18_139:
	add.s32 	%r303, %r303, 1;
	cvt.rn.f64.s32 	%fd649, %r303;
	setp.ge.f64 	%p238, %fd247, %fd649;
	@%p238 bra 	$L__BB18_134;
$L__BB18_140:
	add.s32 	%r302, %r302, 1;
	cvt.rn.f64.s32 	%fd626, %r302;
	setp.ge.f64 	%p239, %fd154, %fd626;
	@%p239 bra 	$L__BB18_86;
$L__BB18_141:
	ret;

}
.func  (.param .align 16 .b8 func_retval0[16]) __internal_trig_reduction_slowpathd(
	.param .b64 __internal_trig_reduction_slowpathd_param_0
)
{
	.local .align 8 .b8 	__local_depot19[40];
	.reg .b64 	%SP;
	.reg .b64 	%SPL;
	.reg .pred 	%p<10>;
	.reg .b32 	%r<47>;
	.reg .b64 	%rd<74>;
	.reg .b64 	%fd<5>;

	mov.u64 	%SPL, __local_depot19;
	ld.param.f64 	%fd4, [__internal_trig_reduction_slowpathd_param_0];
	add.u64 	%rd1, %SPL, 0;
	{
	.reg .b32 %temp; 
	mov.b64 	{%temp, %r1}, %fd4;
	}
	shr.u32 	%r2, %r1, 20;
	and.b32  	%r3, %r2, 2047;
	setp.eq.s32 	%p1, %r3, 2047;
	mov.b32 	%r46, 0;
	@%p1 bra 	$L__BB19_9;
	add.s32 	%r20, %r3, -1024;
	mov.b64 	%rd20, %fd4;
	shl.b64 	%rd2, %rd20, 11;
	shr.u32 	%r4, %r20, 6;
	sub.s32 	%r45, 15, %r4;
	sub.s32 	%r21, 19, %r4;
	setp.lt.u32 	%p2, %r20, 128;
	selp.b32 	%r6, 18, %r21, %p2;
	setp.ge.s32 	%p3, %r45, %r6;
	mov.b64 	%rd70, 0;
	@%p3 bra 	$L__BB19_4;
	add.s32 	%r23, %r6, %r4;
	neg.s32 	%r43, %r23;
	or.b64  	%rd3, %rd2, -9223372036854775808;
	mov.b64 	%rd70, 0;
	mov.b32 	%r42, 0;
	mov.u64 	%rd25, __cudart_i2opi_d;
	mov.u32 	%r44, %r45;
$L__BB19_3:
	.pragma "nounroll";
	mul.wide.s32 	%rd22, %r42, 8;
	add.s64 	%rd23, %rd1, %rd22;
	mul.wide.s32 	%rd24, %r44, 8;
	add.s64 	%rd26, %rd25, %rd24;
	ld.global.nc.u64 	%rd27, [%rd26];
	{
	.reg .u32 %r0, %r1, %r2, %r3, %alo, %ahi, %blo, %bhi, %clo, %chi;
	mov.b64 	{%alo,%ahi}, %rd27;
	mov.b64 	{%blo,%bhi}, %rd3;
	mov.b64 	{%clo,%chi}, %rd70;
	mad.lo.cc.u32 	%r0, %alo, %blo, %clo;
	madc.hi.cc.u32 	%r1, %alo, %blo, %chi;
	madc.hi.u32 	%r2, %alo, %bhi, 0;
	mad.lo.cc.u32 	%r1, %alo, %bhi, %r1;
	madc.hi.cc.u32 	%r2, %ahi, %blo, %r2;
	madc.hi.u32 	%r3, %ahi, %bhi, 0;
	mad.lo.cc.u32 	%r1, %ahi, %blo, %r1;
	madc.lo.cc.u32 	%r2, %ahi, %bhi, %r2;
	addc.u32 	%r3, %r3, 0;
	mov.b64 	%rd28, {%r0,%r1};
	mov.b64 	%rd70, {%r2,%r3};
	}
	st.local.u64 	[%rd23], %rd28;
	add.s32 	%r44, %r44, 1;
	add.s32 	%r43, %r43, 1;
	add.s32 	%r42, %r42, 1;
	setp.ne.s32 	%p4, %r43, -15;
	mov.u32 	%r45, %r6;
	@%p4 bra 	$L__BB19_3;
$L__BB19_4:
	cvt.s64.s32 	%rd29, %r45;
	cvt.u64.u32 	%rd30, %r4;
	add.s64 	%rd31, %rd30, %rd29;
	shl.b64 	%rd32, %rd31, 3;
	add.s64 	%rd33, %rd1, %rd32;
	st.local.u64 	[%rd33+-120], %rd70;
	and.b32  	%r15, %r2, 63;
	ld.local.u64 	%rd72, [%rd1+16];
	ld.local.u64 	%rd71, [%rd1+24];
	setp.eq.s32 	%p5, %r15, 0;
	@%p5 bra 	$L__BB19_6;
	shl.b64 	%rd34, %rd71, %r15;
	shr.u64 	%rd35, %rd72, 1;
	xor.b32  	%r24, %r15, 63;
	shr.u64 	%rd36, %rd35, %r24;
	or.b64  	%rd71, %rd34, %rd36;
	ld.local.u64 	%rd37, [%rd1+8];
	shl.b64 	%rd38, %rd72, %r15;
	shr.u64 	%rd39, %rd37, 1;
	shr.u64 	%rd40, %rd39, %r24;
	or.b64  	%rd72, %rd38, %rd40;
$L__BB19_6:
	and.b32  	%r25, %r1, -2147483648;
	shr.u64 	%rd41, %rd71, 62;
	cvt.u32.u64 	%r26, %rd41;
	mov.b64 	{%r27, %r28}, %rd71;
	mov.b64 	{%r29, %r30}, %rd72;
	shf.l.wrap.b32 	%r31, %r30, %r27, 2;
	shf.l.wrap.b32 	%r32, %r27, %r28, 2;
	mov.b64 	%rd42, {%r31, %r32};
	shl.b64 	%rd43, %rd72, 2;
	shr.u64 	%rd44, %rd42, 63;
	cvt.u32.u64 	%r33, %rd44;
	add.s32 	%r34, %r33, %r26;
	setp.eq.s32 	%p6, %r25, 0;
	neg.s32 	%r35, %r34;
	selp.b32 	%r46, %r34, %r35, %p6;
	setp.gt.s64 	%p7, %rd42, -1;
	mov.b64 	%rd45, 0;
	{
	.reg .u32 %r0, %r1, %r2, %r3, %a0, %a1, %a2, %a3, %b0, %b1, %b2, %b3;
	mov.b64 	{%a0,%a1}, %rd45;
	mov.b64 	{%a2,%a3}, %rd45;
	mov.b64 	{%b0,%b1}, %rd43;
	mov.b64 	{%b2,%b3}, %rd42;
	sub.cc.u32 	%r0, %a0, %b0;
	subc.cc.u32 	%r1, %a1, %b1;
	subc.cc.u32 	%r2, %a2, %b2;
	subc.u32 	%r3, %a3, %b3;
	mov.b64 	%rd46, {%r0,%r1};
	mov.b64 	%rd47, {%r2,%r3};
	}
	xor.b32  	%r36, %r25, -2147483648;
	selp.b64 	%rd73, %rd42, %rd47, %p7;
	selp.b64 	%rd14, %rd43, %rd46, %p7;
	selp.b32 	%r17, %r25, %r36, %p7;
	clz.b64 	%r37, %rd73;
	cvt.u64.u32 	%rd15, %r37;
	setp.eq.s32 	%p8, %r37, 0;
	@%p8 bra 	$L__BB19_8;
	cvt.u32.u64 	%r38, %rd15;
	and.b32  	%r39, %r38, 63;
	shl.b64 	%rd48, %rd73, %r39;
	shr.u64 	%rd49, %rd14, 1;
	not.b32 	%r40, %r38;
	and.b32  	%r41, %r40, 63;
	shr.u64 	%rd50, %rd49, %r41;
	or.b64  	%rd73, %rd48, %rd50;
$L__BB19_8:
	mov.b64 	%rd51, -3958705157555305931;
	{
	.reg .u32 %r0, %r1, %r2, %r3, %alo, %ahi, %blo, %bhi;
	mov.b64 	{%alo,%ahi}, %rd73;
	mov.b64 	{%blo,%bhi}, %rd51;
	mul.lo.u32 	%r0, %alo, %blo;
	mul.hi.u32 	%r1, %alo, %blo;
	mad.lo.cc.u32 	%r1, %alo, %bhi, %r1;
	madc.hi.u32 	%r2, %alo, %bhi, 0;
	mad.lo.cc.u32 	%r1, %ahi, %blo, %r1;
	madc.hi.cc.u32 	%r2, %ahi, %blo, %r2;
	madc.hi.u32 	%r3, %ahi, %bhi, 0;
	mad.lo.cc.u32 	%r2, %ahi, %bhi, %r2;
	addc.u32 	%r3, %r3, 0;
	mov.b64 	%rd52, {%r0,%r1};
	mov.b64 	%rd53, {%r2,%r3};
	}
	setp.gt.s64 	%p9, %rd53, 0;
	{
	.reg .u32 %r0, %r1, %r2, %r3, %a0, %a1, %a2, %a3, %b0, %b1, %b2, %b3;
	mov.b64 	{%a0,%a1}, %rd52;
	mov.b64 	{%a2,%a3}, %rd53;
	mov.b64 	{%b0,%b1}, %rd52;
	mov.b64 	{%b2,%b3}, %rd53;
	add.cc.u32 	%r0, %a0, %b0;
	addc.cc.u32 	%r1, %a1, %b1;
	addc.cc.u32 	%r2, %a2, %b2;
	addc.u32 	%r3, %a3, %b3;
	mov.b64 	%rd54, {%r0,%r1};
	mov.b64 	%rd55, {%r2,%r3};
	}
	selp.b64 	%rd56, %rd55, %rd53, %p9;
	selp.s64 	%rd57, -1, 0, %p9;
	sub.s64 	%rd58, %rd57, %rd15;
	cvt.u64.u32 	%rd59, %r17;
	shl.b64 	%rd60, %rd59, 32;
	add.s64 	%rd61, %rd56, 1;
	shr.u64 	%rd62, %rd61, 10;
	add.s64 	%rd63, %rd62, 1;
	shr.u64 	%rd64, %rd63, 1;
	shl.b64 	%rd65, %rd58, 52;
	add.s64 	%rd66, %rd65, %rd64;
	add.s64 	%rd67, %rd66, 4602678819172646912;
	or.b64  	%rd68, %rd67, %rd60;
	mov.b64 	%fd4, %rd68;
$L__BB19_9:
	st.param.f64 	[func_retval0], %fd4;
	st.param.b32 	[func_retval0+8], %r46;
	ret;

}
.func  (.param .b64 func_retval0) __internal_accurate_pow(
	.param .b64 __internal_accurate_pow_param_0,
	.param .b64 __internal_accurate_pow_param_1
)
{
	.reg .pred 	%p<8>;
	.reg .b32 	%r<49>;
	.reg .b32 	%f<3>;
	.reg .b64 	%fd<109>;

	ld.param.f64 	%fd10, [__internal_accurate_pow_param_0];
	ld.param.f64 	%fd11, [__internal_accurate_pow_param_1];
	{
	.reg .b32 %temp; 
	mov.b64 	{%temp, %r46}, %fd10;
	}
	{
	.reg .b32 %temp; 
	mov.b64 	{%r45, %temp}, %fd10;
	}
	shr.u32 	%r47, %r46, 20;
	setp.gt.u32 	%p1, %r46, 1048575;
	@%p1 bra 	$L__BB20_2;
	mul.f64 	%fd12, %fd10, 0d4350000000000000;
	{
	.reg .b32 %temp; 
	mov.b64 	{%temp, %r46}, %fd12;
	}
	{
	.reg .b32 %temp; 
	mov.b64 	{%r45, %temp}, %fd12;
	}
	shr.u32 	%r16, %r46, 20;
	add.s32 	%r47, %r16, -54;
$L__BB20_2:
	add.s32 	%r48, %r47, -1023;
	and.b32  	%r17, %r46, -2146435073;
	or.b32  	%r18, %r17, 1072693248;
	mov.b64 	%fd107, {%r45, %r18};
	setp.lt.u32 	%p2, %r18, 1073127583;
	@%p2 bra 	$L__BB20_4;
	{
	.reg .b32 %temp; 
	mov.b64 	{%r19, %temp}, %fd107;
	}
	{
	.reg .b32 %temp; 
	mov.b64 	{%temp, %r20}, %fd107;
	}
	add.s32 	%r21, %r20, -1048576;
	mov.b64 	%fd107, {%r19, %r21};
	add.s32 	%r48, %r47, -1022;
$L__BB20_4:
	add.f64 	%fd13, %fd107, 0dBFF0000000000000;
	add.f64 	%fd14, %fd107, 0d3FF0000000000000;
	rcp.approx.ftz.f64 	%fd15, %fd14;
	neg.f64 	%fd16, %fd14;
	fma.rn.f64 	%fd17, %fd16, %fd15, 0d3FF0000000000000;
	fma.rn.f64 	%fd18, %fd17, %fd17, %fd17;
	fma.rn.f64 	%fd19, %fd18, %fd15, %fd15;
	mul.f64 	%fd20, %fd13, %fd19;
	fma.rn.f64 	%fd21, %fd13, %fd19, %fd20;
	mul.f64 	%fd22, %fd21, %fd21;
	fma.rn.f64 	%fd23, %fd22, 0d3EB0F5FF7D2CAFE2, 0d3ED0F5D241AD3B5A;
	fma.rn.f64 	%fd24, %fd23, %fd22, 0d3EF3B20A75488A3F;
	fma.rn.f64 	%fd25, %fd24, %fd22, 0d3F1745CDE4FAECD5;
	fma.rn.f64 	%fd26, %fd25, %fd22, 0d3F3C71C7258A578B;
	fma.rn.f64 	%fd27, %fd26, %fd22, 0d3F6249249242B910;
	fma.rn.f64 	%fd28, %fd27, %fd22, 0d3F89999999999DFB;
	sub.f64 	%fd29, %fd13, %fd21;
	add.f64 	%fd30, %fd29, %fd29;
	neg.f64 	%fd31, %fd21;
	fma.rn.f64 	%fd32, %fd31, %fd13, %fd30;
	mul.f64 	%fd33, %fd19, %fd32;
	fma.rn.f64 	%fd34, %fd22, %fd28, 0d3FB5555555555555;
	mov.f64 	%fd35, 0d3FB5555555555555;
	sub.f64 	%fd36, %fd35, %fd34;
	fma.rn.f64 	%fd37, %fd22, %fd28, %fd36;
	add.f64 	%fd38, %fd37, 0dBC46A4CB00B9E7B0;
	add.f64 	%fd39, %fd34, %fd38;
	sub.f64 	%fd40, %fd34, %fd39;
	add.f64 	%fd41, %fd38, %fd40;
	mul.rn.f64 	%fd42, %fd21, %fd21;
	neg.f64 	%fd43, %fd42;
	fma.rn.f64 	%fd44, %fd21, %fd21, %fd43;
	{
	.reg .b32 %temp; 
	mov.b64 	{%r22, %temp}, %fd33;
	}
	{
	.reg .b32 %temp; 
	mov.b64 	{%temp, %r23}, %fd33;
	}
	add.s32 	%r24, %r23, 1048576;
	mov.b64 	%fd45, {%r22, %r24};
	fma.rn.f64 	%fd46, %fd21, %fd45, %fd44;
	mul.rn.f64 	%fd47, %fd42, %fd21;
	neg.f64 	%fd48, %fd47;
	fma.rn.f64 	%fd49, %fd42, %fd21, %fd48;
	fma.rn.f64 	%fd50, %fd42, %fd33, %fd49;
	fma.rn.f64 	%fd51, %fd46, %fd21, %fd50;
	mul.rn.f64 	%fd52, %fd39, %fd47;
	neg.f64 	%fd53, %fd52;
	fma.rn.f64 	%fd54, %fd39, %fd47, %fd53;
	fma.rn.f64 	%fd55, %fd39, %fd51, %fd54;
	fma.rn.f64 	%fd56, %fd41, %fd47, %fd55;
	add.f64 	%fd57, %fd52, %fd56;
	sub.f64 	%fd58, %fd52, %fd57;
	add.f64 	%fd59, %fd56, %fd58;
	add.f64 	%fd60, %fd21, %fd57;
	sub.f64 	%fd61, %fd21, %fd60;
	add.f64 	%fd62, %fd57, %fd61;
	add.f64 	%fd63, %fd59, %fd62;
	add.f64 	%fd64, %fd33, %fd63;
	add.f64 	%fd65, %fd60, %fd64;
	sub.f64 	%fd66, %fd60, %fd65;
	add.f64 	%fd67, %fd64, %fd66;
	xor.b32  	%r25, %r48, -2147483648;
	mov.b32 	%r26, 1127219200;
	mov.b64 	%fd68, {%r25, %r26};
	mov.b32 	%r27, -2147483648;
	mov.b64 	%fd69, {%r27, %r26};
	sub.f64 	%fd70, %fd68, %fd69;
	fma.rn.f64 	%fd71, %fd70, 0d3FE62E42FEFA39EF, %fd65;
	fma.rn.f64 	%fd72, %fd70, 0dBFE62E42FEFA39EF, %fd71;
	sub.f64 	%fd73, %fd72, %fd65;
	sub.f64 	%fd74, %fd67, %fd73;
	fma.rn.f64 	%fd75, %fd70, 0d3C7ABC9E3B39803F, %fd74;
	add.f64 	%fd76, %fd71, %fd75;
	sub.f64 	%fd77, %fd71, %fd76;
	add.f64 	%fd78, %fd75, %fd77;
	{
	.reg .b32 %temp; 
	mov.b64 	{%temp, %r28}, %fd11;
	}
	{
	.reg .b32 %temp; 
	mov.b64 	{%r29, %temp}, %fd11;
	}
	shl.b32 	%r30, %r28, 1;
	setp.gt.u32 	%p3, %r30, -33554433;
	and.b32  	%r31, %r28, -15728641;
	selp.b32 	%r32, %r31, %r28, %p3;
	mov.b64 	%fd79, {%r29, %r32};
	mul.rn.f64 	%fd80, %fd76, %fd79;
	neg.f64 	%fd81, %fd80;
	fma.rn.f64 	%fd82, %fd76, %fd79, %fd81;
	fma.rn.f64 	%fd83, %fd78, %fd79, %fd82;
	add.f64 	%fd4, %fd80, %fd83;
	sub.f64 	%fd84, %fd80, %fd4;
	add.f64 	%fd5, %fd83, %fd84;
	fma.rn.f64 	%fd85, %fd4, 0d3FF71547652B82FE, 0d4338000000000000;
	{
	.reg .b32 %temp; 
	mov.b64 	{%r13, %temp}, %fd85;
	}
	mov.f64 	%fd86, 0dC338000000000000;
	add.rn.f64 	%fd87, %fd85, %fd86;
	fma.rn.f64 	%fd88, %fd87, 0dBFE62E42FEFA39EF, %fd4;
	fma.rn.f64 	%fd89, %fd87, 0dBC7ABC9E3B39803F, %fd88;
	fma.rn.f64 	%fd90, %fd89, 0d3E5ADE1569CE2BDF, 0d3E928AF3FCA213EA;
	fma.rn.f64 	%fd91, %fd90, %fd89, 0d3EC71DEE62401315;
	fma.rn.f64 	%fd92, %fd91, %fd89, 0d3EFA01997C89EB71;
	fma.rn.f64 	%fd93, %fd92, %fd89, 0d3F2A01A014761F65;
	fma.rn.f64 	%fd94, %fd93, %fd89, 0d3F56C16C1852B7AF;
	fma.rn.f64 	%fd95, %fd94, %fd89, 0d3F81111111122322;
	fma.rn.f64 	%fd96, %fd95, %fd89, 0d3FA55555555502A1;
	fma.rn.f64 	%fd97, %fd96, %fd89, 0d3FC5555555555511;
	fma.rn.f64 	%fd98, %fd97, %fd89, 0d3FE000000000000B;
	fma.rn.f64 	%fd99, %fd98, %fd89, 0d3FF0000000000000;
	fma.rn.f64 	%fd100, %fd99, %fd89, 0d3FF0000000000000;
	{
	.reg .b32 %temp; 
	mov.b64 	{%r14, %temp}, %fd100;
	}
	{
	.reg .b32 %temp; 
	mov.b64 	{%temp, %r15}, %fd100;
	}
	shl.b32 	%r33, %r13, 20;
	add.s32 	%r34, %r33, %r15;
	mov.b64 	%fd108, {%r14, %r34};
	{
	.reg .b32 %temp; 
	mov.b64 	{%temp, %r35}, %fd4;
	}
	mov.b32 	%f2, %r35;
	abs.f32 	%f1, %f2;
	setp.lt.f32 	%p4, %f1, 0f4086232B;
	@%p4 bra 	$L__BB20_7;
	setp.lt.f64 	%p5, %fd4, 0d0000000000000000;
	add.f64 	%fd101, %fd4, 0d7FF0000000000000;
	selp.f64 	%fd108, 0d0000000000000000, %fd101, %p5;
	setp.geu.f32 	%p6, %f1, 0f40874800;
	@%p6 bra 	$L__BB20_7;
	shr.u32 	%r36, %r13, 31;
	add.s32 	%r37, %r13, %r36;
	shr.s32 	%r38, %r37, 1;
	shl.b32 	%r39, %r38, 20;
	add.s32 	%r40, %r15, %r39;
	mov.b64 	%fd102, {%r14, %r40};
	sub.s32 	%r41, %r13, %r38;
	shl.b32 	%r42, %r41, 20;
	add.s32 	%r43, %r42, 1072693248;
	mov.b32 	%r44, 0;
	mov.b64 	%fd103, {%r44, %r43};
	mul.f64 	%fd108, %fd103, %fd102;
$L__BB20_7:
	abs.f64 	%fd104, %fd108;
	setp.eq.f64 	%p7, %fd104, 0d7FF0000000000000;
	fma.rn.f64 	%fd105, %fd108, %fd5, %fd108;
	selp.f64 	%fd106, %fd108, %fd105, %p7;
	st.param.f64 	[func_retval0], %fd106;
	ret;

}


// ===== COMPILED SASS (sm_100) =====

	.target	sm_100

	.elftype	@"ET_EXEC"


//--------------------- .note.nv.tkinfo           --------------------------
	.section	.note.nv.tkinfo,"",@"SHT_NOTE"
	.sectionflags	@"SHF_NOTE_NV_TKINFO"
	.tkinfo
        /*0018*/ 	.word	0x00000002
        /*0030*/ 	.string	""
        /*0030*/ 	.string	"ptxas"
        /*0030*/ 	.string	"Cuda compilation tools, release 13.0, V13.0.88"
        /*0030*/ 	.string	"Build cuda_13.0.r13.0/compiler.36424714_0"
        /*0030*/ 	.string	"-arch sm_100 -m 64 "



//--------------------- .note.nv.cuinfo           --------------------------
	.section	.note.nv.cuinfo,"",@"SHT_NOTE"
	.sectionflags	@"SHF_NOTE_NV_CUINFO"
        /*0018*/ 	.short	0x0002
        /*001a*/ 	.short	0x0064
        /*001c*/ 	.short	0x0082
	.zero		2


//--------------------- .nv.info                  --------------------------
	.section	.nv.info,"",@"SHT_CUDA_INFO"
	.align	4


	//----- nvinfo : EIATTR_REGCOUNT
	.align		4
        /*0000*/ 	.byte	0x04, 0x2f
        /*0002*/ 	.short	(.L_2 - .L_1)
	.align		4
.L_1:
        /*0004*/ 	.word	index@(_Z6cross3PKdS0_Pd)
        /*0008*/ 	.word	0x00000014


	//----- nvinfo : EIATTR_FRAME_SIZE
	.align		4
.L_2:
        /*000c*/ 	.byte	0x04, 0x11
        /*000e*/ 	.short	(.L_4 - .L_3)
	.align		4
.L_3:
        /*0010*/ 	.word	index@(_Z6cross3PKdS0_Pd)
        /*0014*/ 	.word	0x00000000


	//----- nvinfo : EIATTR_REGCOUNT
	.align		4
.L_4:
        /*0018*/ 	.byte	0x04, 0x2f
        /*001a*/ 	.short	(.L_6 - .L_5)
	.align		4
.L_5:
        /*001c*/ 	.word	index@(_Z3sumPKdPdi)
        /*0020*/ 	.word	0x00000016


	//----- nvinfo : EIATTR_FRAME_SIZE
	.align		4
.L_6:
        /*0024*/ 	.byte	0x04, 0x11
        /*0026*/ 	.short	(.L_8 - .L_7)
	.align		4
.L_7:
        /*0028*/ 	.word	index@(_Z3sumPKdPdi)
        /*002c*/ 	.word	0x00000000


	//----- nvinfo : EIATTR_REGCOUNT
	.align		4
.L_8:
        /*0030*/ 	.byte	0x04, 0x2f
        /*0032*/ 	.short	(.L_10 - .L_9)
	.align		4
.L_9:
        /*0034*/ 	.word	index@(_Z7l2_normPKdPdi)
        /*0038*/ 	.word	0x0000001e


	//----- nvinfo : EIATTR_FRAME_SIZE
	.align		4
.L_10:
        /*003c*/ 	.byte	0x04, 0x11
        /*003e*/ 	.short	(.L_12 - .L_11)
	.align		4
.L_11:
        /*0040*/ 	.word	index@($_Z7l2_normPKdPdi$__internal_accurate_pow)
        /*0044*/ 	.word	0x00000000


	//----- nvinfo : EIATTR_FRAME_SIZE
	.align		4
.L_12:
        /*0048*/ 	.byte	0x04, 0x11
        /*004a*/ 	.short	(.L_14 - .L_13)
	.align		4
.L_13:
        /*004c*/ 	.word	index@($__internal_9_$__cuda_sm20_dsqrt_rn_f64_mediumpath_v1)
        /*0050*/ 	.word	0x00000000


	//----- nvinfo : EIATTR_FRAME_SIZE
	.align		4
.L_14:
        /*0054*/ 	.byte	0x04, 0x11
        /*0056*/ 	.short	(.L_16 - .L_15)
	.align		4
.L_15:
        /*0058*/ 	.word	index@(_Z7l2_normPKdPdi)
        /*005c*/ 	.word	0x00000000


	//----- nvinfo : EIATTR_REGCOUNT
	.align		4
.L_16:
        /*0060*/ 	.byte	0x04, 0x2f
        /*0062*/ 	.short	(.L_18 - .L_17)
	.align		4
.L_17:
        /*0064*/ 	.word	index@(_Z16elementwise_prodPKdS0_Pdi)
        /*0068*/ 	.word	0x0000000e


	//----- nvinfo : EIATTR_FRAME_SIZE
	.align		4
.L_18:
        /*006c*/ 	.byte	0x04, 0x11
        /*006e*/ 	.short	(.L_20 - .L_19)
	.align		4
.L_19:
        /*0070*/ 	.word	index@(_Z16elementwise_prodPKdS0_Pdi)
        /*0074*/ 	.word	0x00000000


	//----- nvinfo : EIATTR_REGCOUNT
	.align		4
.L_20:
        /*0078*/ 	.byte	0x04, 0x2f
        /*007a*/ 	.short	(.L_22 - .L_21)
	.align		4
.L_21:
        /*007c*/ 	.word	index@(_Z20elementwise_subtractPKdS0_Pdi)
        /*0080*/ 	.word	0x0000000e


	//----- nvinfo : EIATTR_FRAME_SIZE
	.align		4
.L_22:
        /*0084*/ 	.byte	0x04, 0x11
        /*0086*/ 	.short	(.L_24 - .L_23)
	.align		4
.L_23:
        /*0088*/ 	.word	index@(_Z20elementwise_subtractPKdS0_Pdi)
        /*008c*/ 	.word	0x00000000


	//----- nvinfo : EIATTR_REGCOUNT
	.align		4
.L_24:
        /*0090*/ 	.byte	0x04, 0x2f
        /*0092*/ 	.short	(.L_26 - .L_25)
	.align		4
.L_25:
        /*0094*/ 	.word	index@(_Z15elementwise_addPKdS0_Pdi)
        /*0098*/ 	.word	0x0000000e


	//----- nvinfo : EIATTR_FRAME_SIZE
	.align		4
.L_26:
        /*009c*/ 	.byte	0x04, 0x11
        /*009e*/ 	.short	(.L_28 - .L_27)
	.align		4
.L_27:
        /*00a0*/ 	.word	index@(_Z15elementwise_addPKdS0_Pdi)
        /*00a4*/ 	.word	0x00000000


	//----- nvinfo : EIATTR_REGCOUNT
	.align		4
.L_28:
        /*00a8*/ 	.byte	0x04, 0x2f
        /*00aa*/ 	.short	(.L_30 - .L_29)
	.align		4
.L_29:
        /*00ac*/ 	.word	index@(_Z11scalar_prodPKdS0_Pdi)
        /*00b0*/ 	.word	0x0000000e


	//----- nvinfo : EIATTR_FRAME_SIZE
	.align		4
.L_30:
        /*00b4*/ 	.byte	0x04, 0x11
        /*00b6*/ 	.short	(.L_32 - .L_31)
	.align		4
.L_31:
        /*00b8*/ 	.word	index@(_Z11scalar_prodPKdS0_Pdi)
        /*00bc*/ 	.word	0x00000000


	//----- nvinfo : EIATTR_REGCOUNT
	.align		4
.L_32:
        /*00c0*/ 	.byte	0x04, 0x2f
        /*00c2*/ 	.short	(.L_34 - .L_33)
	.align		4
.L_33:
        /*00c4*/ 	.word	index@(_Z11scalar_prodPKddPdi)
        /*00c8*/ 	.word	0x0000000c


	//----- nvinfo : EIATTR_FRAME_SIZE
	.align		4
.L_34:
        /*00cc*/ 	.byte	0x04, 0x11
        /*00ce*/ 	.short	(.L_36 - .L_35)
	.align		4
.L_35:
        /*00d0*/ 	.word	index@(_Z11scalar_prodPKddPdi)
        /*00d4*/ 	.word	0x00000000


	//----- nvinfo : EIATTR_REGCOUNT
	.align		4
.L_36:
        /*00d8*/ 	.byte	0x04, 0x2f
        /*00da*/ 	.short	(.L_38 - .L_37)
	.align		4
.L_37:
        /*00dc*/ 	.word	index@(_Z10scalar_divPKdS0_Pdi)
        /*00e0*/ 	.word	0x00000019


	//----- nvinfo : EIATTR_FRAME_SIZE
	.align		4
.L_38:
        /*00e4*/ 	.byte	0x04, 0x11
        /*00e6*/ 	.short	(.L_40 - .L_39)
	.align		4
.L_39:
        /*00e8*/ 	.word	index@($__internal_8_$__cuda_sm20_div_rn_f64_full)
        /*00ec*/ 	.word	0x00000000


	//----- nvinfo : EIATTR_FRAME_SIZE
	.align		4
.L_40:
        /*00f0*/ 	.byte	0x04, 0x11
        /*00f2*/ 	.short	(.L_42 - .L_41)
	.align		4
.L_41:
        /*00f4*/ 	.word	index@(_Z10scalar_divPKdS0_Pdi)
        /*00f8*/ 	.word	0x00000000


	//----- nvinfo : EIATTR_REGCOUNT
	.align		4
.L_42:
        /*00fc*/ 	.byte	0x04, 0x2f
        /*00fe*/ 	.short	(.L_44 - .L_43)
	.align		4
.L_43:
        /*0100*/ 	.word	index@(_Z10scalar_divPKddPdi)
        /*0104*/ 	.word	0x0000001a


	//----- nvinfo : EIATTR_FRAME_SIZE
	.align		4
.L_44:
        /*0108*/ 	.byte	0x04, 0x11
        /*010a*/ 	.short	(.L_46 - .L_45)
	.align		4
.L_45:
        /*010c*/ 	.word	index@($__internal_7_$__cuda_sm20_div_rn_f64_full)
        /*0110*/ 	.word	0x00000000


	//----- nvinfo : EIATTR_FRAME_SIZE
	.align		4
.L_46:
        /*0114*/ 	.byte	0x04, 0x11
        /*0116*/ 	.short	(.L_48 - .L_47)
	.align		4
.L_47:
        /*0118*/ 	.word	index@(_Z10scalar_divPKddPdi)
        /*011c*/ 	.word	0x00000000


	//----- nvinfo : EIATTR_REGCOUNT
	.align		4
.L_48:
        /*0120*/ 	.byte	0x04, 0x2f
        /*0122*/ 	.short	(.L_50 - .L_49)
	.align		4
.L_49:
        /*0124*/ 	.word	index@(_Z6matmulPKdS0_Pdiii)
        /*0128*/ 	.word	0x00000020


	//----- nvinfo : EIATTR_FRAME_SIZE
	.align		4
.L_50:
        /*012c*/ 	.byte	0x04, 0x11
        /*012e*/ 	.short	(.L_52 - .L_51)
	.align		4
.L_51:
        /*0130*/ 	.word	index@(_Z6matmulPKdS0_Pdiii)
        /*0134*/ 	.word	0x00000000


	//----- nvinfo : EIATTR_REGCOUNT
	.align		4
.L_52:
        /*0138*/ 	.byte	0x04, 0x2f
        /*013a*/ 	.short	(.L_54 - .L_53)
	.align		4
.L_53:
        /*013c*/ 	.word	index@(_Z23device_transform_kernelPddd)
        /*0140*/ 	.word	0x0000000c


	//----- nvinfo : EIATTR_FRAME_SIZE
	.align		4
.L_54:
        /*0144*/ 	.byte	0x04, 0x11
        /*0146*/ 	.short	(.L_56 - .L_55)
	.align		4
.L_55:
        /*0148*/ 	.word	index@(_Z23device_transform_kernelPddd)
        /*014c*/ 	.word	0x00000000


	//----- nvinfo : EIATTR_REGCOUNT
	.align		4
.L_56:
        /*0150*/ 	.byte	0x04, 0x2f
        /*0152*/ 	.short	(.L_58 - .L_57)
	.align		4
.L_57:
        /*0154*/ 	.word	index@(_Z23camera_transform_kernelPdPKdS1_S1_S1_S1_S1_)
        /*0158*/ 	.word	0x0000001a


	//----- nvinfo : EIATTR_FRAME_SIZE
	.align		4
.L_58:
        /*015c*/ 	.byte	0x04, 0x11
        /*015e*/ 	.short	(.L_60 - .L_59)
	.align		4
.L_59:
        /*0160*/ 	.word	index@(_Z23camera_transform_kernelPdPKdS1_S1_S1_S1_S1_)
        /*0164*/ 	.word	0x00000000


	//----- nvinfo : EIATTR_REGCOUNT
	.align		4
.L_60:
        /*0168*/ 	.byte	0x04, 0x2f
        /*016a*/ 	.short	(.L_62 - .L_61)
	.align		4
.L_61:
        /*016c*/ 	.word	index@(_Z21view_transform_kernelPdddd)
        /*0170*/ 	.word	0x0000001a


	//----- nvinfo : EIATTR_FRAME_SIZE
	.align		4
.L_62:
        /*0174*/ 	.byte	0x04, 0x11
        /*0176*/ 	.short	(.L_64 - .L_63)
	.align		4
.L_63:
        /*0178*/ 	.word	index@($_Z21view_transform_kernelPdddd$__internal_trig_reduction_slowpathd)
        /*017c*/ 	.word	0x00000028


	//----- nvinfo : EIATTR_FRAME_SIZE
	.align		4
.L_64:
        /*0180*/ 	.byte	0x04, 0x11
        /*0182*/ 	.short	(.L_66 - .L_65)
	.align		4
.L_65:
        /*0184*/ 	.word	index@($__internal_6_$__cuda_sm20_div_rn_f64_full)
        /*0188*/ 	.word	0x00000028


	//----- nvinfo : EIATTR_FRAME_SIZE
	.align		4
.L_66:
        /*018c*/ 	.byte	0x04, 0x11
        /*018e*/ 	.short	(.L_68 - .L_67)
	.align		4
.L_67:
        /*0190*/ 	.word	index@($__internal_5_$__cuda_sm20_dblrcp_rn_slowpath_v3)
        /*0194*/ 	.word	0x00000028


	//----- nvinfo : EIATTR_FRAME_SIZE
	.align		4
.L_68:
        /*0198*/ 	.byte	0x04, 0x11
        /*019a*/ 	.short	(.L_70 - .L_69)
	.align		4
.L_69:
        /*019c*/ 	.word	index@(_Z21view_transform_kernelPdddd)
        /*01a0*/ 	.word	0x00000028


	//----- nvinfo : EIATTR_REGCOUNT
	.align		4
.L_70:
        /*01a4*/ 	.byte	0x04, 0x2f
        /*01a6*/ 	.short	(.L_72 - .L_71)
	.align		4
.L_71:
        /*01a8*/ 	.word	index@(_Z12phong_shaderPKdS0_S0_S0_Pdidddd)
        /*01ac*/ 	.word	0x00000026


	//----- nvinfo : EIATTR_FRAME_SIZE
	.align		4
.L_72:
        /*01b0*/ 	.byte	0x04, 0x11
        /*01b2*/ 	.short	(.L_74 - .L_73)
	.align		4
.L_73:
        /*01b4*/ 	.word	index@($_Z12phong_shaderPKdS0_S0_S0_Pdidddd$__internal_accurate_pow)
        /*01b8*/ 	.word	0x00000000


	//----- nvinfo : EIATTR_FRAME_SIZE
	.align		4
.L_74:
        /*01bc*/ 	.byte	0x04, 0x11
        /*01be*/ 	.short	(.L_76 - .L_75)
	.align		4
.L_75:
        /*01c0*/ 	.word	index@($__internal_4_$__cuda_sm20_dsqrt_rn_f64_mediumpath_v1)
        /*01c4*/ 	.word	0x00000000


	//----- nvinfo : EIATTR_FRAME_SIZE
	.align		4
.L_76:
        /*01c8*/ 	.byte	0x04, 0x11
        /*01ca*/ 	.short	(.L_78 - .L_77)
	.align		4
.L_77:
        /*01cc*/ 	.word	index@($__internal_3_$__cuda_sm20_div_rn_f64_full)
        /*01d0*/ 	.word	0x00000000


	//----- nvinfo : EIATTR_FRAME_SIZE
	.align		4
.L_78:
        /*01d4*/ 	.byte	0x04, 0x11
        /*01d6*/ 	.short	(.L_80 - .L_79)
	.align		4
.L_79:
        /*01d8*/ 	.word	index@(_Z12phong_shaderPKdS0_S0_S0_Pdidddd)
        /*01dc*/ 	.word	0x00000000


	//----- nvinfo : EIATTR_REGCOUNT
	.align		4
.L_80:
        /*01e0*/ 	.byte	0x04, 0x2f
        /*01e2*/ 	.short	(.L_82 - .L_81)
	.align		4
.L_81:
        /*01e4*/ 	.word	index@(_Z13mvp_transformPKdS0_Pdi)
        /*01e8*/ 	.word	0x00000020


	//----- nvinfo : EIATTR_FRAME_SIZE
	.align		4
.L_82:
        /*01ec*/ 	.byte	0x04, 0x11
        /*01ee*/ 	.short	(.L_84 - .L_83)
	.align		4
.L_83:
        /*01f0*/ 	.word	index@($__internal_2_$__cuda_sm20_div_rn_f64_full)
        /*01f4*/ 	.word	0x00000000


	//----- nvinfo : EIATTR_FRAME_SIZE
	.align		4
.L_84:
        /*01f8*/ 	.byte	0x04, 0x11
        /*01fa*/ 	.short	(.L_86 - .L_85)
	.align		4
.L_85:
        /*01fc*/ 	.word	index@(_Z13mvp_transformPKdS0_Pdi)
        /*0200*/ 	.word	0x00000000


	//----- nvinfo : EIATTR_REGCOUNT
	.align		4
.L_86:
        /*0204*/ 	.byte	0x04, 0x2f
        /*0206*/ 	.short	(.L_88 - .L_87)
	.align		4
.L_87:
        /*0208*/ 	.word	index@(_Z4fillIhEvPT_S0_i)
        /*020c*/ 	.word	0x00000008


	//----- nvinfo : EIATTR_FRAME_SIZE
	.align		4
.L_88:
        /*0210*/ 	.byte	0x04, 0x11
        /*0212*/ 	.short	(.L_90 - .L_89)
	.align		4
.L_89:
        /*0214*/ 	.word	index@(_Z4fillIhEvPT_S0_i)
        /*0218*/ 	.word	0x00000000


	//----- nvinfo : EIATTR_REGCOUNT
	.align		4
.L_90:
        /*021c*/ 	.byte	0x04, 0x2f
        /*021e*/ 	.short	(.L_92 - .L_91)
	.align		4
.L_91:
        /*0220*/ 	.word	index@(_Z4fillIdEvPT_S0_i)
        /*0224*/ 	.word	0x0000000a


	//----- nvinfo : EIATTR_FRAME_SIZE
	.align		4
.L_92:
        /*0228*/ 	.byte	0x04, 0x11
        /*022a*/ 	.short	(.L_94 - .L_93)
	.align		4
.L_93:
        /*022c*/ 	.word	index@(_Z4fillIdEvPT_S0_i)
        /*0230*/ 	.word	0x00000000


	//----- nvinfo : EIATTR_REGCOUNT
	.align		4
.L_94:
        /*0234*/ 	.byte	0x04, 0x2f
        /*0236*/ 	.short	(.L_96 - .L_95)
	.align		4
.L_95:
        /*0238*/ 	.word	index@(_Z20rasterization_kernelPKdS0_S0_PhPdiii)
        /*023c*/ 	.word	0x00000066


	//----- nvinfo : EIATTR_FRAME_SIZE
	.align		4
.L_96:
        /*0240*/ 	.byte	0x04, 0x11
        /*0242*/ 	.short	(.L_98 - .L_97)
	.align		4
.L_97:
        /*0244*/ 	.word	index@($_Z20rasterization_kernelPKdS0_S0_PhPdiii$__internal_accurate_pow)
        /*0248*/ 	.word	0x00000000


	//----- nvinfo : EIATTR_FRAME_SIZE
	.align		4
.L_98:
        /*024c*/ 	.byte	0x04, 0x11
        /*024e*/ 	.short	(.L_100 - .L_99)
	.align		4
.L_99:
        /*0250*/ 	.word	index@($__internal_1_$__cuda_sm20_dsqrt_rn_f64_mediumpath_v1)
        /*0254*/ 	.word	0x00000000


	//----- nvinfo : EIATTR_FRAME_SIZE
	.align		4
.L_100:
        /*0258*/ 	.byte	0x04, 0x11
        /*025a*/ 	.short	(.L_102 - .L_101)
	.align		4
.L_101:
        /*025c*/ 	.word	index@($__internal_0_$__cuda_sm20_div_rn_f64_full)
        /*0260*/ 	.word	0x00000000


	//----- nvinfo : EIATTR_FRAME_SIZE
	.align		4
.L_102:
        /*0264*/ 	.byte	0x04, 0x11
        /*0266*/ 	.short	(.L_104 - .L_103)
	.align		4
.L_103:
        /*0268*/ 	.word	index@(_Z20rasterization_kernelPKdS0_S0_PhPdiii)
        /*026c*/ 	.word	0x00000000


	//----- nvinfo : EIATTR_MIN_STACK_SIZE
	.align		4
.L_104:
        /*0270*/ 	.byte	0x04, 0x12
        /*0272*/ 	.short	(.L_106 - .L_105)
	.align		4
.L_105:
        /*0274*/ 	.word	index@(_Z20rasterization_kernelPKdS0_S0_PhPdiii)
        /*0278*/ 	.word	0x00000000


	//----- nvinfo : EIATTR_MIN_STACK_SIZE
	.align		4
.L_106:
        /*027c*/ 	.byte	0x04, 0x12
        /*027e*/ 	.short	(.L_108 - .L_107)
	.align		4
.L_107:
        /*0280*/ 	.word	index@(_Z4fillIdEvPT_S0_i)
        /*0284*/ 	.word	0x00000000


	//----- nvinfo : EIATTR_MIN_STACK_SIZE
	.align		4
.L_108:
        /*0288*/ 	.byte	0x04, 0x12
        /*028a*/ 	.short	(.L_110 - .L_109)
	.align		4
.L_109:
        /*028c*/ 	.word	index@(_Z4fillIhEvPT_S0_i)
        /*0290*/ 	.word	0x00000000


	//----- nvinfo : EIATTR_MIN_STACK_SIZE
	.align		4
.L_110:
        /*0294*/ 	.byte	0x04, 0x12
        /*0296*/ 	.short	(.L_112 - .L_111)
	.align		4
.L_111:
        /*0298*/ 	.word	index@(_Z13mvp_transformPKdS0_Pdi)
        /*029c*/ 	.word	0x00000000


	//----- nvinfo : EIATTR_MIN_STACK_SIZE
	.align		4
.L_112:
        /*02a0*/ 	.byte	0x04, 0x12
        /*02a2*/ 	.short	(.L_114 - .L_113)
	.align		4
.L_113:
        /*02a4*/ 	.word	index@(_Z12phong_shaderPKdS0_S0_S0_Pdidddd)
        /*02a8*/ 	.word	0x00000000


	//----- nvinfo : EIATTR_MIN_STACK_SIZE
	.align		4
.L_114:
        /*02ac*/ 	.byte	0x04, 0x12
        /*02ae*/ 	.short	(.L_116 - .L_115)
	.align		4
.L_115:
        /*02b0*/ 	.word	index@(_Z21view_transform_kernelPdddd)
        /*02b4*/ 	.word	0x00000028


	//----- nvinfo : EIATTR_MIN_STACK_SIZE
	.align		4
.L_116:
        /*02b8*/ 	.byte	0x04, 0x12
        /*02ba*/ 	.short	(.L_118 - .L_117)
	.align		4
.L_117:
        /*02bc*/ 	.word	index@(_Z23camera_transform_kernelPdPKdS1_S1_S1_S1_S1_)
        /*02c0*/ 	.word	0x00000000


	//----- nvinfo : EIATTR_MIN_STACK_SIZE
	.align		4
.L_118:
        /*02c4*/ 	.byte	0x04, 0x12
        /*02c6*/ 	.short	(.L_120 - .L_119)
	.align		4
.L_119:
        /*02c8*/ 	.word	index@(_Z23device_transform_kernelPddd)
        /*02cc*/ 	.word	0x00000000


	//----- nvinfo : EIATTR_MIN_STACK_SIZE
	.align		4
.L_120:
        /*02d0*/ 	.byte	0x04, 0x12
        /*02d2*/ 	.short	(.L_122 - .L_121)
	.align		4
.L_121:
        /*02d4*/ 	.word	index@(_Z6matmulPKdS0_Pdiii)
        /*02d8*/ 	.word	0x00000000


	//----- nvinfo : EIATTR_MIN_STACK_SIZE
	.align		4
.L_122:
        /*02dc*/ 	.byte	0x04, 0x12
        /*02de*/ 	.short	(.L_124 - .L_123)
	.align		4
.L_123:
        /*02e0*/ 	.word	index@(_Z10scalar_divPKddPdi)
        /*02e4*/ 	.word	0x00000000


	//----- nvinfo : EIATTR_MIN_STACK_SIZE
	.align		4
.L_124:
        /*02e8*/ 	.byte	0x04, 0x12
        /*02ea*/ 	.short	(.L_126 - .L_125)
	.align		4
.L_125:
        /*02ec*/ 	.word	index@(_Z10scalar_divPKdS0_Pdi)
        /*02f0*/ 	.word	0x00000000


	//----- nvinfo : EIATTR_MIN_STACK_SIZE
	.align		4
.L_126:
        /*02f4*/ 	.byte	0x04, 0x12
        /*02f6*/ 	.short	(.L_128 - .L_127)
	.align		4
.L_127:
        /*02f8*/ 	.word	index@(_Z11scalar_prodPKddPdi)
        /*02fc*/ 	.word	0x00000000


	//----- nvinfo : EIATTR_MIN_STACK_SIZE
	.align		4
.L_128:
        /*0300*/ 	.byte	0x04, 0x12
        /*0302*/ 	.short	(.L_130 - .L_129)
	.align		4
.L_129:
        /*0304*/ 	.word	index@(_Z11scalar_prodPKdS0_Pdi)
        /*0308*/ 	.word	0x00000000


	//----- nvinfo : EIATTR_MIN_STACK_SIZE
	.align		4
.L_130:
        /*030c*/ 	.byte	0x04, 0x12
        /*030e*/ 	.short	(.L_132 - .L_131)
	.align		4
.L_131:
        /*0310*/ 	.word	index@(_Z15elementwise_addPKdS0_Pdi)
        /*0314*/ 	.word	0x00000000


	//----- nvinfo : EIATTR_MIN_STACK_SIZE
	.align		4
.L_132:
        /*0318*/ 	.byte	0x04, 0x12
        /*031a*/ 	.short	(.L_134 - .L_133)
	.align		4
.L_133:
        /*031c*/ 	.word	index@(_Z20elementwise_subtractPKdS0_Pdi)
        /*0320*/ 	.word	0x00000000


	//----- nvinfo : EIATTR_MIN_STACK_SIZE
	.align		4
.L_134:
        /*0324*/ 	.byte	0x04, 0x12
        /*0326*/ 	.short	(.L_136 - .L_135)
	.align		4
.L_135:
        /*0328*/ 	.word	index@(_Z16elementwise_prodPKdS0_Pdi)
        /*032c*/ 	.word	0x00000000


	//----- nvinfo : EIATTR_MIN_STACK_SIZE
	.align		4
.L_136:
        /*0330*/ 	.byte	0x04, 0x12
        /*0332*/ 	.short	(.L_138 - .L_137)
	.align		4
.L_137:
        /*0334*/ 	.word	index@(_Z7l2_normPKdPdi)
        /*0338*/ 	.word	0x00000000


	//----- nvinfo : EIATTR_MIN_STACK_SIZE
	.align		4
.L_138:
        /*033c*/ 	.byte	0x04, 0x12
        /*033e*/ 	.short	(.L_140 - .L_139)
	.align		4
.L_139:
        /*0340*/ 	.word	index@(_Z3sumPKdPdi)
        /*0344*/ 	.word	0x00000000


	//----- nvinfo : EIATTR_MIN_STACK_SIZE
	.align		4
.L_140:
        /*0348*/ 	.byte	0x04, 0x12
        /*034a*/ 	.short	(.L_142 - .L_141)
	.align		4
.L_141:
        /*034c*/ 	.word	index@(_Z6cross3PKdS0_Pd)
        /*0350*/ 	.word	0x00000000
.L_142:


//--------------------- .nv.compat                --------------------------
	.section	.nv.compat,"",@"SHT_CUDA_COMPAT_INFO"
	.align	4
        /*0000*/ 	.byte	0x02, 0x09, 0x00, 0x00, 0x02, 0x02, 0x01, 0x00, 0x02, 0x05, 0x05, 0x00, 0x03, 0x07, 0x01, 0x01
        /*0010*/ 	.byte	0x02, 0x03, 0x00, 0x00, 0x02, 0x06, 0x01, 0x00, 0x04, 0x0b, 0x08, 0x00, 0x01, 0x00, 0x00, 0x00
        /*0020*/ 	.byte	0x00, 0x00, 0x00, 0x00


//--------------------- .nv.info._Z20rasterization_kernelPKdS0_S0_PhPdiii --------------------------
	.section	.nv.info._Z20rasterization_kernelPKdS0_S0_PhPdiii,"",@"SHT_CUDA_INFO"
	.sectionflags	@""
	.align	4


	//----- nvinfo : EIATTR_CUDA_API_VERSION
	.align		4
        /*0000*/ 	.byte	0x04, 0x37
        /*0002*/ 	.short	(.L_144 - .L_143)
.L_143:
        /*0004*/ 	.word	0x00000082


	//----- nvinfo : EIATTR_KPARAM_INFO
	.align		4
.L_144:
        /*0008*/ 	.byte	0x04, 0x17
        /*000a*/ 	.short	(.L_146 - .L_145)
.L_145:
        /*000c*/ 	.word	0x00000000
        /*0010*/ 	.short	0x0007
        /*0012*/ 	.short	0x0030
        /*0014*/ 	.byte	0x00, 0xf0, 0x11, 0x00


	//----- nvinfo : EIATTR_KPARAM_INFO
	.align		4
.L_146:
        /*0018*/ 	.byte	0x04, 0x17
        /*001a*/ 	.short	(.L_148 - .L_147)
.L_147:
        /*001c*/ 	.word	0x00000000
        /*0020*/ 	.short	0x0006
        /*0022*/ 	.short	0x002c
        /*0024*/ 	.byte	0x00, 0xf0, 0x11, 0x00


	//----- nvinfo : EIATTR_KPARAM_INFO
	.align		4
.L_148:
        /*0028*/ 	.byte	0x04, 0x17
        /*002a*/ 	.short	(.L_150 - .L_149)
.L_149:
        /*002c*/ 	.word	0x00000000
        /*0030*/ 	.short	0x0005
        /*0032*/ 	.short	0x0028
        /*0034*/ 	.byte	0x00, 0xf0, 0x11, 0x00


	//----- nvinfo : EIATTR_KPARAM_INFO
	.align		4
.L_150:
        /*0038*/ 	.byte	0x04, 0x17
        /*003a*/ 	.short	(.L_152 - .L_151)
.L_151:
        /*003c*/ 	.word	0x00000000
        /*0040*/ 	.short	0x0004
        /*0042*/ 	.short	0x0020
        /*0044*/ 	.byte	0x00, 0xf5, 0x21, 0x00


	//----- nvinfo : EIATTR_KPARAM_INFO
	.align		4
.L_152:
        /*0048*/ 	.byte	0x04, 0x17
        /*004a*/ 	.short	(.L_154 - .L_153)
.L_153:
        /*004c*/ 	.word	0x00000000
        /*0050*/ 	.short	0x0003
        /*0052*/ 	.short	0x0018
        /*0054*/ 	.byte	0x00, 0xf5, 0x21, 0x00


	//----- nvinfo : EIATTR_KPARAM_INFO
	.align		4
.L_154:
        /*0058*/ 	.byte	0x04, 0x17
        /*005a*/ 	.short	(.L_156 - .L_155)
.L_155:
        /*005c*/ 	.word	0x00000000
        /*0060*/ 	.short	0x0002
        /*0062*/ 	.short	0x0010
        /*0064*/ 	.byte	0x00, 0xf5, 0x21, 0x00


	//----- nvinfo : EIATTR_KPARAM_INFO
	.align		4
.L_156:
        /*0068*/ 	.byte	0x04, 0x17
        /*006a*/ 	.short	(.L_158 - .L_157)
.L_157:
        /*006c*/ 	.word	0x00000000
        /*0070*/ 	.short	0x0001
        /*0072*/ 	.short	0x0008
        /*0074*/ 	.byte	0x00, 0xf5, 0x21, 0x00


	//----- nvinfo : EIATTR_KPARAM_INFO
	.align		4
.L_158:
        /*0078*/ 	.byte	0x04, 0x17
        /*007a*/ 	.short	(.L_160 - .L_159)
.L_159:
        /*007c*/ 	.word	0x00000000
        /*0080*/ 	.short	0x0000
        /*0082*/ 	.short	0x0000
        /*0084*/ 	.byte	0x00, 0xf5, 0x21, 0x00


	//----- nvinfo : EIATTR_SPARSE_MMA_MASK
	.align		4
.L_160:
        /*0088*/ 	.byte	0x03, 0x50
        /*008a*/ 	.short	0x0000


	//----- nvinfo : EIATTR_MAXREG_COUNT
	.align		4
        /*008c*/ 	.byte	0x03, 0x1b
        /*008e*/ 	.short	0x00ff


	//----- nvinfo : EIATTR_MERCURY_ISA_VERSION
	.align		4
        /*0090*/ 	.byte	0x03, 0x5f
        /*0092*/ 	.short	0x0101


	//----- nvinfo : EIATTR_VRC_CTA_INIT_COUNT
	.align		4
        /*0094*/ 	.byte	0x02, 0x4a
	.zero		1
	.zero		1


	//----- nvinfo : EIATTR_EXIT_INSTR_OFFSETS
	.align		4
        /*0098*/ 	.byte	0x04, 0x1c
        /*009a*/ 	.short	(.L_162 - .L_161)


	//   ....[0]....
.L_161:
        /*009c*/ 	.word	0x00000070


	//   ....[1]....
        /*00a0*/ 	.word	0x000040e0


	//   ....[2]....
        /*00a4*/ 	.word	0x00004110


	//   ....[3]....
        /*00a8*/ 	.word	0x000041a0


	//   ....[4]....
        /*00ac*/ 	.word	0x00006a50


	//----- nvinfo : EIATTR_CRS_STACK_SIZE
	.align		4
.L_162:
        /*00b0*/ 	.byte	0x04, 0x1e
        /*00b2*/ 	.short	(.L_164 - .L_163)
.L_163:
        /*00b4*/ 	.word	0x00000000


	//----- nvinfo : EIATTR_CBANK_PARAM_SIZE
	.align		4
.L_164:
        /*00b8*/ 	.byte	0x03, 0x19
        /*00ba*/ 	.short	0x0034


	//----- nvinfo : EIATTR_PARAM_CBANK
	.align		4
        /*00bc*/ 	.byte	0x04, 0x0a
        /*00be*/ 	.short	(.L_166 - .L_165)
	.align		4
.L_165:
        /*00c0*/ 	.word	index@(.nv.constant0._Z20rasterization_kernelPKdS0_S0_PhPdiii)
        /*00c4*/ 	.short	0x0380
        /*00c6*/ 	.short	0x0034


	//----- nvinfo : EIATTR_SW_WAR
	.align		4
.L_166:
        /*00c8*/ 	.byte	0x04, 0x36
        /*00ca*/ 	.short	(.L_168 - .L_167)
.L_167:
        /*00cc*/ 	.word	0x00000008
.L_168:


//--------------------- .nv.info._Z4fillIdEvPT_S0_i --------------------------
	.section	.nv.info._Z4fillIdEvPT_S0_i,"",@"SHT_CUDA_INFO"
	.sectionflags	@""
	.align	4


	//----- nvinfo : EIATTR_CUDA_API_VERSION
	.align		4
        /*0000*/ 	.byte	0x04, 0x37
        /*0002*/ 	.short	(.L_170 - .L_169)
.L_169:
        /*0004*/ 	.word	0x00000082


	//----- nvinfo : EIATTR_KPARAM_INFO
	.align		4
.L_170:
        /*0008*/ 	.byte	0x04, 0x17
        /*000a*/ 	.short	(.L_172 - .L_171)
.L_171:
        /*000c*/ 	.word	0x00000000
        /*0010*/ 	.short	0x0002
        /*0012*/ 	.short	0x0010
        /*0014*/ 	.byte	0x00, 0xf0, 0x11, 0x00


	//----- nvinfo : EIATTR_KPARAM_INFO
	.align		4
.L_172:
        /*0018*/ 	.byte	0x04, 0x17
        /*001a*/ 	.short	(.L_174 - .L_173)
.L_173:
        /*001c*/ 	.word	0x00000000
        /*0020*/ 	.short	0x0001
        /*0022*/ 	.short	0x0008
        /*0024*/ 	.byte	0x00, 0xf0, 0x21, 0x00


	//----- nvinfo : EIATTR_KPARAM_INFO
	.align		4
.L_174:
        /*0028*/ 	.byte	0x04, 0x17
        /*002a*/ 	.short	(.L_176 - .L_175)
.L_175:
        /*002c*/ 	.word	0x00000000
        /*0030*/ 	.short	0x0000
        /*0032*/ 	.short	0x0000
        /*0034*/ 	.byte	0x00, 0xf5, 0x21, 0x00


	//----- nvinfo : EIATTR_SPARSE_MMA_MASK
	.align		4
.L_176:
        /*0038*/ 	.byte	0x03, 0x50
        /*003a*/ 	.short	0x0000


	//----- nvinfo : EIATTR_MAXREG_COUNT
	.align		4
        /*003c*/ 	.byte	0x03, 0x1b
        /*003e*/ 	.short	0x00ff


	//----- nvinfo : EIATTR_MERCURY_ISA_VERSION
	.align		4
        /*0040*/ 	.byte	0x03, 0x5f
        /*0042*/ 	.short	0x0101


	//----- nvinfo : EIATTR_VRC_CTA_INIT_COUNT
	.align		4
        /*0044*/ 	.byte	0x02, 0x4a
	.zero		1
	.zero		1


	//----- nvinfo : EIATTR_EXIT_INSTR_OFFSETS
	.align		4
        /*0048*/ 	.byte	0x04, 0x1c
        /*004a*/ 	.short	(.L_178 - .L_177)


	//   ....[0]....
.L_177:
        /*004c*/ 	.word	0x00000070


	//   ....[1]....
        /*0050*/ 	.word	0x000000d0


	//----- nvinfo : EIATTR_CBANK_PARAM_SIZE
	.align		4
.L_178:
        /*0054*/ 	.byte	0x03, 0x19
        /*0056*/ 	.short	0x0014


	//----- nvinfo : EIATTR_PARAM_CBANK
	.align		4
        /*0058*/ 	.byte	0x04, 0x0a
        /*005a*/ 	.short	(.L_180 - .L_179)
	.align		4
.L_179:
        /*005c*/ 	.word	index@(.nv.constant0._Z4fillIdEvPT_S0_i)
        /*0060*/ 	.short	0x0380
        /*0062*/ 	.short	0x0014


	//----- nvinfo : EIATTR_SW_WAR
	.align		4
.L_180:
        /*0064*/ 	.byte	0x04, 0x36
        /*0066*/ 	.short	(.L_182 - .L_181)
.L_181:
        /*0068*/ 	.word	0x00000008
.L_182:


//--------------------- .nv.info._Z4fillIhEvPT_S0_i --------------------------
	.section	.nv.info._Z4fillIhEvPT_S0_i,"",@"SHT_CUDA_INFO"
	.sectionflags	@""
	.align	4


	//----- nvinfo : EIATTR_CUDA_API_VERSION
	.align		4
        /*0000*/ 	.byte	0x04, 0x37
        /*0002*/ 	.short	(.L_184 - .L_183)
.L_183:
        /*0004*/ 	.word	0x00000082


	//----- nvinfo : EIATTR_KPARAM_INFO
	.align		4
.L_184:
        /*0008*/ 	.byte	0x04, 0x17
        /*000a*/ 	.short	(.L_186 - .L_185)
.L_185:
        /*000c*/ 	.word	0x00000000
        /*0010*/ 	.short	0x0002
        /*0012*/ 	.short	0x000c
        /*0014*/ 	.byte	0x00, 0xf0, 0x11, 0x00


	//----- nvinfo : EIATTR_KPARAM_INFO
	.align		4
.L_186:
        /*0018*/ 	.byte	0x04, 0x17
        /*001a*/ 	.short	(.L_188 - .L_187)
.L_187:
        /*001c*/ 	.word	0x00000000
        /*0020*/ 	.short	0x0001
        /*0022*/ 	.short	0x0008
        /*0024*/ 	.byte	0x00, 0xf0, 0x05, 0x00


	//----- nvinfo : EIATTR_KPARAM_INFO
	.align		4
.L_188:
        /*0028*/ 	.byte	0x04, 0x17
        /*002a*/ 	.short	(.L_190 - .L_189)
.L_189:
        /*002c*/ 	.word	0x00000000
        /*0030*/ 	.short	0x0000
        /*0032*/ 	.short	0x0000
        /*0034*/ 	.byte	0x00, 0xf5, 0x21, 0x00


	//----- nvinfo : EIATTR_SPARSE_MMA_MASK
	.align		4
.L_190:
        /*0038*/ 	.byte	0x03, 0x50
        /*003a*/ 	.short	0x0000


	//----- nvinfo : EIATTR_MAXREG_COUNT
	.align		4
        /*003c*/ 	.byte	0x03, 0x1b
        /*003e*/ 	.short	0x00ff


	//----- nvinfo : EIATTR_MERCURY_ISA_VERSION
	.align		4
        /*0040*/ 	.byte	0x03, 0x5f
        /*0042*/ 	.short	0x0101


	//----- nvinfo : EIATTR_VRC_CTA_INIT_COUNT
	.align		4
        /*0044*/ 	.byte	0x02, 0x4a
	.zero		1
	.zero		1


	//----- nvinfo : EIATTR_EXIT_INSTR_OFFSETS
	.align		4
        /*0048*/ 	.byte	0x04, 0x1c
        /*004a*/ 	.short	(.L_192 - .L_191)


	//   ....[0]....
.L_191:
        /*004c*/ 	.word	0x00000070


	//   ....[1]....
        /*0050*/ 	.word	0x000000e0


	//----- nvinfo : EIATTR_CBANK_PARAM_SIZE
	.align		4
.L_192:
        /*0054*/ 	.byte	0x03, 0x19
        /*0056*/ 	.short	0x0010


	//----- nvinfo : EIATTR_PARAM_CBANK
	.align		4
        /*0058*/ 	.byte	0x04, 0x0a
        /*005a*/ 	.short	(.L_194 - .L_193)
	.align		4
.L_193:
        /*005c*/ 	.word	index@(.nv.constant0._Z4fillIhEvPT_S0_i)
        /*0060*/ 	.short	0x0380
        /*0062*/ 	.short	0x0010


	//----- nvinfo : EIATTR_SW_WAR
	.align		4
.L_194:
        /*0064*/ 	.byte	0x04, 0x36
        /*0066*/ 	.short	(.L_196 - .L_195)
.L_195:
        /*0068*/ 	.word	0x00000008
.L_196:


//--------------------- .nv.info._Z13mvp_transformPKdS0_Pdi --------------------------
	.section	.nv.info._Z13mvp_transformPKdS0_Pdi,"",@"SHT_CUDA_INFO"
	.sectionflags	@""
	.align	4


	//----- nvinfo : EIATTR_CUDA_API_VERSION
	.align		4
        /*0000*/ 	.byte	0x04, 0x37
        /*0002*/ 	.short	(.L_198 - .L_197)
.L_197:
        /*0004*/ 	.word	0x00000082


	//----- nvinfo : EIATTR_KPARAM_INFO
	.align		4
.L_198:
        /*0008*/ 	.byte	0x04, 0x17
        /*000a*/ 	.short	(.L_200 - .L_199)
.L_199:
        /*000c*/ 	.word	0x00000000
        /*0010*/ 	.short	0x0003
        /*0012*/ 	.short	0x0018
        /*0014*/ 	.byte	0x00, 0xf0, 0x11, 0x00


	//----- nvinfo : EIATTR_KPARAM_INFO
	.align		4
.L_200:
        /*0018*/ 	.byte	0x04, 0x17
        /*001a*/ 	.short	(.L_202 - .L_201)
.L_201:
        /*001c*/ 	.word	0x00000000
        /*0020*/ 	.short	0x0002
        /*0022*/ 	.short	0x0010
        /*0024*/ 	.byte	0x00, 0xf5, 0x21, 0x00


	//----- nvinfo : EIATTR_KPARAM_INFO
	.align		4
.L_202:
        /*0028*/ 	.byte	0x04, 0x17
        /*002a*/ 	.short	(.L_204 - .L_203)
.L_203:
        /*002c*/ 	.word	0x00000000
        /*0030*/ 	.short	0x0001
        /*0032*/ 	.short	0x0008
        /*0034*/ 	.byte	0x00, 0xf5, 0x21, 0x00


	//----- nvinfo : EIATTR_KPARAM_INFO
	.align		4
.L_204:
        /*0038*/ 	.byte	0x04, 0x17
        /*003a*/ 	.short	(.L_206 - .L_205)
.L_205:
        /*003c*/ 	.word	0x00000000
        /*0040*/ 	.short	0x0000
        /*0042*/ 	.short	0x0000
        /*0044*/ 	.byte	0x00, 0xf5, 0x21, 0x00


	//----- nvinfo : EIATTR_SPARSE_MMA_MASK
	.align		4
.L_206:
        /*0048*/ 	.byte	0x03, 0x50
        /*004a*/ 	.short	0x0000


	//----- nvinfo : EIATTR_MAXREG_COUNT
	.align		4
        /*004c*/ 	.byte	0x03, 0x1b
        /*004e*/ 	.short	0x00ff


	//----- nvinfo : EIATTR_MERCURY_ISA_VERSION
	.align		4
        /*0050*/ 	.byte	0x03, 0x5f
        /*0052*/ 	.short	0x0101


	//----- nvinfo : EIATTR_VRC_CTA_INIT_COUNT
	.align		4
        /*0054*/ 	.byte	0x02, 0x4a
	.zero		1
	.zero		1


	//----- nvinfo : EIATTR_EXIT_INSTR_OFFSETS
	.align		4
        /*0058*/ 	.byte	0x04, 0x1c
        /*005a*/ 	.short	(.L_208 - .L_207)


	//   ....[0]....
.L_207:
        /*005c*/ 	.word	0x00000090


	//   ....[1]....
        /*0060*/ 	.word	0x000003e0


	//----- nvinfo : EIATTR_CRS_STACK_SIZE
	.align		4
.L_208:
        /*0064*/ 	.byte	0x04, 0x1e
        /*0066*/ 	.short	(.L_210 - .L_209)
.L_209:
        /*0068*/ 	.word	0x00000000


	//----- nvinfo : EIATTR_CBANK_PARAM_SIZE
	.align		4
.L_210:
        /*006c*/ 	.byte	0x03, 0x19
        /*006e*/ 	.short	0x001c


	//----- nvinfo : EIATTR_PARAM_CBANK
	.align		4
        /*0070*/ 	.byte	0x04, 0x0a
        /*0072*/ 	.short	(.L_212 - .L_211)
	.align		4
.L_211:
        /*0074*/ 	.word	index@(.nv.constant0._Z13mvp_transformPKdS0_Pdi)
        /*0078*/ 	.short	0x0380
        /*007a*/ 	.short	0x001c


	//----- nvinfo : EIATTR_SW_WAR
	.align		4
.L_212:
        /*007c*/ 	.byte	0x04, 0x36
        /*007e*/ 	.short	(.L_214 - .L_213)
.L_213:
        /*0080*/ 	.word	0x00000008
.L_214:


//--------------------- .nv.info._Z12phong_shaderPKdS0_S0_S0_Pdidddd --------------------------
	.section	.nv.info._Z12phong_shaderPKdS0_S0_S0_Pdidddd,"",@"SHT_CUDA_INFO"
	.sectionflags	@""
	.align	4


	//----- nvinfo : EIATTR_CUDA_API_VERSION
	.align		4
        /*0000*/ 	.byte	0x04, 0x37
        /*0002*/ 	.short	(.L_216 - .L_215)
.L_215:
        /*0004*/ 	.word	0x00000082


	//----- nvinfo : EIATTR_KPARAM_INFO
	.align		4
.L_216:
        /*0008*/ 	.byte	0x04, 0x17
        /*000a*/ 	.short	(.L_218 - .L_217)
.L_217:
        /*000c*/ 	.word	0x00000000
        /*0010*/ 	.short	0x0009
        /*0012*/ 	.short	0x0048
        /*0014*/ 	.byte	0x00, 0xf0, 0x21, 0x00


	//----- nvinfo : EIATTR_KPARAM_INFO
	.align		4
.L_218:
        /*0018*/ 	.byte	0x04, 0x17
        /*001a*/ 	.short	(.L_220 - .L_219)
.L_219:
        /*001c*/ 	.word	0x00000000
        /*0020*/ 	.short	0x0008
        /*0022*/ 	.short	0x0040
        /*0024*/ 	.byte	0x00, 0xf0, 0x21, 0x00


	//----- nvinfo : EIATTR_KPARAM_INFO
	.align		4
.L_220:
        /*0028*/ 	.byte	0x04, 0x17
        /*002a*/ 	.short	(.L_222 - .L_221)
.L_221:
        /*002c*/ 	.word	0x00000000
        /*0030*/ 	.short	0x0007
        /*0032*/ 	.short	0x0038
        /*0034*/ 	.byte	0x00, 0xf0, 0x21, 0x00


	//----- nvinfo : EIATTR_KPARAM_INFO
	.align		4
.L_222:
        /*0038*/ 	.byte	0x04, 0x17
        /*003a*/ 	.short	(.L_224 - .L_223)
.L_223:
        /*003c*/ 	.word	0x00000000
        /*0040*/ 	.short	0x0006
        /*0042*/ 	.short	0x0030
        /*0044*/ 	.byte	0x00, 0xf0, 0x21, 0x00


	//----- nvinfo : EIATTR_KPARAM_INFO
	.align		4
.L_224:
        /*0048*/ 	.byte	0x04, 0x17
        /*004a*/ 	.short	(.L_226 - .L_225)
.L_225:
        /*004c*/ 	.word	0x00000000
        /*0050*/ 	.short	0x0005
        /*0052*/ 	.short	0x0028
        /*0054*/ 	.byte	0x00, 0xf0, 0x11, 0x00


	//----- nvinfo : EIATTR_KPARAM_INFO
	.align		4
.L_226:
        /*0058*/ 	.byte	0x04, 0x17
        /*005a*/ 	.short	(.L_228 - .L_227)
.L_227:
        /*005c*/ 	.word	0x00000000
        /*0060*/ 	.short	0x0004
        /*0062*/ 	.short	0x0020
        /*0064*/ 	.byte	0x00, 0xf5, 0x21, 0x00


	//----- nvinfo : EIATTR_KPARAM_INFO
	.align		4
.L_228:
        /*0068*/ 	.byte	0x04, 0x17
        /*006a*/ 	.short	(.L_230 - .L_229)
.L_229:
        /*006c*/ 	.word	0x00000000
        /*0070*/ 	.short	0x0003
        /*0072*/ 	.short	0x0018
        /*0074*/ 	.byte	0x00, 0xf5, 0x21, 0x00


	//----- nvinfo : EIATTR_KPARAM_INFO
	.align		4
.L_230:
        /*0078*/ 	.byte	0x04, 0x17
        /*007a*/ 	.short	(.L_232 - .L_231)
.L_231:
        /*007c*/ 	.word	0x00000000
        /*0080*/ 	.short	0x0002
        /*0082*/ 	.short	0x0010
        /*0084*/ 	.byte	0x00, 0xf5, 0x21, 0x00


	//----- nvinfo : EIATTR_KPARAM_INFO
	.align		4
.L_232:
        /*0088*/ 	.byte	0x04, 0x17
        /*008a*/ 	.short	(.L_234 - .L_233)
.L_233:
        /*008c*/ 	.word	0x00000000
        /*0090*/ 	.short	0x0001
        /*0092*/ 	.short	0x0008
        /*0094*/ 	.byte	0x00, 0xf5, 0x21, 0x00


	//----- nvinfo : EIATTR_KPARAM_INFO
	.align		4
.L_234:
        /*0098*/ 	.byte	0x04, 0x17
        /*009a*/ 	.short	(.L_236 - .L_235)
.L_235:
        /*009c*/ 	.word	0x00000000
        /*00a0*/ 	.short	0x0000
        /*00a2*/ 	.short	0x0000
        /*00a4*/ 	.byte	0x00, 0xf5, 0x21, 0x00


	//----- nvinfo : EIATTR_SPARSE_MMA_MASK
	.align		4
.L_236:
        /*00a8*/ 	.byte	0x03, 0x50
        /*00aa*/ 	.short	0x0000


	//----- nvinfo : EIATTR_MAXREG_COUNT
	.align		4
        /*00ac*/ 	.byte	0x03, 0x1b
        /*00ae*/ 	.short	0x00ff


	//----- nvinfo : EIATTR_EXTERNS
	.align		4
        /*00b0*/ 	.byte	0x04, 0x0f
        /*00b2*/ 	.short	(.L_238 - .L_237)


	//   ....[0]....
	.align		4
.L_237:
        /*00b4*/ 	.word	index@(malloc)


	//   ....[1]....
	.align		4
        /*00b8*/ 	.word	index@(free)


	//----- nvinfo : EIATTR_MERCURY_ISA_VERSION
	.align		4
.L_238:
        /*00bc*/ 	.byte	0x03, 0x5f
        /*00be*/ 	.short	0x0101


	//----- nvinfo : EIATTR_VRC_CTA_INIT_COUNT
	.align		4
        /*00c0*/ 	.byte	0x02, 0x4a
	.zero		1
	.zero		1


	//----- nvinfo : EIATTR_SYSCALL_OFFSETS
	.align		4
        /*00c4*/ 	.byte	0x04, 0x46
        /*00c6*/ 	.short	(.L_240 - .L_239)


	//   ....[0]....
.L_239:
        /*00c8*/ 	.word	0x000001b0


	//   ....[1]....
        /*00cc*/ 	.word	0x00000e60


	//   ....[2]....
        /*00d0*/ 	.word	0x00000f70


	//   ....[3]....
        /*00d4*/ 	.word	0x00001190


	//   ....[4]....
        /*00d8*/ 	.word	0x000011e0


	//   ....[5]....
        /*00dc*/ 	.word	0x00001230


	//----- nvinfo : EIATTR_EXIT_INSTR_OFFSETS
	.align		4
.L_240:
        /*00e0*/ 	.byte	0x04, 0x1c
        /*00e2*/ 	.short	(.L_242 - .L_241)


	//   ....[0]....
.L_241:
        /*00e4*/ 	.word	0x00000070


	//   ....[1]....
        /*00e8*/ 	.word	0x00001810


	//----- nvinfo : EIATTR_CRS_STACK_SIZE
	.align		4
.L_242:
        /*00ec*/ 	.byte	0x04, 0x1e
        /*00ee*/ 	.short	(.L_244 - .L_243)
.L_243:
        /*00f0*/ 	.word	0x00000000


	//----- nvinfo : EIATTR_CBANK_PARAM_SIZE
	.align		4
.L_244:
        /*00f4*/ 	.byte	0x03, 0x19
        /*00f6*/ 	.short	0x0050


	//----- nvinfo : EIATTR_PARAM_CBANK
	.align		4
        /*00f8*/ 	.byte	0x04, 0x0a
        /*00fa*/ 	.short	(.L_246 - .L_245)
	.align		4
.L_245:
        /*00fc*/ 	.word	index@(.nv.constant0._Z12phong_shaderPKdS0_S0_S0_Pdidddd)
        /*0100*/ 	.short	0x0380
        /*0102*/ 	.short	0x0050


	//----- nvinfo : EIATTR_SW_WAR
	.align		4
.L_246:
        /*0104*/ 	.byte	0x04, 0x36
        /*0106*/ 	.short	(.L_248 - .L_247)
.L_247:
        /*0108*/ 	.word	0x00000008
.L_248:


//--------------------- .nv.info._Z21view_transform_kernelPdddd --------------------------
	.section	.nv.info._Z21view_transform_kernelPdddd,"",@"SHT_CUDA_INFO"
	.sectionflags	@""
	.align	4


	//----- nvinfo : EIATTR_CUDA_API_VERSION
	.align		4
        /*0000*/ 	.byte	0x04, 0x37
        /*0002*/ 	.short	(.L_250 - .L_249)
.L_249:
        /*0004*/ 	.word	0x00000082


	//----- nvinfo : EIATTR_KPARAM_INFO
	.align		4
.L_250:
        /*0008*/ 	.byte	0x04, 0x17
        /*000a*/ 	.short	(.L_252 - .L_251)
.L_251:
        /*000c*/ 	.word	0x00000000
        /*0010*/ 	.short	0x0003
        /*0012*/ 	.short	0x0018
        /*0014*/ 	.byte	0x00, 0xf0, 0x21, 0x00


	//----- nvinfo : EIATTR_KPARAM_INFO
	.align		4
.L_252:
        /*0018*/ 	.byte	0x04, 0x17
        /*001a*/ 	.short	(.L_254 - .L_253)
.L_253:
        /*001c*/ 	.word	0x00000000
        /*0020*/ 	.short	0x0002
        /*0022*/ 	.short	0x0010
        /*0024*/ 	.byte	0x00, 0xf0, 0x21, 0x00


	//----- nvinfo : EIATTR_KPARAM_INFO
	.align		4
.L_254:
        /*0028*/ 	.byte	0x04, 0x17
        /*002a*/ 	.short	(.L_256 - .L_255)
.L_255:
        /*002c*/ 	.word	0x00000000
        /*0030*/ 	.short	0x0001
        /*0032*/ 	.short	0x0008
        /*0034*/ 	.byte	0x00, 0xf0, 0x21, 0x00


	//----- nvinfo : EIATTR_KPARAM_INFO
	.align		4
.L_256:
        /*0038*/ 	.byte	0x04, 0x17
        /*003a*/ 	.short	(.L_258 - .L_257)
.L_257:
        /*003c*/ 	.word	0x00000000
        /*0040*/ 	.short	0x0000
        /*0042*/ 	.short	0x0000
        /*0044*/ 	.byte	0x00, 0xf5, 0x21, 0x00


	//----- nvinfo : EIATTR_SPARSE_MMA_MASK
	.align		4
.L_258:
        /*0048*/ 	.byte	0x03, 0x50
        /*004a*/ 	.short	0x0000


	//----- nvinfo : EIATTR_MAXREG_COUNT
	.align		4
        /*004c*/ 	.byte	0x03, 0x1b
        /*004e*/ 	.short	0x00ff


	//----- nvinfo : EIATTR_MERCURY_ISA_VERSION
	.align		4
        /*0050*/ 	.byte	0x03, 0x5f
        /*0052*/ 	.short	0x0101


	//----- nvinfo : EIATTR_VRC_CTA_INIT_COUNT
	.align		4
        /*0054*/ 	.byte	0x02, 0x4a
	.zero		1
	.zero		1


	//----- nvinfo : EIATTR_EXIT_INSTR_OFFSETS
	.align		4
        /*0058*/ 	.byte	0x04, 0x1c
        /*005a*/ 	.short	(.L_260 - .L_259)


	//   ....[0]....
.L_259:
        /*005c*/ 	.word	0x00000080


	//   ....[1]....
        /*0060*/ 	.word	0x00000a70


	//----- nvinfo : EIATTR_CRS_STACK_SIZE
	.align		4
.L_260:
        /*0064*/ 	.byte	0x04, 0x1e
        /*0066*/ 	.short	(.L_262 - .L_261)
.L_261:
        /*0068*/ 	.word	0x00000000


	//----- nvinfo : EIATTR_CBANK_PARAM_SIZE
	.align		4
.L_262:
        /*006c*/ 	.byte	0x03, 0x19
        /*006e*/ 	.short	0x0020


	//----- nvinfo : EIATTR_PARAM_CBANK
	.align		4
        /*0070*/ 	.byte	0x04, 0x0a
        /*0072*/ 	.short	(.L_264 - .L_263)
	.align		4
.L_263:
        /*0074*/ 	.word	index@(.nv.constant0._Z21view_transform_kernelPdddd)
        /*0078*/ 	.short	0x0380
        /*007a*/ 	.short	0x0020


	//----- nvinfo : EIATTR_SW_WAR
	.align		4
.L_264:
        /*007c*/ 	.byte	0x04, 0x36
        /*007e*/ 	.short	(.L_266 - .L_265)
.L_265:
        /*0080*/ 	.word	0x00000008
.L_266:


//--------------------- .nv.info._Z23camera_transform_kernelPdPKdS1_S1_S1_S1_S1_ --------------------------
	.section	.nv.info._Z23camera_transform_kernelPdPKdS1_S1_S1_S1_S1_,"",@"SHT_CUDA_INFO"
	.sectionflags	@""
	.align	4


	//----- nvinfo : EIATTR_CUDA_API_VERSION
	.align		4
        /*0000*/ 	.byte	0x04, 0x37
        /*0002*/ 	.short	(.L_268 - .L_267)
.L_267:
        /*0004*/ 	.word	0x00000082


	//----- nvinfo : EIATTR_KPARAM_INFO
	.align		4
.L_268:
        /*0008*/ 	.byte	0x04, 0x17
        /*000a*/ 	.short	(.L_270 - .L_269)
.L_269:
        /*000c*/ 	.word	0x00000000
        /*0010*/ 	.short	0x0006
        /*0012*/ 	.short	0x0030
        /*0014*/ 	.byte	0x00, 0xf5, 0x21, 0x00


	//----- nvinfo : EIATTR_KPARAM_INFO
	.align		4
.L_270:
        /*0018*/ 	.byte	0x04, 0x17
        /*001a*/ 	.short	(.L_272 - .L_271)
.L_271:
        /*001c*/ 	.word	0x00000000
        /*0020*/ 	.short	0x0005
        /*0022*/ 	.short	0x0028
        /*0024*/ 	.byte	0x00, 0xf5, 0x21, 0x00


	//----- nvinfo : EIATTR_KPARAM_INFO
	.align		4
.L_272:
        /*0028*/ 	.byte	0x04, 0x17
        /*002a*/ 	.short	(.L_274 - .L_273)
.L_273:
        /*002c*/ 	.word	0x00000000
        /*0030*/ 	.short	0x0004
        /*0032*/ 	.short	0x0020
        /*0034*/ 	.byte	0x00, 0xf5, 0x21, 0x00


	//----- nvinfo : EIATTR_KPARAM_INFO
	.align		4
.L_274:
        /*0038*/ 	.byte	0x04, 0x17
        /*003a*/ 	.short	(.L_276 - .L_275)
.L_275:
        /*003c*/ 	.word	0x00000000
        /*0040*/ 	.short	0x0003
        /*0042*/ 	.short	0x0018
        /*0044*/ 	.byte	0x00, 0xf5, 0x21, 0x00


	//----- nvinfo : EIATTR_KPARAM_INFO
	.align		4
.L_276:
        /*0048*/ 	.byte	0x04, 0x17
        /*004a*/ 	.short	(.L_278 - .L_277)
.L_277:
        /*004c*/ 	.word	0x00000000
        /*0050*/ 	.short	0x0002
        /*0052*/ 	.short	0x0010
        /*0054*/ 	.byte	0x00, 0xf5, 0x21, 0x00


	//----- nvinfo : EIATTR_KPARAM_INFO
	.align		4
.L_278:
        /*0058*/ 	.byte	0x04, 0x17
        /*005a*/ 	.short	(.L_280 - .L_279)
.L_279:
        /*005c*/ 	.word	0x00000000
        /*0060*/ 	.short	0x0001
        /*0062*/ 	.short	0x0008
        /*0064*/ 	.byte	0x00, 0xf5, 0x21, 0x00


	//----- nvinfo : EIATTR_KPARAM_INFO
	.align		4
.L_280:
        /*0068*/ 	.byte	0x04, 0x17
        /*006a*/ 	.short	(.L_282 - .L_281)
.L_281:
        /*006c*/ 	.word	0x00000000
        /*0070*/ 	.short	0x0000
        /*0072*/ 	.short	0x0000
        /*0074*/ 	.byte	0x00, 0xf5, 0x21, 0x00


	//----- nvinfo : EIATTR_SPARSE_MMA_MASK
	.align		4
.L_282:
        /*0078*/ 	.byte	0x03, 0x50
        /*007a*/ 	.short	0x0000


	//----- nvinfo : EIATTR_MAXREG_COUNT
	.align		4
        /*007c*/ 	.byte	0x03, 0x1b
        /*007e*/ 	.short	0x00ff


	//----- nvinfo : EIATTR_MERCURY_ISA_VERSION
	.align		4
        /*0080*/ 	.byte	0x03, 0x5f
        /*0082*/ 	.short	0x0101


	//----- nvinfo : EIATTR_VRC_CTA_INIT_COUNT
	.align		4
        /*0084*/ 	.byte	0x02, 0x4a
	.zero		1
	.zero		1


	//----- nvinfo : EIATTR_EXIT_INSTR_OFFSETS
	.align		4
        /*0088*/ 	.byte	0x04, 0x1c
        /*008a*/ 	.short	(.L_284 - .L_283)


	//   ....[0]....
.L_283:
        /*008c*/ 	.word	0x00000070


	//   ....[1]....
        /*0090*/ 	.word	0x000002b0


	//----- nvinfo : EIATTR_CBANK_PARAM_SIZE
	.align		4
.L_284:
        /*0094*/ 	.byte	0x03, 0x19
        /*0096*/ 	.short	0x0038


	//----- nvinfo : EIATTR_PARAM_CBANK
	.align		4
        /*0098*/ 	.byte	0x04, 0x0a
        /*009a*/ 	.short	(.L_286 - .L_285)
	.align		4
.L_285:
        /*009c*/ 	.word	index@(.nv.constant0._Z23camera_transform_kernelPdPKdS1_S1_S1_S1_S1_)
        /*00a0*/ 	.short	0x0380
        /*00a2*/ 	.short	0x0038


	//----- nvinfo : EIATTR_SW_WAR
	.align		4
.L_286:
        /*00a4*/ 	.byte	0x04, 0x36
        /*00a6*/ 	.short	(.L_288 - .L_287)
.L_287:
        /*00a8*/ 	.word	0x00000008
.L_288:


//--------------------- .nv.info._Z23device_transform_kernelPddd --------------------------
	.section	.nv.info._Z23device_transform_kernelPddd,"",@"SHT_CUDA_INFO"
	.sectionflags	@""
	.align	4


	//----- nvinfo : EIATTR_CUDA_API_VERSION
	.align		4
        /*0000*/ 	.byte	0x04, 0x37
        /*0002*/ 	.short	(.L_290 - .L_289)
.L_289:
        /*0004*/ 	.word	0x00000082


	//----- nvinfo : EIATTR_KPARAM_INFO
	.align		4
.L_290:
        /*0008*/ 	.byte	0x04, 0x17
        /*000a*/ 	.short	(.L_292 - .L_291)
.L_291:
        /*000c*/ 	.word	0x00000000
        /*0010*/ 	.short	0x0002
        /*0012*/ 	.short	0x0010
        /*0014*/ 	.byte	0x00, 0xf0, 0x21, 0x00


	//----- nvinfo : EIATTR_KPARAM_INFO
	.align		4
.L_292:
        /*0018*/ 	.byte	0x04, 0x17
        /*001a*/ 	.short	(.L_294 - .L_293)
.L_293:
        /*001c*/ 	.word	0x00000000
        /*0020*/ 	.short	0x0001
        /*0022*/ 	.short	0x0008
        /*0024*/ 	.byte	0x00, 0xf0, 0x21, 0x00


	//----- nvinfo : EIATTR_KPARAM_INFO
	.align		4
.L_294:
        /*0028*/ 	.byte	0x04, 0x17
        /*002a*/ 	.short	(.L_296 - .L_295)
.L_295:
        /*002c*/ 	.word	0x00000000
        /*0030*/ 	.short	0x0000
        /*0032*/ 	.short	0x0000
        /*0034*/ 	.byte	0x00, 0xf5, 0x21, 0x00


	//----- nvinfo : EIATTR_SPARSE_MMA_MASK
	.align		4
.L_296:
        /*0038*/ 	.byte	0x03, 0x50
        /*003a*/ 	.short	0x0000


	//----- nvinfo : EIATTR_MAXREG_COUNT
	.align		4
        /*003c*/ 	.byte	0x03, 0x1b
        /*003e*/ 	.short	0x00ff


	//----- nvinfo : EIATTR_MERCURY_ISA_VERSION
	.align		4
        /*0040*/ 	.byte	0x03, 0x5f
        /*0042*/ 	.short	0x0101


	//----- nvinfo : EIATTR_VRC_CTA_INIT_COUNT
	.align		4
        /*0044*/ 	.byte	0x02, 0x4a
	.zero		1
	.zero		1


	//----- nvinfo : EIATTR_EXIT_INSTR_OFFSETS
	.align		4
        /*0048*/ 	.byte	0x04, 0x1c
        /*004a*/ 	.short	(.L_298 - .L_297)


	//   ....[0]....
.L_297:
        /*004c*/ 	.word	0x00000070


	//   ....[1]....
        /*0050*/ 	.word	0x00000160


	//----- nvinfo : EIATTR_CBANK_PARAM_SIZE
	.align		4
.L_298:
        /*0054*/ 	.byte	0x03, 0x19
        /*0056*/ 	.short	0x0018


	//----- nvinfo : EIATTR_PARAM_CBANK
	.align		4
        /*0058*/ 	.byte	0x04, 0x0a
        /*005a*/ 	.short	(.L_300 - .L_299)
	.align		4
.L_299:
        /*005c*/ 	.word	index@(.nv.constant0._Z23device_transform_kernelPddd)
        /*0060*/ 	.short	0x0380
        /*0062*/ 	.short	0x0018


	//----- nvinfo : EIATTR_SW_WAR
	.align		4
.L_300:
        /*0064*/ 	.byte	0x04, 0x36
        /*0066*/ 	.short	(.L_302 - .L_301)
.L_301:
        /*0068*/ 	.word	0x00000008
.L_302:


//--------------------- .nv.info._Z6matmulPKdS0_Pdiii --------------------------
	.section	.nv.info._Z6matmulPKdS0_Pdiii,"",@"SHT_CUDA_INFO"
	.sectionflags	@""
	.align	4


	//----- nvinfo : EIATTR_CUDA_API_VERSION
	.align		4
        /*0000*/ 	.byte	0x04, 0x37
        /*0002*/ 	.short	(.L_304 - .L_303)
.L_303:
        /*0004*/ 	.word	0x00000082


	//----- nvinfo : EIATTR_KPARAM_INFO
	.align		4
.L_304:
        /*0008*/ 	.byte	0x04, 0x17
        /*000a*/ 	.short	(.L_306 - .L_305)
.L_305:
        /*000c*/ 	.word	0x00000000
        /*0010*/ 	.short	0x0005
        /*0012*/ 	.short	0x0020
        /*0014*/ 	.byte	0x00, 0xf0, 0x11, 0x00


	//----- nvinfo : EIATTR_KPARAM_INFO
	.align		4
.L_306:
        /*0018*/ 	.byte	0x04, 0x17
        /*001a*/ 	.short	(.L_308 - .L_307)
.L_307:
        /*001c*/ 	.word	0x00000000
        /*0020*/ 	.short	0x0004
        /*0022*/ 	.short	0x001c
        /*0024*/ 	.byte	0x00, 0xf0, 0x11, 0x00


	//----- nvinfo : EIATTR_KPARAM_INFO
	.align		4
.L_308:
        /*0028*/ 	.byte	0x04, 0x17
        /*002a*/ 	.short	(.L_310 - .L_309)
.L_309:
        /*002c*/ 	.word	0x00000000
        /*0030*/ 	.short	0x0003
        /*0032*/ 	.short	0x0018
        /*0034*/ 	.byte	0x00, 0xf0, 0x11, 0x00


	//----- nvinfo : EIATTR_KPARAM_INFO
	.align		4
.L_310:
        /*0038*/ 	.byte	0x04, 0x17
        /*003a*/ 	.short	(.L_312 - .L_311)
.L_311:
        /*003c*/ 	.word	0x00000000
        /*0040*/ 	.short	0x0002
        /*0042*/ 	.short	0x0010
        /*0044*/ 	.byte	0x00, 0xf5, 0x21, 0x00


	//----- nvinfo : EIATTR_KPARAM_INFO
	.align		4
.L_312:
        /*0048*/ 	.byte	0x04, 0x17
        /*004a*/ 	.short	(.L_314 - .L_313)
.L_313:
        /*004c*/ 	.word	0x00000000
        /*0050*/ 	.short	0x0001
        /*0052*/ 	.short	0x0008
        /*0054*/ 	.byte	0x00, 0xf5, 0x21, 0x00


	//----- nvinfo : EIATTR_KPARAM_INFO
	.align		4
.L_314:
        /*0058*/ 	.byte	0x04, 0x17
        /*005a*/ 	.short	(.L_316 - .L_315)
.L_315:
        /*005c*/ 	.word	0x00000000
        /*0060*/ 	.short	0x0000
        /*0062*/ 	.short	0x0000
        /*0064*/ 	.byte	0x00, 0xf5, 0x21, 0x00


	//----- nvinfo : EIATTR_SPARSE_MMA_MASK
	.align		4
.L_316:
        /*0068*/ 	.byte	0x03, 0x50
        /*006a*/ 	.short	0x0000


	//----- nvinfo : EIATTR_MAXREG_COUNT
	.align		4
        /*006c*/ 	.byte	0x03, 0x1b
        /*006e*/ 	.short	0x00ff


	//----- nvinfo : EIATTR_MERCURY_ISA_VERSION
	.align		4
        /*0070*/ 	.byte	0x03, 0x5f
        /*0072*/ 	.short	0x0101


	//----- nvinfo : EIATTR_VRC_CTA_INIT_COUNT
	.align		4
        /*0074*/ 	.byte	0x02, 0x4a
	.zero		1
	.zero		1


	//----- nvinfo : EIATTR_EXIT_INSTR_OFFSETS
	.align		4
        /*0078*/ 	.byte	0x04, 0x1c
        /*007a*/ 	.short	(.L_318 - .L_317)


	//   ....[0]....
.L_317:
        /*007c*/ 	.word	0x00000080


	//   ....[1]....
        /*0080*/ 	.word	0x000001e0


	//   ....[2]....
        /*0084*/ 	.word	0x000006f0


	//   ....[3]....
        /*0088*/ 	.word	0x000008e0


	//   ....[4]....
        /*008c*/ 	.word	0x00000a30


	//   ....[5]....
        /*0090*/ 	.word	0x00000ae0


	//----- nvinfo : EIATTR_CBANK_PARAM_SIZE
	.align		4
.L_318:
        /*0094*/ 	.byte	0x03, 0x19
        /*0096*/ 	.short	0x0024


	//----- nvinfo : EIATTR_PARAM_CBANK
	.align		4
        /*0098*/ 	.byte	0x04, 0x0a
        /*009a*/ 	.short	(.L_320 - .L_319)
	.align		4
.L_319:
        /*009c*/ 	.word	index@(.nv.constant0._Z6matmulPKdS0_Pdiii)
        /*00a0*/ 	.short	0x0380
        /*00a2*/ 	.short	0x0024


	//----- nvinfo : EIATTR_SW_WAR
	.align		4
.L_320:
        /*00a4*/ 	.byte	0x04, 0x36
        /*00a6*/ 	.short	(.L_322 - .L_321)
.L_321:
        /*00a8*/ 	.word	0x00000008
.L_322:


//--------------------- .nv.info._Z10scalar_divPKddPdi --------------------------
	.section	.nv.info._Z10scalar_divPKddPdi,"",@"SHT_CUDA_INFO"
	.sectionflags	@""
	.align	4


	//----- nvinfo : EIATTR_CUDA_API_VERSION
	.align		4
        /*0000*/ 	.byte	0x04, 0x37
        /*0002*/ 	.short	(.L_324 - .L_323)
.L_323:
        /*0004*/ 	.word	0x00000082


	//----- nvinfo : EIATTR_KPARAM_INFO
	.align		4
.L_324:
        /*0008*/ 	.byte	0x04, 0x17
        /*000a*/ 	.short	(.L_326 - .L_325)
.L_325:
        /*000c*/ 	.word	0x00000000
        /*0010*/ 	.short	0x0003
        /*0012*/ 	.short	0x0018
        /*0014*/ 	.byte	0x00, 0xf0, 0x11, 0x00


	//----- nvinfo : EIATTR_KPARAM_INFO
	.align		4
.L_326:
        /*0018*/ 	.byte	0x04, 0x17
        /*001a*/ 	.short	(.L_328 - .L_327)
.L_327:
        /*001c*/ 	.word	0x00000000
        /*0020*/ 	.short	0x0002
        /*0022*/ 	.short	0x0010
        /*0024*/ 	.byte	0x00, 0xf5, 0x21, 0x00


	//----- nvinfo : EIATTR_KPARAM_INFO
	.align		4
.L_328:
        /*0028*/ 	.byte	0x04, 0x17
        /*002a*/ 	.short	(.L_330 - .L_329)
.L_329:
        /*002c*/ 	.word	0x00000000
        /*0030*/ 	.short	0x0001
        /*0032*/ 	.short	0x0008
        /*0034*/ 	.byte	0x00, 0xf0, 0x21, 0x00


	//----- nvinfo : EIATTR_KPARAM_INFO
	.align		4
.L_330:
        /*0038*/ 	.byte	0x04, 0x17
        /*003a*/ 	.short	(.L_332 - .L_331)
.L_331:
        /*003c*/ 	.word	0x00000000
        /*0040*/ 	.short	0x0000
        /*0042*/ 	.short	0x0000
        /*0044*/ 	.byte	0x00, 0xf5, 0x21, 0x00


	//----- nvinfo : EIATTR_SPARSE_MMA_MASK
	.align		4
.L_332:
        /*0048*/ 	.byte	0x03, 0x50
        /*004a*/ 	.short	0x0000


	//----- nvinfo : EIATTR_MAXREG_COUNT
	.align		4
        /*004c*/ 	.byte	0x03, 0x1b
        /*004e*/ 	.short	0x00ff


	//----- nvinfo : EIATTR_MERCURY_ISA_VERSION
	.align		4
        /*0050*/ 	.byte	0x03, 0x5f
        /*0052*/ 	.short	0x0101


	//----- nvinfo : EIATTR_VRC_CTA_INIT_COUNT
	.align		4
        /*0054*/ 	.byte	0x02, 0x4a
	.zero		1
	.zero		1


	//----- nvinfo : EIATTR_EXIT_INSTR_OFFSETS
	.align		4
        /*0058*/ 	.byte	0x04, 0x1c
        /*005a*/ 	.short	(.L_334 - .L_333)


	//   ....[0]....
.L_333:
        /*005c*/ 	.word	0x00000090


	//   ....[1]....
        /*0060*/ 	.word	0x00000240


	//----- nvinfo : EIATTR_CRS_STACK_SIZE
	.align		4
.L_334:
        /*0064*/ 	.byte	0x04, 0x1e
        /*0066*/ 	.short	(.L_336 - .L_335)
.L_335:
        /*0068*/ 	.word	0x00000000


	//----- nvinfo : EIATTR_CBANK_PARAM_SIZE
	.align		4
.L_336:
        /*006c*/ 	.byte	0x03, 0x19
        /*006e*/ 	.short	0x001c


	//----- nvinfo : EIATTR_PARAM_CBANK
	.align		4
        /*0070*/ 	.byte	0x04, 0x0a
        /*0072*/ 	.short	(.L_338 - .L_337)
	.align		4
.L_337:
        /*0074*/ 	.word	index@(.nv.constant0._Z10scalar_divPKddPdi)
        /*0078*/ 	.short	0x0380
        /*007a*/ 	.short	0x001c


	//----- nvinfo : EIATTR_SW_WAR
	.align		4
.L_338:
        /*007c*/ 	.byte	0x04, 0x36
        /*007e*/ 	.short	(.L_340 - .L_339)
.L_339:
        /*0080*/ 	.word	0x00000008
.L_340:


//--------------------- .nv.info._Z10scalar_divPKdS0_Pdi --------------------------
	.section	.nv.info._Z10scalar_divPKdS0_Pdi,"",@"SHT_CUDA_INFO"
	.sectionflags	@""
	.align	4


	//----- nvinfo : EIATTR_CUDA_API_VERSION
	.align		4
        /*0000*/ 	.byte	0x04, 0x37
        /*0002*/ 	.short	(.L_342 - .L_341)
.L_341:
        /*0004*/ 	.word	0x00000082


	//----- nvinfo : EIATTR_KPARAM_INFO
	.align		4
.L_342:
        /*0008*/ 	.byte	0x04, 0x17
        /*000a*/ 	.short	(.L_344 - .L_343)
.L_343:
        /*000c*/ 	.word	0x00000000
        /*0010*/ 	.short	0x0003
        /*0012*/ 	.short	0x0018
        /*0014*/ 	.byte	0x00, 0xf0, 0x11, 0x00


	//----- nvinfo : EIATTR_KPARAM_INFO
	.align		4
.L_344:
        /*0018*/ 	.byte	0x04, 0x17
        /*001a*/ 	.short	(.L_346 - .L_345)
.L_345:
        /*001c*/ 	.word	0x00000000
        /*0020*/ 	.short	0x0002
        /*0022*/ 	.short	0x0010
        /*0024*/ 	.byte	0x00, 0xf5, 0x21, 0x00


	//----- nvinfo : EIATTR_KPARAM_INFO
	.align		4
.L_346:
        /*0028*/ 	.byte	0x04, 0x17
        /*002a*/ 	.short	(.L_348 - .L_347)
.L_347:
        /*002c*/ 	.word	0x00000000
        /*0030*/ 	.short	0x0001
        /*0032*/ 	.short	0x0008
        /*0034*/ 	.byte	0x00, 0xf5, 0x21, 0x00


	//----- nvinfo : EIATTR_KPARAM_INFO
	.align		4
.L_348:
        /*0038*/ 	.byte	0x04, 0x17
        /*003a*/ 	.short	(.L_350 - .L_349)
.L_349:
        /*003c*/ 	.word	0x00000000
        /*0040*/ 	.short	0x0000
        /*0042*/ 	.short	0x0000
        /*0044*/ 	.byte	0x00, 0xf5, 0x21, 0x00


	//----- nvinfo : EIATTR_SPARSE_MMA_MASK
	.align		4
.L_350:
        /*0048*/ 	.byte	0x03, 0x50
        /*004a*/ 	.short	0x0000


	//----- nvinfo : EIATTR_MAXREG_COUNT
	.align		4
        /*004c*/ 	.byte	0x03, 0x1b
        /*004e*/ 	.short	0x00ff


	//----- nvinfo : EIATTR_MERCURY_ISA_VERSION
	.align		4
        /*0050*/ 	.byte	0x03, 0x5f
        /*0052*/ 	.short	0x0101


	//----- nvinfo : EIATTR_VRC_CTA_INIT_COUNT
	.align		4
        /*0054*/ 	.byte	0x02, 0x4a
	.zero		1
	.zero		1


	//----- nvinfo : EIATTR_EXIT_INSTR_OFFSETS
	.align		4
        /*0058*/ 	.byte	0x04, 0x1c
        /*005a*/ 	.short	(.L_352 - .L_351)


	//   ....[0]....
.L_351:
        /*005c*/ 	.word	0x000000a0


	//   ....[1]....
        /*0060*/ 	.word	0x00000260


	//----- nvinfo : EIATTR_CRS_STACK_SIZE
	.align		4
.L_352:
        /*0064*/ 	.byte	0x04, 0x1e
        /*0066*/ 	.short	(.L_354 - .L_353)
.L_353:
        /*0068*/ 	.word	0x00000000


	//----- nvinfo : EIATTR_CBANK_PARAM_SIZE
	.align		4
.L_354:
        /*006c*/ 	.byte	0x03, 0x19
        /*006e*/ 	.short	0x001c


	//----- nvinfo : EIATTR_PARAM_CBANK
	.align		4
        /*0070*/ 	.byte	0x04, 0x0a
        /*0072*/ 	.short	(.L_356 - .L_355)
	.align		4
.L_355:
        /*0074*/ 	.word	index@(.nv.constant0._Z10scalar_divPKdS0_Pdi)
        /*0078*/ 	.short	0x0380
        /*007a*/ 	.short	0x001c


	//----- nvinfo : EIATTR_SW_WAR
	.align		4
.L_356:
        /*007c*/ 	.byte	0x04, 0x36
        /*007e*/ 	.short	(.L_358 - .L_357)
.L_357:
        /*0080*/ 	.word	0x00000008
.L_358:


//--------------------- .nv.info._Z11scalar_prodPKddPdi --------------------------
	.section	.nv.info._Z11scalar_prodPKddPdi,"",@"SHT_CUDA_INFO"
	.sectionflags	@""
	.align	4


	//----- nvinfo : EIATTR_CUDA_API_VERSION
	.align		4
        /*0000*/ 	.byte	0x04, 0x37
        /*0002*/ 	.short	(.L_360 - .L_359)
.L_359:
        /*0004*/ 	.word	0x00000082


	//----- nvinfo : EIATTR_KPARAM_INFO
	.align		4
.L_360:
        /*0008*/ 	.byte	0x04, 0x17
        /*000a*/ 	.short	(.L_362 - .L_361)
.L_361:
        /*000c*/ 	.word	0x00000000
        /*0010*/ 	.short	0x0003
        /*0012*/ 	.short	0x0018
        /*0014*/ 	.byte	0x00, 0xf0, 0x11, 0x00


	//----- nvinfo : EIATTR_KPARAM_INFO
	.align		4
.L_362:
        /*0018*/ 	.byte	0x04, 0x17
        /*001a*/ 	.short	(.L_364 - .L_363)
.L_363:
        /*001c*/ 	.word	0x00000000
        /*0020*/ 	.short	0x0002
        /*0022*/ 	.short	0x0010
        /*0024*/ 	.byte	0x00, 0xf5, 0x21, 0x00


	//----- nvinfo : EIATTR_KPARAM_INFO
	.align		4
.L_364:
        /*0028*/ 	.byte	0x04, 0x17
        /*002a*/ 	.short	(.L_366 - .L_365)
.L_365:
        /*002c*/ 	.word	0x00000000
        /*0030*/ 	.short	0x0001
        /*0032*/ 	.short	0x0008
        /*0034*/ 	.byte	0x00, 0xf0, 0x21, 0x00


	//----- nvinfo : EIATTR_KPARAM_INFO
	.align		4
.L_366:
        /*0038*/ 	.byte	0x04, 0x17
        /*003a*/ 	.short	(.L_368 - .L_367)
.L_367:
        /*003c*/ 	.word	0x00000000
        /*0040*/ 	.short	0x0000
        /*0042*/ 	.short	0x0000
        /*0044*/ 	.byte	0x00, 0xf5, 0x21, 0x00


	//----- nvinfo : EIATTR_SPARSE_MMA_MASK
	.align		4
.L_368:
        /*0048*/ 	.byte	0x03, 0x50
        /*004a*/ 	.short	0x0000


	//----- nvinfo : EIATTR_MAXREG_COUNT
	.align		4
        /*004c*/ 	.byte	0x03, 0x1b
        /*004e*/ 	.short	0x00ff


	//----- nvinfo : EIATTR_MERCURY_ISA_VERSION
	.align		4
        /*0050*/ 	.byte	0x03, 0x5f
        /*0052*/ 	.short	0x0101


	//----- nvinfo : EIATTR_VRC_CTA_INIT_COUNT
	.align		4
        /*0054*/ 	.byte	0x02, 0x4a
	.zero		1
	.zero		1


	//----- nvinfo : EIATTR_EXIT_INSTR_OFFSETS
	.align		4
        /*0058*/ 	.byte	0x04, 0x1c
        /*005a*/ 	.short	(.L_370 - .L_369)


	//   ....[0]....
.L_369:
        /*005c*/ 	.word	0x00000070


	//   ....[1]....
        /*0060*/ 	.word	0x00000110


	//----- nvinfo : EIATTR_CBANK_PARAM_SIZE
	.align		4
.L_370:
        /*0064*/ 	.byte	0x03, 0x19
        /*0066*/ 	.short	0x001c


	//----- nvinfo : EIATTR_PARAM_CBANK
	.align		4
        /*0068*/ 	.byte	0x04, 0x0a
        /*006a*/ 	.short	(.L_372 - .L_371)
	.align		4
.L_371:
        /*006c*/ 	.word	index@(.nv.constant0._Z11scalar_prodPKddPdi)
        /*0070*/ 	.short	0x0380
        /*0072*/ 	.short	0x001c


	//----- nvinfo : EIATTR_SW_WAR
	.align		4
.L_372:
        /*0074*/ 	.byte	0x04, 0x36
        /*0076*/ 	.short	(.L_374 - .L_373)
.L_373:
        /*0078*/ 	.word	0x00000008
.L_374:


//--------------------- .nv.info._Z11scalar_prodPKdS0_Pdi --------------------------
	.section	.nv.info._Z11scalar_prodPKdS0_Pdi,"",@"SHT_CUDA_INFO"
	.sectionflags	@""
	.align	4


	//----- nvinfo : EIATTR_CUDA_API_VERSION
	.align		4
        /*0000*/ 	.byte	0x04, 0x37
        /*0002*/ 	.short	(.L_376 - .L_375)
.L_375:
        /*0004*/ 	.word	0x00000082


	//----- nvinfo : EIATTR_KPARAM_INFO
	.align		4
.L_376:
        /*0008*/ 	.byte	0x04, 0x17
        /*000a*/ 	.short	(.L_378 - .L_377)
.L_377:
        /*000c*/ 	.word	0x00000000
        /*0010*/ 	.short	0x0003
        /*0012*/ 	.short	0x0018
        /*0014*/ 	.byte	0x00, 0xf0, 0x11, 0x00


	//----- nvinfo : EIATTR_KPARAM_INFO
	.align		4
.L_378:
        /*0018*/ 	.byte	0x04, 0x17
        /*001a*/ 	.short	(.L_380 - .L_379)
.L_379:
        /*001c*/ 	.word	0x00000000
        /*0020*/ 	.short	0x0002
        /*0022*/ 	.short	0x0010
        /*0024*/ 	.byte	0x00, 0xf5, 0x21, 0x00


	//----- nvinfo : EIATTR_KPARAM_INFO
	.align		4
.L_380:
        /*0028*/ 	.byte	0x04, 0x17
        /*002a*/ 	.short	(.L_382 - .L_381)
.L_381:
        /*002c*/ 	.word	0x00000000
        /*0030*/ 	.short	0x0001
        /*0032*/ 	.short	0x0008
        /*0034*/ 	.byte	0x00, 0xf5, 0x21, 0x00


	//----- nvinfo : EIATTR_KPARAM_INFO
	.align		4
.L_382:
        /*0038*/ 	.byte	0x04, 0x17
        /*003a*/ 	.short	(.L_384 - .L_383)
.L_383:
        /*003c*/ 	.word	0x00000000
        /*0040*/ 	.short	0x0000
        /*0042*/ 	.short	0x0000
        /*0044*/ 	.byte	0x00, 0xf5, 0x21, 0x00


	//----- nvinfo : EIATTR_SPARSE_MMA_MASK
	.align		4
.L_384:
        /*0048*/ 	.byte	0x03, 0x50
        /*004a*/ 	.short	0x0000


	//----- nvinfo : EIATTR_MAXREG_COUNT
	.align		4
        /*004c*/ 	.byte	0x03, 0x1b
        /*004e*/ 	.short	0x00ff


	//----- nvinfo : EIATTR_MERCURY_ISA_VERSION
	.align		4
        /*0050*/ 	.byte	0x03, 0x5f
        /*0052*/ 	.short	0x0101


	//----- nvinfo : EIATTR_VRC_CTA_INIT_COUNT
	.align		4
        /*0054*/ 	.byte	0x02, 0x4a
	.zero		1
	.zero		1


	//----- nvinfo : EIATTR_EXIT_INSTR_OFFSETS
	.align		4
        /*0058*/ 	.byte	0x04, 0x1c
        /*005a*/ 	.short	(.L_386 - .L_385)


	//   ....[0]....
.L_385:
        /*005c*/ 	.word	0x00000070


	//   ....[1]....
        /*0060*/ 	.word	0x00000120


	//----- nvinfo : EIATTR_CBANK_PARAM_SIZE
	.align		4
.L_386:
        /*0064*/ 	.byte	0x03, 0x19
        /*0066*/ 	.short	0x001c


	//----- nvinfo : EIATTR_PARAM_CBANK
	.align		4
        /*0068*/ 	.byte	0x04, 0x0a
        /*006a*/ 	.short	(.L_388 - .L_387)
	.align		4
.L_387:
        /*006c*/ 	.word	index@(.nv.constant0._Z11scalar_prodPKdS0_Pdi)
        /*0070*/ 	.short	0x0380
        /*0072*/ 	.short	0x001c


	//----- nvinfo : EIATTR_SW_WAR
	.align		4
.L_388:
        /*0074*/ 	.byte	0x04, 0x36
        /*0076*/ 	.short	(.L_390 - .L_389)
.L_389:
        /*0078*/ 	.word	0x00000008
.L_390:


//--------------------- .nv.info._Z15elementwise_addPKdS0_Pdi --------------------------
	.section	.nv.info._Z15elementwise_addPKdS0_Pdi,"",@"SHT_CUDA_INFO"
	.sectionflags	@""
	.align	4


	//----- nvinfo : EIATTR_CUDA_API_VERSION
	.align		4
        /*0000*/ 	.byte	0x04, 0x37
        /*0002*/ 	.short	(.L_392 - .L_391)
.L_391:
        /*0004*/ 	.word	0x00000082


	//----- nvinfo : EIATTR_KPARAM_INFO
	.align		4
.L_392:
        /*0008*/ 	.byte	0x04, 0x17
        /*000a*/ 	.short	(.L_394 - .L_393)
.L_393:
        /*000c*/ 	.word	0x00000000
        /*0010*/ 	.short	0x0003
        /*0012*/ 	.short	0x0018
        /*0014*/ 	.byte	0x00, 0xf0, 0x11, 0x00


	//----- nvinfo : EIATTR_KPARAM_INFO
	.align		4
.L_394:
        /*0018*/ 	.byte	0x04, 0x17
        /*001a*/ 	.short	(.L_396 - .L_395)
.L_395:
        /*001c*/ 	.word	0x00000000
        /*0020*/ 	.short	0x0002
        /*0022*/ 	.short	0x0010
        /*0024*/ 	.byte	0x00, 0xf5, 0x21, 0x00


	//----- nvinfo : EIATTR_KPARAM_INFO
	.align		4
.L_396:
        /*0028*/ 	.byte	0x04, 0x17
        /*002a*/ 	.short	(.L_398 - .L_397)
.L_397:
        /*002c*/ 	.word	0x00000000
        /*0030*/ 	.short	0x0001
        /*0032*/ 	.short	0x0008
        /*0034*/ 	.byte	0x00, 0xf5, 0x21, 0x00


	//----- nvinfo : EIATTR_KPARAM_INFO
	.align		4
.L_398:
        /*0038*/ 	.byte	0x04, 0x17
        /*003a*/ 	.short	(.L_400 - .L_399)
.L_399:
        /*003c*/ 	.word	0x00000000
        /*0040*/ 	.short	0x0000
        /*0042*/ 	.short	0x0000
        /*0044*/ 	.byte	0x00, 0xf5, 0x21, 0x00


	//----- nvinfo : EIATTR_SPARSE_MMA_MASK
	.align		4
.L_400:
        /*0048*/ 	.byte	0x03, 0x50
        /*004a*/ 	.short	0x0000


	//----- nvinfo : EIATTR_MAXREG_COUNT
	.align		4
        /*004c*/ 	.byte	0x03, 0x1b
        /*004e*/ 	.short	0x00ff


	//----- nvinfo : EIATTR_MERCURY_ISA_VERSION
	.align		4
        /*0050*/ 	.byte	0x03, 0x5f
        /*0052*/ 	.short	0x0101


	//----- nvinfo : EIATTR_VRC_CTA_INIT_COUNT
	.align		4
        /*0054*/ 	.byte	0x02, 0x4a
	.zero		1
	.zero		1


	//----- nvinfo : EIATTR_EXIT_INSTR_OFFSETS
	.align		4
        /*0058*/ 	.byte	0x04, 0x1c
        /*005a*/ 	.short	(.L_402 - .L_401)


	//   ....[0]....
.L_401:
        /*005c*/ 	.word	0x00000070


	//   ....[1]....
        /*0060*/ 	.word	0x00000130


	//----- nvinfo : EIATTR_CBANK_PARAM_SIZE
	.align		4
.L_402:
        /*0064*/ 	.byte	0x03, 0x19
        /*0066*/ 	.short	0x001c


	//----- nvinfo : EIATTR_PARAM_CBANK
	.align		4
        /*0068*/ 	.byte	0x04, 0x0a
        /*006a*/ 	.short	(.L_404 - .L_403)
	.align		4
.L_403:
        /*006c*/ 	.word	index@(.nv.constant0._Z15elementwise_addPKdS0_Pdi)
        /*0070*/ 	.short	0x0380
        /*0072*/ 	.short	0x001c


	//----- nvinfo : EIATTR_SW_WAR
	.align		4
.L_404:
        /*0074*/ 	.byte	0x04, 0x36
        /*0076*/ 	.short	(.L_406 - .L_405)
.L_405:
        /*0078*/ 	.word	0x00000008
.L_406:


//--------------------- .nv.info._Z20elementwise_subtractPKdS0_Pdi --------------------------
	.section	.nv.info._Z20elementwise_subtractPKdS0_Pdi,"",@"SHT_CUDA_INFO"
	.sectionflags	@""
	.align	4


	//----- nvinfo : EIATTR_CUDA_API_VERSION
	.align		4
        /*0000*/ 	.byte	0x04, 0x37
        /*0002*/ 	.short	(.L_408 - .L_407)
.L_407:
        /*0004*/ 	.word	0x00000082


	//----- nvinfo : EIATTR_KPARAM_INFO
	.align		4
.L_408:
        /*0008*/ 	.byte	0x04, 0x17
        /*000a*/ 	.short	(.L_410 - .L_409)
.L_409:
        /*000c*/ 	.word	0x00000000
        /*0010*/ 	.short	0x0003
        /*0012*/ 	.short	0x0018
        /*0014*/ 	.byte	0x00, 0xf0, 0x11, 0x00


	//----- nvinfo : EIATTR_KPARAM_INFO
	.align		4
.L_410:
        /*0018*/ 	.byte	0x04, 0x17
        /*001a*/ 	.short	(.L_412 - .L_411)
.L_411:
        /*001c*/ 	.word	0x00000000
        /*0020*/ 	.short	0x0002
        /*0022*/ 	.short	0x0010
        /*0024*/ 	.byte	0x00, 0xf5, 0x21, 0x00


	//----- nvinfo : EIATTR_KPARAM_INFO
	.align		4
.L_412:
        /*0028*/ 	.byte	0x04, 0x17
        /*002a*/ 	.short	(.L_414 - .L_413)
.L_413:
        /*002c*/ 	.word	0x00000000
        /*0030*/ 	.short	0x0001
        /*0032*/ 	.short	0x0008
        /*0034*/ 	.byte	0x00, 0xf5, 0x21, 0x00


	//----- nvinfo : EIATTR_KPARAM_INFO
	.align		4
.L_414:
        /*0038*/ 	.byte	0x04, 0x17
        /*003a*/ 	.short	(.L_416 - .L_415)
.L_415:
        /*003c*/ 	.word	0x00000000
        /*0040*/ 	.short	0x0000
        /*0042*/ 	.short	0x0000
        /*0044*/ 	.byte	0x00, 0xf5, 0x21, 0x00


	//----- nvinfo : EIATTR_SPARSE_MMA_MASK
	.align		4
.L_416:
        /*0048*/ 	.byte	0x03, 0x50
        /*004a*/ 	.short	0x0000


	//----- nvinfo : EIATTR_MAXREG_COUNT
	.align		4
        /*004c*/ 	.byte	0x03, 0x1b
        /*004e*/ 	.short	0x00ff


	//----- nvinfo : EIATTR_MERCURY_ISA_VERSION
	.align		4
        /*0050*/ 	.byte	0x03, 0x5f
        /*0052*/ 	.short	0x0101


	//----- nvinfo : EIATTR_VRC_CTA_INIT_COUNT
	.align		4
        /*0054*/ 	.byte	0x02, 0x4a
	.zero		1
	.zero		1


	//----- nvinfo : EIATTR_EXIT_INSTR_OFFSETS
	.align		4
        /*0058*/ 	.byte	0x04, 0x1c
        /*005a*/ 	.short	(.L_418 - .L_417)


	//   ....[0]....
.L_417:
        /*005c*/ 	.word	0x00000070


	//   ....[1]....
        /*0060*/ 	.word	0x00000130


	//----- nvinfo : EIATTR_CBANK_PARAM_SIZE
	.align		4
.L_418:
        /*0064*/ 	.byte	0x03, 0x19
        /*0066*/ 	.short	0x001c


	//----- nvinfo : EIATTR_PARAM_CBANK
	.align		4
        /*0068*/ 	.byte	0x04, 0x0a
        /*006a*/ 	.short	(.L_420 - .L_419)
	.align		4
.L_419:
        /*006c*/ 	.word	index@(.nv.constant0._Z20elementwise_subtractPKdS0_Pdi)
        /*0070*/ 	.short	0x0380
        /*0072*/ 	.short	0x001c


	//----- nvinfo : EIATTR_SW_WAR
	.align		4
.L_420:
        /*0074*/ 	.byte	0x04, 0x36
        /*0076*/ 	.short	(.L_422 - .L_421)
.L_421:
        /*0078*/ 	.word	0x00000008
.L_422:


//--------------------- .nv.info._Z16elementwise_prodPKdS0_Pdi --------------------------
	.section	.nv.info._Z16elementwise_prodPKdS0_Pdi,"",@"SHT_CUDA_INFO"
	.sectionflags	@""
	.align	4


	//----- nvinfo : EIATTR_CUDA_API_VERSION
	.align		4
        /*0000*/ 	.byte	0x04, 0x37
        /*0002*/ 	.short	(.L_424 - .L_423)
.L_423:
        /*0004*/ 	.word	0x00000082


	//----- nvinfo : EIATTR_KPARAM_INFO
	.align		4
.L_424:
        /*0008*/ 	.byte	0x04, 0x17
        /*000a*/ 	.short	(.L_426 - .L_425)
.L_425:
        /*000c*/ 	.word	0x00000000
        /*0010*/ 	.short	0x0003
        /*0012*/ 	.short	0x0018
        /*0014*/ 	.byte	0x00, 0xf0, 0x11, 0x00


	//----- nvinfo : EIATTR_KPARAM_INFO
	.align		4
.L_426:
        /*0018*/ 	.byte	0x04, 0x17
        /*001a*/ 	.short	(.L_428 - .L_427)
.L_427:
        /*001c*/ 	.word	0x00000000
        /*0020*/ 	.short	0x0002
        /*0022*/ 	.short	0x0010
        /*0024*/ 	.byte	0x00, 0xf5, 0x21, 0x00


	//----- nvinfo : EIATTR_KPARAM_INFO
	.align		4
.L_428:
        /*0028*/ 	.byte	0x04, 0x17
        /*002a*/ 	.short	(.L_430 - .L_429)
.L_429:
        /*002c*/ 	.word	0x00000000
        /*0030*/ 	.short	0x0001
        /*0032*/ 	.short	0x0008
        /*0034*/ 	.byte	0x00, 0xf5, 0x21, 0x00


	//----- nvinfo : EIATTR_KPARAM_INFO
	.align		4
.L_430:
        /*0038*/ 	.byte	0x04, 0x17
        /*003a*/ 	.short	(.L_432 - .L_431)
.L_431:
        /*003c*/ 	.word	0x00000000
        /*0040*/ 	.short	0x0000
        /*0042*/ 	.short	0x0000
        /*0044*/ 	.byte	0x00, 0xf5, 0x21, 0x00


	//----- nvinfo : EIATTR_SPARSE_MMA_MASK
	.align		4
.L_432:
        /*0048*/ 	.byte	0x03, 0x50
        /*004a*/ 	.short	0x0000


	//----- nvinfo : EIATTR_MAXREG_COUNT
	.align		4
        /*004c*/ 	.byte	0x03, 0x1b
        /*004e*/ 	.short	0x00ff


	//----- nvinfo : EIATTR_MERCURY_ISA_VERSION
	.align		4
        /*0050*/ 	.byte	0x03, 0x5f
        /*0052*/ 	.short	0x0101


	//----- nvinfo : EIATTR_VRC_CTA_INIT_COUNT
	.align		4
        /*0054*/ 	.byte	0x02, 0x4a
	.zero		1
	.zero		1


	//----- nvinfo : EIATTR_EXIT_INSTR_OFFSETS
	.align		4
        /*0058*/ 	.byte	0x04, 0x1c
        /*005a*/ 	.short	(.L_434 - .L_433)


	//   ....[0]....
.L_433:
        /*005c*/ 	.word	0x00000070


	//   ....[1]....
        /*0060*/ 	.word	0x00000130


	//----- nvinfo : EIATTR_CBANK_PARAM_SIZE
	.align		4
.L_434:
        /*0064*/ 	.byte	0x03, 0x19
        /*0066*/ 	.short	0x001c


	//----- nvinfo : EIATTR_PARAM_CBANK
	.align		4
        /*0068*/ 	.byte	0x04, 0x0a
        /*006a*/ 	.short	(.L_436 - .L_435)
	.align		4
.L_435:
        /*006c*/ 	.word	index@(.nv.constant0._Z16elementwise_prodPKdS0_Pdi)
        /*0070*/ 	.short	0x0380
        /*0072*/ 	.short	0x001c


	//----- nvinfo : EIATTR_SW_WAR
	.align		4
.L_436:
        /*0074*/ 	.byte	0x04, 0x36
        /*0076*/ 	.short	(.L_438 - .L_437)
.L_437:
        /*0078*/ 	.word	0x00000008
.L_438:


//--------------------- .nv.info._Z7l2_normPKdPdi --------------------------
	.section	.nv.info._Z7l2_normPKdPdi,"",@"SHT_CUDA_INFO"
	.sectionflags	@""
	.align	4


	//----- nvinfo : EIATTR_CUDA_API_VERSION
	.align		4
        /*0000*/ 	.byte	0x04, 0x37
        /*0002*/ 	.short	(.L_440 - .L_439)
.L_439:
        /*0004*/ 	.word	0x00000082


	//----- nvinfo : EIATTR_KPARAM_INFO
	.align		4
.L_440:
        /*0008*/ 	.byte	0x04, 0x17
        /*000a*/ 	.short	(.L_442 - .L_441)
.L_441:
        /*000c*/ 	.word	0x00000000
        /*0010*/ 	.short	0x0002
        /*0012*/ 	.short	0x0010
        /*0014*/ 	.byte	0x00, 0xf0, 0x11, 0x00


	//----- nvinfo : EIATTR_KPARAM_INFO
	.align		4
.L_442:
        /*0018*/ 	.byte	0x04, 0x17
        /*001a*/ 	.short	(.L_444 - .L_443)
.L_443:
        /*001c*/ 	.word	0x00000000
        /*0020*/ 	.short	0x0001
        /*0022*/ 	.short	0x0008
        /*0024*/ 	.byte	0x00, 0xf5, 0x21, 0x00


	//----- nvinfo : EIATTR_KPARAM_INFO
	.align		4
.L_444:
        /*0028*/ 	.byte	0x04, 0x17
        /*002a*/ 	.short	(.L_446 - .L_445)
.L_445:
        /*002c*/ 	.word	0x00000000
        /*0030*/ 	.short	0x0000
        /*0032*/ 	.short	0x0000
        /*0034*/ 	.byte	0x00, 0xf5, 0x21, 0x00


	//----- nvinfo : EIATTR_SPARSE_MMA_MASK
	.align		4
.L_446:
        /*0038*/ 	.byte	0x03, 0x50
        /*003a*/ 	.short	0x0000


	//----- nvinfo : EIATTR_MAXREG_COUNT
	.align		4
        /*003c*/ 	.byte	0x03, 0x1b
        /*003e*/ 	.short	0x00ff


	//----- nvinfo : EIATTR_MERCURY_ISA_VERSION
	.align		4
        /*0040*/ 	.byte	0x03, 0x5f
        /*0042*/ 	.short	0x0101


	//----- nvinfo : EIATTR_VRC_CTA_INIT_COUNT
	.align		4
        /*0044*/ 	.byte	0x02, 0x4a
	.zero		1
	.zero		1


	//----- nvinfo : EIATTR_EXIT_INSTR_OFFSETS
	.align		4
        /*0048*/ 	.byte	0x04, 0x1c
        /*004a*/ 	.short	(.L_448 - .L_447)


	//   ....[0]....
.L_447:
        /*004c*/ 	.word	0x00000070


	//   ....[1]....
        /*0050*/ 	.word	0x00000bd0


	//----- nvinfo : EIATTR_CRS_STACK_SIZE
	.align		4
.L_448:
        /*0054*/ 	.byte	0x04, 0x1e
        /*0056*/ 	.short	(.L_450 - .L_449)
.L_449:
        /*0058*/ 	.word	0x00000000


	//----- nvinfo : EIATTR_CBANK_PARAM_SIZE
	.align		4
.L_450:
        /*005c*/ 	.byte	0x03, 0x19
        /*005e*/ 	.short	0x0014


	//----- nvinfo : EIATTR_PARAM_CBANK
	.align		4
        /*0060*/ 	.byte	0x04, 0x0a
        /*0062*/ 	.short	(.L_452 - .L_451)
	.align		4
.L_451:
        /*0064*/ 	.word	index@(.nv.constant0._Z7l2_normPKdPdi)
        /*0068*/ 	.short	0x0380
        /*006a*/ 	.short	0x0014


	//----- nvinfo : EIATTR_SW_WAR
	.align		4
.L_452:
        /*006c*/ 	.byte	0x04, 0x36
        /*006e*/ 	.short	(.L_454 - .L_453)
.L_453:
        /*0070*/ 	.word	0x00000008
.L_454:


//--------------------- .nv.info._Z3sumPKdPdi     --------------------------
	.section	.nv.info._Z3sumPKdPdi,"",@"SHT_CUDA_INFO"
	.sectionflags	@""
	.align	4


	//----- nvinfo : EIATTR_CUDA_API_VERSION
	.align		4
        /*0000*/ 	.byte	0x04, 0x37
        /*0002*/ 	.short	(.L_456 - .L_455)
.L_455:
        /*0004*/ 	.word	0x00000082


	//----- nvinfo : EIATTR_KPARAM_INFO
	.align		4
.L_456:
        /*0008*/ 	.byte	0x04, 0x17
        /*000a*/ 	.short	(.L_458 - .L_457)
.L_457:
        /*000c*/ 	.word	0x00000000
        /*0010*/ 	.short	0x0002
        /*0012*/ 	.short	0x0010
        /*0014*/ 	.byte	0x00, 0xf0, 0x11, 0x00


	//----- nvinfo : EIATTR_KPARAM_INFO
	.align		4
.L_458:
        /*0018*/ 	.byte	0x04, 0x17
        /*001a*/ 	.short	(.L_460 - .L_459)
.L_459:
        /*001c*/ 	.word	0x00000000
        /*0020*/ 	.short	0x0001
        /*0022*/ 	.short	0x0008
        /*0024*/ 	.byte	0x00, 0xf5, 0x21, 0x00


	//----- nvinfo : EIATTR_KPARAM_INFO
	.align		4
.L_460:
        /*0028*/ 	.byte	0x04, 0x17
        /*002a*/ 	.short	(.L_462 - .L_461)
.L_461:
        /*002c*/ 	.word	0x00000000
        /*0030*/ 	.short	0x0000
        /*0032*/ 	.short	0x0000
        /*0034*/ 	.byte	0x00, 0xf5, 0x21, 0x00


	//----- nvinfo : EIATTR_SPARSE_MMA_MASK
	.align		4
.L_462:
        /*0038*/ 	.byte	0x03, 0x50
        /*003a*/ 	.short	0x0000


	//----- nvinfo : EIATTR_MAXREG_COUNT
	.align		4
        /*003c*/ 	.byte	0x03, 0x1b
        /*003e*/ 	.short	0x00ff


	//----- nvinfo : EIATTR_MERCURY_ISA_VERSION
	.align		4
        /*0040*/ 	.byte	0x03, 0x5f
        /*0042*/ 	.short	0x0101


	//----- nvinfo : EIATTR_VRC_CTA_INIT_COUNT
	.align		4
        /*0044*/ 	.byte	0x02, 0x4a
	.zero		1
	.zero		1


	//----- nvinfo : EIATTR_EXIT_INSTR_OFFSETS
	.align		4
        /*0048*/ 	.byte	0x04, 0x1c
        /*004a*/ 	.short	(.L_464 - .L_463)


	//   ....[0]....
.L_463:
        /*004c*/ 	.word	0x00000090


	//   ....[1]....
        /*0050*/ 	.word	0x00000500


	//   ....[2]....
        /*0054*/ 	.word	0x00000700


	//   ....[3]....
        /*0058*/ 	.word	0x00000840


	//   ....[4]....
        /*005c*/ 	.word	0x00000920


	//----- nvinfo : EIATTR_CBANK_PARAM_SIZE
	.align		4
.L_464:
        /*0060*/ 	.byte	0x03, 0x19
        /*0062*/ 	.short	0x0014


	//----- nvinfo : EIATTR_PARAM_CBANK
	.align		4
        /*0064*/ 	.byte	0x04, 0x0a
        /*0066*/ 	.short	(.L_466 - .L_465)
	.align		4
.L_465:
        /*0068*/ 	.word	index@(.nv.constant0._Z3sumPKdPdi)
        /*006c*/ 	.short	0x0380
        /*006e*/ 	.short	0x0014


	//----- nvinfo : EIATTR_SW_WAR
	.align		4
.L_466:
        /*0070*/ 	.byte	0x04, 0x36
        /*0072*/ 	.short	(.L_468 - .L_467)
.L_467:
        /*0074*/ 	.word	0x00000008
.L_468:


//--------------------- .nv.info._Z6cross3PKdS0_Pd --------------------------
	.section	.nv.info._Z6cross3PKdS0_Pd,"",@"SHT_CUDA_INFO"
	.sectionflags	@""
	.align	4


	//----- nvinfo : EIATTR_CUDA_API_VERSION
	.align		4
        /*0000*/ 	.byte	0x04, 0x37
        /*0002*/ 	.short	(.L_470 - .L_469)
.L_469:
        /*0004*/ 	.word	0x00000082


	//----- nvinfo : EIATTR_KPARAM_INFO
	.align		4
.L_470:
        /*0008*/ 	.byte	0x04, 0x17
        /*000a*/ 	.short	(.L_472 - .L_471)
.L_471:
        /*000c*/ 	.word	0x00000000
        /*0010*/ 	.short	0x0002
        /*0012*/ 	.short	0x0010
        /*0014*/ 	.byte	0x00, 0xf5, 0x21, 0x00


	//----- nvinfo : EIATTR_KPARAM_INFO
	.align		4
.L_472:
        /*0018*/ 	.byte	0x04, 0x17
        /*001a*/ 	.short	(.L_474 - .L_473)
.L_473:
        /*001c*/ 	.word	0x00000000
        /*0020*/ 	.short	0x0001
        /*0022*/ 	.short	0x0008
        /*0024*/ 	.byte	0x00, 0xf5, 0x21, 0x00


	//----- nvinfo : EIATTR_KPARAM_INFO
	.align		4
.L_474:
        /*0028*/ 	.byte	0x04, 0x17
        /*002a*/ 	.short	(.L_476 - .L_475)
.L_475:
        /*002c*/ 	.word	0x00000000
        /*0030*/ 	.short	0x0000
        /*0032*/ 	.short	0x0000
        /*0034*/ 	.byte	0x00, 0xf5, 0x21, 0x00


	//----- nvinfo : EIATTR_SPARSE_MMA_MASK
	.align		4
.L_476:
        /*0038*/ 	.byte	0x03, 0x50
        /*003a*/ 	.short	0x0000


	//----- nvinfo : EIATTR_MAXREG_COUNT
	.align		4
        /*003c*/ 	.byte	0x03, 0x1b
        /*003e*/ 	.short	0x00ff


	//----- nvinfo : EIATTR_MERCURY_ISA_VERSION
	.align		4
        /*0040*/ 	.byte	0x03, 0x5f
        /*0042*/ 	.short	0x0101


	//----- nvinfo : EIATTR_VRC_CTA_INIT_COUNT
	.align		4
        /*0044*/ 	.byte	0x02, 0x4a
	.zero		1
	.zero		1


	//----- nvinfo : EIATTR_EXIT_INSTR_OFFSETS
	.align		4
        /*0048*/ 	.byte	0x04, 0x1c
        /*004a*/ 	.short	(.L_478 - .L_477)


	//   ....[0]....
.L_477:
        /*004c*/ 	.word	0x00000070


	//   ....[1]....
        /*0050*/ 	.word	0x00000210


	//----- nvinfo : EIATTR_CBANK_PARAM_SIZE
	.align		4
.L_478:
        /*0054*/ 	.byte	0x03, 0x19
        /*0056*/ 	.short	0x0018


	//----- nvinfo : EIATTR_PARAM_CBANK
	.align		4
        /*0058*/ 	.byte	0x04, 0x0a
        /*005a*/ 	.short	(.L_480 - .L_479)
	.align		4
.L_479:
        /*005c*/ 	.word	index@(.nv.constant0._Z6cross3PKdS0_Pd)
        /*0060*/ 	.short	0x0380
        /*0062*/ 	.short	0x0018


	//----- nvinfo : EIATTR_SW_WAR
	.align		4
.L_480:
        /*0064*/ 	.byte	0x04, 0x36
        /*0066*/ 	.short	(.L_482 - .L_481)
.L_481:
        /*0068*/ 	.word	0x00000008
.L_482:


//--------------------- .nv.callgraph             --------------------------
	.section	.nv.callgraph,"",@"SHT_CUDA_CALLGRAPH"
	.align	4
	.sectionentsize	8
	.align		4
        /*0000*/ 	.word	0x00000000
	.align		4
        /*0004*/ 	.word	0xffffffff
	.align		4
        /*0008*/ 	.word	index@(_Z12phong_shaderPKdS0_S0_S0_Pdidddd)
	.align		4
        /*000c*/ 	.word	index@(free)
	.align		4
        /*0010*/ 	.word	index@(_Z12phong_shaderPKdS0_S0_S0_Pdidddd)
	.align		4
        /*0014*/ 	.word	index@(malloc)
	.align		4
        /*0018*/ 	.word	0x00000000
	.align		4
        /*001c*/ 	.word	0xfffffffe
	.align		4
        /*0020*/ 	.word	0x00000000
	.align		4
        /*0024*/ 	.word	0xfffffffd
	.align		4
        /*0028*/ 	.word	0x00000000
	.align		4
        /*002c*/ 	.word	0xfffffffc


//--------------------- .nv.constant4             --------------------------
	.section	.nv.constant4,"a",@progbits
	.align	8
	.align		8
.nv.constant4:
        /*0000*/ 	.dword	__cudart_i2opi_d
	.align		8
        /*0008*/ 	.dword	malloc
	.align		8
        /*0010*/ 	.dword	free


//--------------------- .text._Z20rasterization_kernelPKdS0_S0_PhPdiii --------------------------
	.section	.text._Z20rasterization_kernelPKdS0_S0_PhPdiii,"ax",@progbits
	.align	128
        .global         _Z20rasterization_kernelPKdS0_S0_PhPdiii
        .type           _Z20rasterization_kernelPKdS0_S0_PhPdiii,@function
        .size           _Z20rasterization_kernelPKdS0_S0_PhPdiii,(.L_x_266 - _Z20rasterization_kernelPKdS0_S0_PhPdiii)
        .other          _Z20rasterization_kernelPKdS0_S0_PhPdiii,@"STO_CUDA_ENTRY STV_DEFAULT"
_Z20rasterization_kernelPKdS0_S0_PhPdiii:
.text._Z20rasterization_kernelPKdS0_S0_PhPdiii:
[----:B------:R-:W-:Y:S01]  /*0000*/  LDC R1, c[0x0][0x37c] ;  /* 0x0000df00ff017b82 */ /* 0x000fe20000000800 */
[----:B------:R-:W0:Y:S07]  /*0010*/  S2R R3, SR_TID.X ;  /* 0x0000000000037919 */ /* 0x000e2e0000002100 */
[----:B------:R-:W0:Y:S01]  /*0020*/  S2UR UR4, SR_CTAID.X ;  /* 0x00000000000479c3 */ /* 0x000e220000002500 */
[----:B------:R-:W1:Y:S07]  /*0030*/  LDCU UR5, c[0x0][0x3b0] ;  /* 0x00007600ff0577ac */ /* 0x000e6e0008000800 */
[----:B------:R-:W0:Y:S02]  /*0040*/  LDC R0, c[0x0][0x360] ;  /* 0x0000d800ff007b82 */ /* 0x000e240000000800 */
[----:B0-----:R-:W-:-:S05]  /*0050*/  IMAD R0, R0, UR4, R3 ;  /* 0x0000000400007c24 */ /* 0x001fca000f8e0203 */
[----:B-1----:R-:W-:-:S13]  /*0060*/  ISETP.GE.AND P0, PT, R0, UR5, PT ;  /* 0x0000000500007c0c */ /* 0x002fda000bf06270 */
[----:B------:R-:W-:Y:S05]  /*0070*/  @P0 EXIT ;  /* 0x000000000000094d */ /* 0x000fea0003800000 */
[----:B------:R-:W0:Y:S01]  /*0080*/  LDC.64 R52, c[0x0][0x380] ;  /* 0x0000e000ff347b82 */ /* 0x000e220000000a00 */
[----:B------:R-:W1:Y:S01]  /*0090*/  LDCU.64 UR8, c[0x0][0x358] ;  /* 0x00006b00ff0877ac */ /* 0x000e620008000a00 */
[----:B------:R-:W-:-:S04]  /*00a0*/  IMAD R15, R0, 0x9, RZ ;  /* 0x00000009000f7824 */ /* 0x000fc800078e02ff */
[----:B0-----:R-:W-:-:S05]  /*00b0*/  IMAD.WIDE R52, R15, 0x8, R52 ;  /* 0x000000080f347825 */ /* 0x001fca00078e0234 */
[----:B-1----:R-:W2:Y:S04]  /*00c0*/  LDG.E.64 R4, desc[UR8][R52.64+0x20] ;  /* 0x0000200834047981 */ /* 0x002ea8000c1e1b00 */
[----:B------:R-:W3:Y:S04]  /*00d0*/  LDG.E.64 R6, desc[UR8][R52.64+0x38] ;  /* 0x0000380834067981 */ /* 0x000ee8000c1e1b00 */
[----:B------:R-:W4:Y:S01]  /*00e0*/  LDG.E.64 R2, desc[UR8][R52.64+0x8] ;  /* 0x0000080834027981 */ /* 0x000f22000c1e1b00 */
[----:B------:R-:W-:Y:S01]  /*00f0*/  BSSY.RECONVERGENT B0, `(.L_x_0) ;  /* 0x0000023000007945 */ /* 0x000fe20003800200 */
[----:B--2---:R-:W-:Y:S01]  /*0100*/  IMAD.MOV.U32 R8, RZ, RZ, R5 ;  /* 0x000000ffff087224 */ /* 0x004fe200078e0005 */
[----:B---3--:R-:W-:Y:S01]  /*0110*/  DSETP.MAX.AND P0, P1, R4, R6, PT ;  /* 0x000000060400722a */ /* 0x008fe2000390f000 */
[----:B------:R-:W-:-:S02]  /*0120*/  IMAD.MOV.U32 R11, RZ, RZ, R7 ;  /* 0x000000ffff0b7224 */ /* 0x000fc400078e0007 */
[----:B------:R-:W-:-:S03]  /*0130*/  IMAD.MOV.U32 R9, RZ, RZ, R6 ;  /* 0x000000ffff097224 */ /* 0x000fc600078e0006 */
[----:B------:R-:W-:Y:S01]  /*0140*/  FSEL R13, R8, R11, P0 ;  /* 0x0000000b080d7208 */ /* 0x000fe20000000000 */
[----:B------:R-:W-:-:S05]  /*0150*/  IMAD.MOV.U32 R8, RZ, RZ, R4 ;  /* 0x000000ffff087224 */ /* 0x000fca00078e0004 */
[----:B------:R-:W-:Y:S02]  /*0160*/  SEL R8, R8, R9, P0 ;  /* 0x0000000908087207 */ /* 0x000fe40000000000 */
[----:B------:R-:W-:-:S04]  /*0170*/  @P1 LOP3.LUT R13, R11, 0x80000, RZ, 0xfc, !PT ;  /* 0x000800000b0d1812 */ /* 0x000fc800078efcff */
[----:B------:R-:W-:-:S06]  /*0180*/  MOV R9, R13 ;  /* 0x0000000d00097202 */ /* 0x000fcc0000000f00 */
[----:B----4-:R-:W-:-:S14]  /*0190*/  DSETP.GE.AND P1, PT, R2, R8, PT ;  /* 0x000000080200722a */ /* 0x010fdc0003f26000 */
[----:B------:R-:W-:Y:S01]  /*01a0*/  @P1 DSETP.GE.AND P0, PT, R4, R6, PT ;  /* 0x000000060400122a */ /* 0x000fe20003f06000 */
[----:B------:R-:W-:Y:S02]  /*01b0*/  @P1 IMAD.MOV.U32 R81, RZ, RZ, 0x1 ;  /* 0x00000001ff511424 */ /* 0x000fe400078e00ff */
[----:B------:R-:W-:-:S03]  /*01c0*/  @P1 IMAD.MOV.U32 R11, RZ, RZ, RZ ;  /* 0x000000ffff0b1224 */ /* 0x000fc600078e00ff */
[C---:B------:R-:W-:Y:S02]  /*01d0*/  @P1 SEL R76, R81.reuse, 0x2, P0 ;  /* 0x00000002514c1807 */ /* 0x040fe40000000000 */
[----:B------:R-:W-:Y:S01]  /*01e0*/  @P1 SEL R81, R81, 0x2, !P0 ;  /* 0x0000000251511807 */ /* 0x000fe20004000000 */
[----:B------:R-:W-:Y:S06]  /*01f0*/  @P1 BRA `(.L_x_1) ;  /* 0x0000000000481947 */ /* 0x000fec0003800000 */
[----:B------:R-:W-:Y:S01]  /*0200*/  DSETP.MAX.AND P0, P1, R2, R6, PT ;  /* 0x000000060200722a */ /* 0x000fe2000390f000 */
[----:B------:R-:W-:Y:S02]  /*0210*/  IMAD.MOV.U32 R8, RZ, RZ, R3 ;  /* 0x000000ffff087224 */ /* 0x000fe400078e0003 */
[----:B------:R-:W-:Y:S02]  /*0220*/  IMAD.MOV.U32 R11, RZ, RZ, R7 ;  /* 0x000000ffff0b7224 */ /* 0x000fe400078e0007 */
[----:B------:R-:W-:-:S03]  /*0230*/  IMAD.MOV.U32 R9, RZ, RZ, R6 ;  /* 0x000000ffff097224 */ /* 0x000fc600078e0006 */
[----:B------:R-:W-:Y:S02]  /*0240*/  FSEL R13, R8, R11, P0 ;  /* 0x0000000b080d7208 */ /* 0x000fe40000000000 */
[----:B------:R-:W-:-:S04]  /*0250*/  MOV R8, R2 ;  /* 0x0000000200087202 */ /* 0x000fc80000000f00 */
[----:B------:R-:W-:Y:S02]  /*0260*/  @P1 LOP3.LUT R13, R11, 0x80000, RZ, 0xfc, !PT ;  /* 0x000800000b0d1812 */ /* 0x000fe400078efcff */
[----:B------:R-:W-:-:S03]  /*0270*/  SEL R8, R8, R9, P0 ;  /* 0x0000000908087207 */ /* 0x000fc60000000000 */
[----:B------:R-:W-:-:S06]  /*0280*/  IMAD.MOV.U32 R9, RZ, RZ, R13 ;  /* 0x000000ffff097224 */ /* 0x000fcc00078e000d */
[----:B------:R-:W-:-:S14]  /*0290*/  DSETP.GE.AND P2, PT, R4, R8, PT ;  /* 0x000000080400722a */ /* 0x000fdc0003f46000 */
[C---:B------:R-:W-:Y:S01]  /*02a0*/  @P2 DSETP.GE.AND P0, PT, R2.reuse, R6, PT ;  /* 0x000000060200222a */ /* 0x040fe20003f06000 */
[----:B------:R-:W-:Y:S01]  /*02b0*/  @P2 IMAD.MOV.U32 R11, RZ, RZ, 0x1 ;  /* 0x00000001ff0b2424 */ /* 0x000fe200078e00ff */
[----:B------:R-:W-:Y:S01]  /*02c0*/  @!P2 DSETP.GE.AND P1, PT, R2, R4, PT ;  /* 0x000000040200a22a */ /* 0x000fe20003f26000 */
[----:B------:R-:W-:-:S03]  /*02d0*/  @!P2 IMAD.MOV.U32 R11, RZ, RZ, 0x2 ;  /* 0x00000002ff0ba424 */ /* 0x000fc600078e00ff */
[----:B------:R-:W-:Y:S02]  /*02e0*/  @P2 SEL R76, RZ, 0x2, P0 ;  /* 0x00000002ff4c2807 */ /* 0x000fe40000000000 */
[----:B------:R-:W-:Y:S02]  /*02f0*/  @P2 SEL R81, RZ, 0x2, !P0 ;  /* 0x00000002ff512807 */ /* 0x000fe40004000000 */
[----:B------:R-:W-:Y:S02]  /*0300*/  @!P2 SEL R76, RZ, 0x1, P1 ;  /* 0x00000001ff4ca807 */ /* 0x000fe40000800000 */
[----:B------:R-:W-:-:S07]  /*0310*/  @!P2 SEL R81, RZ, 0x1, !P1 ;  /* 0x00000001ff51a807 */ /* 0x000fce0004800000 */
.L_x_1:
[----:B------:R-:W-:Y:S05]  /*0320*/  BSYNC.RECONVERGENT B0 ;  /* 0x0000000000007941 */ /* 0x000fea0003800200 */
.L_x_0:
[----:B------:R-:W-:Y:S01]  /*0330*/  IMAD R55, R76, 0x3, RZ ;  /* 0x000000034c377824 */ /* 0x000fe200078e02ff */
[----:B------:R-:W0:Y:S01]  /*0340*/  LDC.64 R46, c[0x0][0x390] ;  /* 0x0000e400ff2e7b82 */ /* 0x000e220000000a00 */
[----:B------:R-:W-:Y:S02]  /*0350*/  IMAD R51, R11, 0x3, RZ ;  /* 0x000000030b337824 */ /* 0x000fe400078e02ff */
[----:B------:R-:W-:-:S04]  /*0360*/  IMAD.WIDE.U32 R54, R55, 0x8, R52 ;  /* 0x0000000837367825 */ /* 0x000fc800078e0034 */
[----:B------:R-:W-:Y:S01]  /*0370*/  IMAD.WIDE.U32 R50, R51, 0x8, R52 ;  /* 0x0000000833327825 */ /* 0x000fe200078e0034 */
[----:B------:R-:W2:Y:S01]  /*0380*/  LDG.E.64 R2, desc[UR8][R54.64] ;  /* 0x0000000836027981 */ /* 0x000ea2000c1e1b00 */
[----:B------:R-:W1:Y:S03]  /*0390*/  LDC.64 R38, c[0x0][0x388] ;  /* 0x0000e200ff267b82 */ /* 0x000e660000000a00 */
[----:B------:R-:W2:Y:S01]  /*03a0*/  LDG.E.64 R56, desc[UR8][R50.64] ;  /* 0x0000000832387981 */ /* 0x000ea2000c1e1b00 */
[----:B------:R-:W-:-:S04]  /*03b0*/  IMAD R17, R81, 0x3, RZ ;  /* 0x0000000351117824 */ /* 0x000fc800078e02ff */
[----:B------:R-:W-:Y:S01]  /*03c0*/  IMAD.WIDE.U32 R16, R17, 0x8, R52 ;  /* 0x0000000811107825 */ /* 0x000fe200078e0034 */
[----:B------:R-:W5:Y:S04]  /*03d0*/  LDG.E.64 R54, desc[UR8][R54.64+0x8] ;  /* 0x0000080836367981 */ /* 0x000f68000c1e1b00 */
[----:B------:R-:W3:Y:S01]  /*03e0*/  LDG.E.64 R18, desc[UR8][R16.64] ;  /* 0x0000000810127981 */ /* 0x000ee2000c1e1b00 */
[----:B------:R-:W-:-:S04]  /*03f0*/  IMAD R5, R0, 0x3, RZ ;  /* 0x0000000300057824 */ /* 0x000fc800078e02ff */
[----:B0-----:R-:W-:Y:S01]  /*0400*/  IMAD.WIDE R46, R5, 0x8, R46 ;  /* 0x00000008052e7825 */ /* 0x001fe200078e022e */
[----:B------:R-:W5:Y:S03]  /*0410*/  LDG.E.64 R16, desc[UR8][R16.64+0x8] ;  /* 0x0000080810107981 */ /* 0x000f66000c1e1b00 */
[----:B------:R-:W-:-:S06]  /*0420*/  IMAD.WIDE.U32 R44, R81, 0x8, R46 ;  /* 0x00000008512c7825 */ /* 0x000fcc00078e002e */
[----:B------:R-:W5:Y:S01]  /*0430*/  LDG.E.64 R44, desc[UR8][R44.64] ;  /* 0x000000082c2c7981 */ /* 0x000f62000c1e1b00 */
[----:B--2---:R-:W-:-:S06]  /*0440*/  DSETP.GE.AND P0, PT, R2, R56, PT ;  /* 0x000000380200722a */ /* 0x004fcc0003f06000 */
[----:B------:R-:W-:-:S05]  /*0450*/  SEL R43, R11, R76, P0 ;  /* 0x0000004c0b2b7207 */ /* 0x000fca0000000000 */
[----:B------:R-:W-:-:S04]  /*0460*/  IMAD R13, R43, 0x3, RZ ;  /* 0x000000032b0d7824 */ /* 0x000fc800078e02ff */
[----:B------:R-:W-:-:S05]  /*0470*/  IMAD.WIDE.U32 R48, R13, 0x8, R52 ;  /* 0x000000080d307825 */ /* 0x000fca00078e0034 */
[----:B------:R-:W2:Y:S01]  /*0480*/  LDG.E.64 R6, desc[UR8][R48.64] ;  /* 0x0000000830067981 */ /* 0x000ea2000c1e1b00 */
[----:B------:R-:W-:Y:S01]  /*0490*/  SEL R9, R76, R11, P0 ;  /* 0x0000000b4c097207 */ /* 0x000fe20000000000 */
[----:B------:R-:W-:-:S04]  /*04a0*/  IMAD.WIDE.U32 R42, R43, 0x8, R46 ;  /* 0x000000082b2a7825 */ /* 0x000fc800078e002e */
[----:B------:R-:W-:Y:S02]  /*04b0*/  IMAD.WIDE.U32 R40, R9, 0x8, R46 ;  /* 0x0000000809287825 */ /* 0x000fe400078e002e */
[----:B------:R-:W5:Y:S04]  /*04c0*/  LDG.E.64 R42, desc[UR8][R42.64] ;  /* 0x000000082a2a7981 */ /* 0x000f68000c1e1b00 */
[----:B------:R-:W5:Y:S01]  /*04d0*/  LDG.E.64 R40, desc[UR8][R40.64] ;  /* 0x0000000828287981 */ /* 0x000f62000c1e1b00 */
[----:B---3--:R-:W-:Y:S01]  /*04e0*/  DSETP.GE.AND P0, PT, R2, R18, PT ;  /* 0x000000120200722a */ /* 0x008fe20003f06000 */
[----:B-1----:R-:W-:Y:S01]  /*04f0*/  IMAD.WIDE R38, R15, 0x8, R38 ;  /* 0x000000080f267825 */ /* 0x002fe200078e0226 */
[----:B------:R-:W-:Y:S01]  /*0500*/  BSSY.RECONVERGENT B0, `(.L_x_2) ;  /* 0x000003e000007945 */ /* 0x000fe20003800200 */
[----:B------:R-:W-:-:S02]  /*0510*/  CS2R R34, SRZ ;  /* 0x0000000000227805 */ /* 0x000fc4000001ff00 */
[----:B------:R-:W-:Y:S01]  /*0520*/  CS2R R32, SRZ ;  /* 0x0000000000207805 */ /* 0x000fe2000001ff00 */
[----:B------:R-:W-:Y:S01]  /*0530*/  IMAD.MOV.U32 R36, RZ, RZ, 0x0 ;  /* 0x00000000ff247424 */ /* 0x000fe200078e00ff */
[----:B------:R-:W-:Y:S01]  /*0540*/  SEL R79, R81, R76, P0 ;  /* 0x0000004c514f7207 */ /* 0x000fe20000000000 */
[----:B------:R-:W-:Y:S01]  /*0550*/  IMAD.MOV.U32 R37, RZ, RZ, -0x40100000 ;  /* 0xbff00000ff257424 */ /* 0x000fe200078e00ff */
[----:B------:R-:W-:Y:S01]  /*0560*/  SEL R77, R76, R81, P0 ;  /* 0x000000514c4d7207 */ /* 0x000fe20000000000 */
[----:B--2---:R-:W-:-:S08]  /*0570*/  DADD R4, -R18, R6 ;  /* 0x0000000012047229 */ /* 0x004fd00000000106 */
[----:B------:R-:W-:-:S14]  /*0580*/  DSETP.NEU.AND P2, PT, R4, RZ, PT ;  /* 0x000000ff0400722a */ /* 0x000fdc0003f4d000 */
[----:B------:R-:W-:Y:S01]  /*0590*/  @!P2 DSETP.MAX.AND P1, P4, R18, R6, PT ;  /* 0x000000061200a22a */ /* 0x000fe20003c2f000 */
[----:B------:R-:W-:Y:S02]  /*05a0*/  @!P2 IMAD.MOV.U32 R2, RZ, RZ, R19 ;  /* 0x000000ffff02a224 */ /* 0x000fe400078e0013 */
[----:B------:R-:W-:Y:S01]  /*05b0*/  @!P2 IMAD.MOV.U32 R3, RZ, RZ, R7 ;  /* 0x000000ffff03a224 */ /* 0x000fe200078e0007 */
[----:B------:R-:W-:-:S04]  /*05c0*/  @!P2 MOV R0, R18 ;  /* 0x000000120000a202 */ /* 0x000fc80000000f00 */
[----:B------:R-:W-:Y:S02]  /*05d0*/  @!P2 FSEL R2, R2, R3, P1 ;  /* 0x000000030202a208 */ /* 0x000fe40000800000 */
[----:B------:R-:W-:Y:S01]  /*05e0*/  @!P2 LOP3.LUT R5, R3, 0x80000, RZ, 0xfc, !PT ;  /* 0x000800000305a812 */ /* 0x000fe200078efcff */
[----:B------:R-:W-:-:S03]  /*05f0*/  @!P2 IMAD.MOV.U32 R3, RZ, RZ, R6 ;  /* 0x000000ffff03a224 */ /* 0x000fc600078e0006 */
[----:B------:R-:W-:Y:S02]  /*0600*/  @!P2 SEL R15, R5, R2, P4 ;  /* 0x00000002050fa207 */ /* 0x000fe40002000000 */
[----:B------:R-:W-:Y:S01]  /*0610*/  @!P2 SEL R14, R0, R3, P1 ;  /* 0x00000003000ea207 */ /* 0x000fe20000800000 */
[----:B------:R-:W-:Y:S01]  /*0620*/  @!P2 DSETP.MIN.AND P1, P3, R18, R6, PT ;  /* 0x000000061200a22a */ /* 0x000fe20003b20000 */
[----:B------:R-:W-:Y:S01]  /*0630*/  @!P2 IMAD.MOV.U32 R2, RZ, RZ, R19 ;  /* 0x000000ffff02a224 */ /* 0x000fe200078e0013 */
[----:B------:R-:W-:-:S04]  /*0640*/  @!P2 MOV R5, R7 ;  /* 0x000000070005a202 */ /* 0x000fc80000000f00 */
[----:B------:R-:W-:Y:S02]  /*0650*/  @!P2 FSEL R2, R2, R5, P1 ;  /* 0x000000050202a208 */ /* 0x000fe40000800000 */
[----:B------:R-:W-:Y:S02]  /*0660*/  @!P2 LOP3.LUT R5, R5, 0x80000, RZ, 0xfc, !PT ;  /* 0x000800000505a812 */ /* 0x000fe400078efcff */
[----:B------:R-:W-:Y:S02]  /*0670*/  @!P2 SEL R0, R0, R3, P1 ;  /* 0x000000030000a207 */ /* 0x000fe40000800000 */
[----:B------:R-:W-:Y:S01]  /*0680*/  @!P2 SEL R5, R5, R2, P3 ;  /* 0x000000020505a207 */ /* 0x000fe20001800000 */
[----:B------:R-:W-:Y:S01]  /*0690*/  @!P2 DSETP.LT.AND P1, PT, R14, RZ, PT ;  /* 0x000000ff0e00a22a */ /* 0x000fe20003f21000 */
[----:B------:R-:W-:Y:S02]  /*06a0*/  IMAD R15, R9, 0x3, RZ ;  /* 0x00000003090f7824 */ /* 0x000fe400078e02ff */
[----:B------:R-:W-:-:S02]  /*06b0*/  @!P2 IMAD.MOV.U32 R36, RZ, RZ, R0 ;  /* 0x000000ffff24a224 */ /* 0x000fc400078e0000 */
[----:B------:R-:W-:Y:S01]  /*06c0*/  @!P2 IMAD.MOV.U32 R37, RZ, RZ, R5 ;  /* 0x000000ffff25a224 */ /* 0x000fe200078e0005 */
[----:B------:R-:W-:Y:S08]  /*06d0*/  @!P2 BRA `(.L_x_3) ;  /* 0x000000000080a947 */ /* 0x000ff00003800000 */
[----:B------:R-:W2:Y:S01]  /*06e0*/  LDG.E.64 R8, desc[UR8][R48.64+0x8] ;  /* 0x0000080830087981 */ /* 0x000ea2000c1e1b00 */
[----:B------:R-:W-:Y:S01]  /*06f0*/  PLOP3.LUT P1, PT, PT, PT, PT, 0x80, 0x8 ;  /* 0x000000000008781c */ /* 0x000fe20003f2f070 */
[----:B--2--5:R-:W-:-:S08]  /*0700*/  DADD R2, -R16, R8 ;  /* 0x0000000010027229 */ /* 0x024fd00000000108 */
[----:B------:R-:W-:-:S14]  /*0710*/  DSETP.NEU.AND P0, PT, R2, RZ, PT ;  /* 0x000000ff0200722a */ /* 0x000fdc0003f0d000 */
[----:B------:R-:W-:Y:S05]  /*0720*/  @!P0 BRA `(.L_x_3) ;  /* 0x00000000006c8947 */ /* 0x000fea0003800000 */
[----:B------:R-:W-:Y:S01]  /*0730*/  DADD R20, R18, -R6 ;  /* 0x0000000012147229 */ /* 0x000fe20000000806 */
[----:B------:R-:W-:Y:S01]  /*0740*/  MOV R2, 0x1 ;  /* 0x0000000100027802 */ /* 0x000fe20000000f00 */
[----:B------:R-:W-:Y:S01]  /*0750*/  DADD R8, R16, -R8 ;  /* 0x0000000010087229 */ /* 0x000fe20000000808 */
[----:B------:R-:W-:Y:S03]  /*0760*/  BSSY.RECONVERGENT B1, `(.L_x_4) ;  /* 0x0000014000017945 */ /* 0x000fe60003800200 */
[----:B------:R-:W0:Y:S06]  /*0770*/  MUFU.RCP64H R3, R21 ;  /* 0x0000001500037308 */ /* 0x000e2c0000001800 */
[----:B------:R-:W-:Y:S01]  /*0780*/  FSETP.GEU.AND P2, PT, |R9|, 6.5827683646048100446e-37, PT ;  /* 0x036000000900780b */ /* 0x000fe20003f4e200 */
[----:B0-----:R-:W-:-:S08]  /*0790*/  DFMA R4, -R20, R2, 1 ;  /* 0x3ff000001404742b */ /* 0x001fd00000000102 */
[----:B------:R-:W-:-:S08]  /*07a0*/  DFMA R4, R4, R4, R4 ;  /* 0x000000040404722b */ /* 0x000fd00000000004 */
[----:B------:R-:W-:-:S08]  /*07b0*/  DFMA R4, R2, R4, R2 ;  /* 0x000000040204722b */ /* 0x000fd00000000002 */
[----:B------:R-:W-:-:S08]  /*07c0*/  DFMA R2, -R20, R4, 1 ;  /* 0x3ff000001402742b */ /* 0x000fd00000000104 */
[----:B------:R-:W-:-:S08]  /*07d0*/  DFMA R2, R4, R2, R4 ;  /* 0x000000020402722b */ /* 0x000fd00000000004 */
[----:B------:R-:W-:-:S08]  /*07e0*/  DMUL R4, R8, R2 ;  /* 0x0000000208047228 */ /* 0x000fd00000000000 */
[----:B------:R-:W-:-:S08]  /*07f0*/  DFMA R6, -R20, R4, R8 ;  /* 0x000000041406722b */ /* 0x000fd00000000108 */
[----:B------:R-:W-:-:S10]  /*0800*/  DFMA R2, R2, R6, R4 ;  /* 0x000000060202722b */ /* 0x000fd40000000004 */
[----:B------:R-:W-:-:S05]  /*0810*/  FFMA R0, RZ, R21, R3 ;  /* 0x00000015ff007223 */ /* 0x000fca0000000003 */
[----:B------:R-:W-:-:S13]  /*0820*/  FSETP.GT.AND P0, PT, |R0|, 1.469367938527859385e-39, PT ;  /* 0x001000000000780b */ /* 0x000fda0003f04200 */
[----:B------:R-:W-:Y:S05]  /*0830*/  @P0 BRA P2, `(.L_x_5) ;  /* 0x0000000000180947 */ /* 0x000fea0001000000 */
[----:B------:R-:W-:Y:S01]  /*0840*/  IMAD.MOV.U32 R2, RZ, RZ, R8 ;  /* 0x000000ffff027224 */ /* 0x000fe200078e0008 */
[----:B------:R-:W-:Y:S01]  /*0850*/  MOV R0, 0x8a0 ;  /* 0x000008a000007802 */ /* 0x000fe20000000f00 */
[----:B------:R-:W-:Y:S02]  /*0860*/  IMAD.MOV.U32 R5, RZ, RZ, R9 ;  /* 0x000000ffff057224 */ /* 0x000fe400078e0009 */
[----:B------:R-:W-:Y:S02]  /*0870*/  IMAD.MOV.U32 R4, RZ, RZ, R20 ;  /* 0x000000ffff047224 */ /* 0x000fe400078e0014 */
[----:B------:R-:W-:-:S07]  /*0880*/  IMAD.MOV.U32 R3, RZ, RZ, R21 ;  /* 0x000000ffff037224 */ /* 0x000fce00078e0015 */
[----:B------:R-:W-:Y:S05]  /*0890*/  CALL.REL.NOINC `($__internal_0_$__cuda_sm20_div_rn_f64_full) ;  /* 0x0000006000707944 */ /* 0x000fea0003c00000 */
.L_x_5:
[----:B------:R-:W-:Y:S05]  /*08a0*/  BSYNC.RECONVERGENT B1 ;  /* 0x0000000000017941 */ /* 0x000fea0003800200 */
.L_x_4:
[----:B------:R-:W-:Y:S01]  /*08b0*/  DFMA R34, -R18, R2, R16 ;  /* 0x000000021222722b */ /* 0x000fe20000000110 */
[----:B------:R-:W-:Y:S01]  /*08c0*/  MOV R32, R2 ;  /* 0x0000000200207202 */ /* 0x000fe20000000f00 */
[----:B------:R-:W-:-:S09]  /*08d0*/  IMAD.MOV.U32 R33, RZ, RZ, R3 ;  /* 0x000000ffff217224 */ /* 0x000fd200078e0003 */
.L_x_3:
[----:B------:R-:W-:Y:S05]  /*08e0*/  BSYNC.RECONVERGENT B0 ;  /* 0x0000000000007941 */ /* 0x000fea0003800200 */
.L_x_2:
[----:B------:R-:W-:Y:S01]  /*08f0*/  IMAD.SHL.U32 R21, R15, 0x8, RZ ;  /* 0x000000080f157824 */ /* 0x000fe200078e00ff */
[----:B------:R-:W-:-:S04]  /*0900*/  SHF.R.U32.HI R15, RZ, 0x1d, R15 ;  /* 0x0000001dff0f7819 */ /* 0x000fc8000001160f */
[----:B------:R-:W-:-:S05]  /*0910*/  IADD3 R30, P0, PT, R52, R21, RZ ;  /* 0x00000015341e7210 */ /* 0x000fca0007f1e0ff */
[----:B------:R-:W-:-:S05]  /*0920*/  IMAD.X R31, R53, 0x1, R15, P0 ;  /* 0x00000001351f7824 */ /* 0x000fca00000e060f */
[----:B------:R-:W2:Y:S01]  /*0930*/  LDG.E.64 R4, desc[UR8][R30.64] ;  /* 0x000000081e047981 */ /* 0x000ea2000c1e1b00 */
[----:B------:R-:W-:Y:S01]  /*0940*/  BSSY.RECONVERGENT B0, `(.L_x_6) ;  /* 0x000003d000007945 */ /* 0x000fe20003800200 */
[----:B------:R-:W-:Y:S01]  /*0950*/  IMAD.MOV.U32 R28, RZ, RZ, 0x0 ;  /* 0x00000000ff1c7424 */ /* 0x000fe200078e00ff */
[----:B------:R-:W-:Y:S01]  /*0960*/  CS2R R26, SRZ ;  /* 0x00000000001a7805 */ /* 0x000fe2000001ff00 */
[----:B------:R-:W-:Y:S01]  /*0970*/  IMAD.MOV.U32 R29, RZ, RZ, -0x40100000 ;  /* 0xbff00000ff1d7424 */ /* 0x000fe200078e00ff */
[----:B------:R-:W-:Y:S01]  /*0980*/  CS2R R24, SRZ ;  /* 0x0000000000187805 */ /* 0x000fe2000001ff00 */
[----:B--2---:R-:W-:-:S08]  /*0990*/  DADD R2, -R18, R4 ;  /* 0x0000000012027229 */ /* 0x004fd00000000104 */
[----:B------:R-:W-:-:S14]  /*09a0*/  DSETP.NEU.AND P2, PT, R2, RZ, PT ;  /* 0x000000ff0200722a */ /* 0x000fdc0003f4d000 */
[C-C-:B------:R-:W-:Y:S01]  /*09b0*/  @!P2 DSETP.MIN.AND P0, P3, R18.reuse, R4.reuse, PT ;  /* 0x000000041200a22a */ /* 0x140fe20003b00000 */
[----:B------:R-:W-:Y:S01]  /*09c0*/  @!P2 IMAD.MOV.U32 R0, RZ, RZ, R19 ;  /* 0x000000ffff00a224 */ /* 0x000fe200078e0013 */
[----:B------:R-:W-:Y:S01]  /*09d0*/  @!P2 MOV R3, R5 ;  /* 0x000000050003a202 */ /* 0x000fe20000000f00 */
[----:B------:R-:W-:-:S03]  /*09e0*/  @!P2 DSETP.MAX.AND P4, P5, R18, R4, PT ;  /* 0x000000041200a22a */ /* 0x000fc60003d8f000 */
[----:B------:R-:W-:Y:S01]  /*09f0*/  @!P2 FSEL R2, R0, R3, P0 ;  /* 0x000000030002a208 */ /* 0x000fe20000000000 */
[----:B------:R-:W-:Y:S01]  /*0a00*/  @!P2 IMAD.MOV.U32 R0, RZ, RZ, R18 ;  /* 0x000000ffff00a224 */ /* 0x000fe200078e0012 */
[----:B------:R-:W-:Y:S01]  /*0a10*/  @!P2 LOP3.LUT R7, R3, 0x80000, RZ, 0xfc, !PT ;  /* 0x000800000307a812 */ /* 0x000fe200078efcff */
[----:B------:R-:W-:-:S03]  /*0a20*/  @!P2 IMAD.MOV.U32 R3, RZ, RZ, R4 ;  /* 0x000000ffff03a224 */ /* 0x000fc600078e0004 */
[----:B------:R-:W-:Y:S02]  /*0a30*/  @!P2 SEL R9, R7, R2, P3 ;  /* 0x000000020709a207 */ /* 0x000fe40001800000 */
[----:B------:R-:W-:Y:S01]  /*0a40*/  @!P2 SEL R8, R0, R3, P0 ;  /* 0x000000030008a207 */ /* 0x000fe20000000000 */
[----:B------:R-:W-:Y:S02]  /*0a50*/  @!P2 IMAD.MOV.U32 R0, RZ, RZ, R19 ;  /* 0x000000ffff00a224 */ /* 0x000fe400078e0013 */
[----:B------:R-:W-:-:S03]  /*0a60*/  @!P2 IMAD.MOV.U32 R3, RZ, RZ, R5 ;  /* 0x000000ffff03a224 */ /* 0x000fc600078e0005 */
[----:B------:R-:W-:Y:S02]  /*0a70*/  @!P2 DSETP.LT.AND P0, PT, R8, RZ, PT ;  /* 0x000000ff0800a22a */ /* 0x000fe40003f01000 */
[----:B------:R-:W-:Y:S02]  /*0a80*/  @!P2 FSEL R2, R0, R3, P4 ;  /* 0x000000030002a208 */ /* 0x000fe40002000000 */
[----:B------:R-:W-:Y:S01]  /*0a90*/  @!P2 LOP3.LUT R7, R3, 0x80000, RZ, 0xfc, !PT ;  /* 0x000800000307a812 */ /* 0x000fe200078efcff */
[----:B------:R-:W-:Y:S01]  /*0aa0*/  @!P2 IMAD.MOV.U32 R3, RZ, RZ, R4 ;  /* 0x000000ffff03a224 */ /* 0x000fe200078e0004 */
[----:B------:R-:W-:Y:S02]  /*0ab0*/  @!P2 MOV R0, R18 ;  /* 0x000000120000a202 */ /* 0x000fe40000000f00 */
[----:B------:R-:W-:Y:S02]  /*0ac0*/  @!P2 SEL R7, R7, R2, P5 ;  /* 0x000000020707a207 */ /* 0x000fe40002800000 */
[----:B------:R-:W-:-:S02]  /*0ad0*/  @!P2 SEL R0, R0, R3, P4 ;  /* 0x000000030000a207 */ /* 0x000fc40002000000 */
[----:B------:R-:W-:-:S03]  /*0ae0*/  @!P2 MOV R29, R7 ;  /* 0x00000007001da202 */ /* 0x000fc60000000f00 */
[----:B------:R-:W-:Y:S01]  /*0af0*/  @!P2 IMAD.MOV.U32 R28, RZ, RZ, R0 ;  /* 0x000000ffff1ca224 */ /* 0x000fe200078e0000 */
[----:B------:R-:W-:Y:S06]  /*0b00*/  @!P2 BRA `(.L_x_7) ;  /* 0x000000000080a947 */ /* 0x000fec0003800000 */
[----:B------:R-:W2:Y:S01]  /*0b10*/  LDG.E.64 R6, desc[UR8][R30.64+0x8] ;  /* 0x000008081e067981 */ /* 0x000ea2000c1e1b00 */
[----:B------:R-:W-:Y:S01]  /*0b20*/  PLOP3.LUT P0, PT, PT, PT, PT, 0x80, 0x8 ;  /* 0x000000000008781c */ /* 0x000fe20003f0f070 */
[----:B--2--5:R-:W-:-:S08]  /*0b30*/  DADD R2, -R16, R6 ;  /* 0x0000000010027229 */ /* 0x024fd00000000106 */
[----:B------:R-:W-:-:S14]  /*0b40*/  DSETP.NEU.AND P2, PT, R2, RZ, PT ;  /* 0x000000ff0200722a */ /* 0x000fdc0003f4d000 */
[----:B------:R-:W-:Y:S05]  /*0b50*/  @!P2 BRA `(.L_x_7) ;  /* 0x00000000006ca947 */ /* 0x000fea0003800000 */
[----:B------:R-:W-:Y:S01]  /*0b60*/  DADD R22, R18, -R4 ;  /* 0x0000000012167229 */ /* 0x000fe20000000804 */
[----:B------:R-:W-:Y:S01]  /*0b70*/  IMAD.MOV.U32 R2, RZ, RZ, 0x1 ;  /* 0x00000001ff027424 */ /* 0x000fe200078e00ff */
        /* <DEDUP_REMOVED lines=16> */
[----:B------:R-:W-:Y:S01]  /*0c80*/  MOV R3, R23 ;  /* 0x0000001700037202 */ /* 0x000fe20000000f00 */
[----:B------:R-:W-:Y:S01]  /*0c90*/  IMAD.MOV.U32 R5, RZ, RZ, R9 ;  /* 0x000000ffff057224 */ /* 0x000fe200078e0009 */
[----:B------:R-:W-:Y:S01]  /*0ca0*/  MOV R0, 0xcd0 ;  /* 0x00000cd000007802 */ /* 0x000fe20000000f00 */
[----:B------:R-:W-:-:S07]  /*0cb0*/  IMAD.MOV.U32 R4, RZ, RZ, R22 ;  /* 0x000000ffff047224 */ /* 0x000fce00078e0016 */
[----:B------:R-:W-:Y:S05]  /*0cc0*/  CALL.REL.NOINC `($__internal_0_$__cuda_sm20_div_rn_f64_full) ;  /* 0x0000005c00647944 */ /* 0x000fea0003c00000 */
.L_x_9:
[----:B------:R-:W-:Y:S05]  /*0cd0*/  BSYNC.RECONVERGENT B1 ;  /* 0x0000000000017941 */ /* 0x000fea0003800200 */
.L_x_8:
[----:B------:R-:W-:Y:S01]  /*0ce0*/  DFMA R24, -R18, R2, R16 ;  /* 0x000000021218722b */ /* 0x000fe20000000110 */
[----:B------:R-:W-:Y:S02]  /*0cf0*/  IMAD.MOV.U32 R26, RZ, RZ, R2 ;  /* 0x000000ffff1a7224 */ /* 0x000fe400078e0002 */
[----:B------:R-:W-:-:S08]  /*0d00*/  IMAD.MOV.U32 R27, RZ, RZ, R3 ;  /* 0x000000ffff1b7224 */ /* 0x000fd000078e0003 */
.L_x_7:
[----:B------:R-:W-:Y:S05]  /*0d10*/  BSYNC.RECONVERGENT B0 ;  /* 0x0000000000007941 */ /* 0x000fea0003800200 */
.L_x_6:
[----:B------:R-:W-:Y:S01]  /*0d20*/  DSETP.LT.OR P1, PT, R36, RZ, P1 ;  /* 0x000000ff2400722a */ /* 0x000fe20000f21400 */
[----:B------:R-:W-:Y:S01]  /*0d30*/  UMOV UR4, URZ ;  /* 0x000000ff00047c82 */ /* 0x000fe20008000000 */
[----:B------:R-:W-:Y:S01]  /*0d40*/  DSETP.LT.OR P0, PT, R28, RZ, P0 ;  /* 0x000000ff1c00722a */ /* 0x000fe20000701400 */
[----:B------:R-:W-:Y:S01]  /*0d50*/  UMOV UR5, 0x40000000 ;  /* 0x4000000000057882 */ /* 0x000fe20000000000 */
[----:B------:R-:W-:Y:S02]  /*0d60*/  BSSY B1, `(.L_x_10) ;  /* 0x00002a8000017945 */ /* 0x000fe40003800000 */
[----:B------:R-:W-:Y:S02]  /*0d70*/  DSETP.EQ.AND P1, PT, R32, RZ, P1 ;  /* 0x000000ff2000722a */ /* 0x000fe40000f22000 */
[----:B------:R-:W-:-:S06]  /*0d80*/  DSETP.EQ.AND P0, PT, R26, RZ, P0 ;  /* 0x000000ff1a00722a */ /* 0x000fcc0000702000 */
[----:B------:R-:W-:-:S13]  /*0d90*/  PLOP3.LUT P0, PT, P1, P0, PT, 0xf8, 0x8f ;  /* 0x00000000008f781c */ /* 0x000fda0000f01f70 */
[----:B------:R-:W-:Y:S05]  /*0da0*/  @P0 BRA `(.L_x_11) ;  /* 0x00000028008c0947 */ /* 0x000fea0003800000 */
[----:B------:R-:W-:Y:S01]  /*0db0*/  UMOV UR6, 0x88e368f1 ;  /* 0x88e368f100067882 */ /* 0x000fe20000000000 */
[----:B------:R-:W-:Y:S02]  /*0dc0*/  UMOV UR7, 0x3ee4f8b5 ;  /* 0x3ee4f8b500077882 */ /* 0x000fe40000000000 */
[----:B-----5:R-:W-:Y:S02]  /*0dd0*/  DADD R16, R16, -UR6 ;  /* 0x8000000610107e29 */ /* 0x020fe40008000000 */
[----:B------:R-:W-:-:S04]  /*0de0*/  DADD R22, R54, UR6 ;  /* 0x0000000636167e29 */ /* 0x000fc80008000000 */
[----:B------:R-:W0:Y:S08]  /*0df0*/  F2I.F64.CEIL R83, R16 ;  /* 0x0000001000537311 */ /* 0x000e300000309100 */
[----:B------:R-:W-:Y:S08]  /*0e00*/  FRND.F64.FLOOR R22, R22 ;  /* 0x0000001600167313 */ /* 0x000ff00000305800 */
[----:B0-----:R-:W0:Y:S02]  /*0e10*/  I2F.F64 R16, R83 ;  /* 0x0000005300107312 */ /* 0x001e240000201c00 */
[----:B0-----:R-:W-:-:S14]  /*0e20*/  DSETP.GE.AND P0, PT, R22, R16, PT ;  /* 0x000000101600722a */ /* 0x001fdc0003f06000 */
[----:B------:R-:W-:Y:S05]  /*0e30*/  @!P0 BRA `(.L_x_11) ;  /* 0x0000002800688947 */ /* 0x000fea0003800000 */
[----:B------:R-:W-:Y:S01]  /*0e40*/  IADD3 R20, P1, PT, R38, R21, RZ ;  /* 0x0000001526147210 */ /* 0x000fe20007f3e0ff */
[----:B------:R-:W-:Y:S01]  /*0e50*/  BSSY B0, `(.L_x_12) ;  /* 0x0000294000007945 */ /* 0x000fe20003800000 */
[----:B------:R-:W-:-:S03]  /*0e60*/  LEA R18, P0, R13, R38, 0x3 ;  /* 0x000000260d127211 */ /* 0x000fc600078018ff */
[----:B------:R-:W-:Y:S01]  /*0e70*/  IMAD.X R21, R39, 0x1, R15, P1 ;  /* 0x0000000127157824 */ /* 0x000fe200008e060f */
[----:B------:R-:W-:-:S09]  /*0e80*/  LEA.HI.X R19, R13, R39, RZ, 0x3, P0 ;  /* 0x000000270d137211 */ /* 0x000fd200000f1cff */
.L_x_66:
[----:B------:R-:W-:Y:S01]  /*0e90*/  DSETP.NEU.AND P0, PT, R32, RZ, PT ;  /* 0x000000ff2000722a */ /* 0x000fe20003f0d000 */
[----:B------:R-:W-:Y:S01]  /*0ea0*/  BSSY.RECONVERGENT B3, `(.L_x_13) ;  /* 0x000001d000037945 */ /* 0x000fe20003800200 */
[----:B------:R-:W-:Y:S01]  /*0eb0*/  IMAD.MOV.U32 R14, RZ, RZ, R36 ;  /* 0x000000ffff0e7224 */ /* 0x000fe200078e0024 */
[----:B------:R-:W-:-:S11]  /*0ec0*/  MOV R15, R37 ;  /* 0x00000025000f7202 */ /* 0x000fd60000000f00 */
[----:B01----:R-:W-:Y:S05]  /*0ed0*/  @!P0 BRA `(.L_x_14) ;  /* 0x0000000000648947 */ /* 0x003fea0003800000 */
[----:B------:R-:W0:Y:S01]  /*0ee0*/  MUFU.RCP64H R3, R33 ;  /* 0x0000002100037308 */ /* 0x000e220000001800 */
[----:B------:R-:W-:Y:S01]  /*0ef0*/  IMAD.MOV.U32 R2, RZ, RZ, 0x1 ;  /* 0x00000001ff027424 */ /* 0x000fe200078e00ff */
[----:B------:R-:W-:Y:S01]  /*0f00*/  DADD R8, R16, -R34 ;  /* 0x0000000010087229 */ /* 0x000fe20000000822 */
[----:B------:R-:W-:Y:S09]  /*0f10*/  BSSY.RECONVERGENT B4, `(.L_x_15) ;  /* 0x0000013000047945 */ /* 0x000ff20003800200 */
[----:B------:R-:W-:Y:S01]  /*0f20*/  FSETP.GEU.AND P1, PT, |R9|, 6.5827683646048100446e-37, PT ;  /* 0x036000000900780b */ /* 0x000fe20003f2e200 */
[----:B0-----:R-:W-:-:S08]  /*0f30*/  DFMA R4, R2, -R32, 1 ;  /* 0x3ff000000204742b */ /* 0x001fd00000000820 */
[----:B------:R-:W-:-:S08]  /*0f40*/  DFMA R4, R4, R4, R4 ;  /* 0x000000040404722b */ /* 0x000fd00000000004 */
[----:B------:R-:W-:-:S08]  /*0f50*/  DFMA R4, R2, R4, R2 ;  /* 0x000000040204722b */ /* 0x000fd00000000002 */
[----:B------:R-:W-:-:S08]  /*0f60*/  DFMA R2, R4, -R32, 1 ;  /* 0x3ff000000402742b */ /* 0x000fd00000000820 */
[----:B------:R-:W-:-:S08]  /*0f70*/  DFMA R2, R4, R2, R4 ;  /* 0x000000020402722b */ /* 0x000fd00000000004 */
[----:B------:R-:W-:-:S08]  /*0f80*/  DMUL R4, R8, R2 ;  /* 0x0000000208047228 */ /* 0x000fd00000000000 */
[----:B------:R-:W-:-:S08]  /*0f90*/  DFMA R6, R4, -R32, R8 ;  /* 0x800000200406722b */ /* 0x000fd00000000008 */
        /* <DEDUP_REMOVED lines=10> */
.L_x_16:
[----:B------:R-:W-:Y:S05]  /*1040*/  BSYNC.RECONVERGENT B4 ;  /* 0x0000000000047941 */ /* 0x000fea0003800200 */
.L_x_15:
[----:B------:R-:W-:Y:S02]  /*1050*/  IMAD.MOV.U32 R14, RZ, RZ, R2 ;  /* 0x000000ffff0e7224 */ /* 0x000fe400078e0002 */
[----:B------:R-:W-:-:S07]  /*1060*/  IMAD.MOV.U32 R15, RZ, RZ, R3 ;  /* 0x000000ffff0f7224 */ /* 0x000fce00078e0003 */
.L_x_14:
[----:B------:R-:W-:Y:S05]  /*1070*/  BSYNC.RECONVERGENT B3 ;  /* 0x0000000000037941 */ /* 0x000fea0003800200 */
.L_x_13:
[----:B------:R-:W-:Y:S01]  /*1080*/  DSETP.NEU.AND P0, PT, R26, RZ, PT ;  /* 0x000000ff1a00722a */ /* 0x000fe20003f0d000 */
[----:B------:R-:W-:Y:S01]  /*1090*/  BSSY.RECONVERGENT B3, `(.L_x_17) ;  /* 0x000001d000037945 */ /* 0x000fe20003800200 */
[----:B------:R-:W-:Y:S02]  /*10a0*/  IMAD.MOV.U32 R12, RZ, RZ, R28 ;  /* 0x000000ffff0c7224 */ /* 0x000fe400078e001c */
[----:B------:R-:W-:-:S10]  /*10b0*/  IMAD.MOV.U32 R13, RZ, RZ, R29 ;  /* 0x000000ffff0d7224 */ /* 0x000fd400078e001d */
[----:B------:R-:W-:Y:S05]  /*10c0*/  @!P0 BRA `(.L_x_18) ;  /* 0x0000000000648947 */ /* 0x000fea0003800000 */
[----:B------:R-:W0:Y:S01]  /*10d0*/  MUFU.RCP64H R3, R27 ;  /* 0x0000001b00037308 */ /* 0x000e220000001800 */
[----:B------:R-:W-:Y:S01]  /*10e0*/  MOV R2, 0x1 ;  /* 0x0000000100027802 */ /* 0x000fe20000000f00 */
        /* <DEDUP_REMOVED lines=20> */
.L_x_20:
[----:B------:R-:W-:Y:S05]  /*1230*/  BSYNC.RECONVERGENT B4 ;  /* 0x0000000000047941 */ /* 0x000fea0003800200 */
.L_x_19:
[----:B------:R-:W-:Y:S01]  /*1240*/  MOV R12, R2 ;  /* 0x00000002000c7202 */ /* 0x000fe20000000f00 */
[----:B------:R-:W-:-:S07]  /*1250*/  IMAD.MOV.U32 R13, RZ, RZ, R3 ;  /* 0x000000ffff0d7224 */ /* 0x000fce00078e0003 */
.L_x_18:
[----:B------:R-:W-:Y:S05]  /*1260*/  BSYNC.RECONVERGENT B3 ;  /* 0x0000000000037941 */ /* 0x000fea0003800200 */
.L_x_17:
[----:B------:R-:W2:Y:S01]  /*1270*/  LDG.E.64 R60, desc[UR8][R48.64] ;  /* 0x00000008303c7981 */ /* 0x000ea2000c1e1b00 */
[----:B------:R-:W-:Y:S01]  /*1280*/  BSSY.RECONVERGENT B2, `(.L_x_21) ;  /* 0x0000005000027945 */ /* 0x000fe20003800200 */
[----:B------:R-:W-:Y:S01]  /*1290*/  MOV R0, 0x12d0 ;  /* 0x000012d000007802 */ /* 0x000fe20000000f00 */
[----:B--2---:R-:W-:-:S08]  /*12a0*/  DADD R54, -R60, R14 ;  /* 0x000000003c367229 */ /* 0x004fd0000000010e */
[----:B------:R-:W-:-:S11]  /*12b0*/  DADD R2, -RZ, |R54| ;  /* 0x00000000ff027229 */ /* 0x000fd60000000536 */
[----:B------:R-:W-:Y:S05]  /*12c0*/  CALL.REL.NOINC `($_Z20rasterization_kernelPKdS0_S0_PhPdiii$__internal_accurate_pow) ;  /* 0x00000060001c7944 */ /* 0x000fea0003c00000 */
[----:B------:R-:W-:Y:S05]  /*12d0*/  BSYNC.RECONVERGENT B2 ;  /* 0x0000000000027941 */ /* 0x000fea0003800200 */
.L_x_21:
[----:B------:R-:W2:Y:S01]  /*12e0*/  LDG.E.64 R62, desc[UR8][R48.64+0x8] ;  /* 0x00000808303e7981 */ /* 0x000ea2000c1e1b00 */
[C---:B------:R-:W-:Y:S01]  /*12f0*/  DADD R4, R54.reuse, 2 ;  /* 0x4000000036047429 */ /* 0x040fe20000000000 */
[----:B------:R-:W-:Y:S01]  /*1300*/  BSSY.RECONVERGENT B2, `(.L_x_22) ;  /* 0x0000011000027945 */ /* 0x000fe20003800200 */
[C---:B------:R-:W-:Y:S02]  /*1310*/  DSETP.NEU.AND P0, PT, R54.reuse, RZ, PT ;  /* 0x000000ff3600722a */ /* 0x040fe40003f0d000 */
[----:B------:R-:W-:-:S06]  /*1320*/  DSETP.NEU.AND P2, PT, R54, 1, PT ;  /* 0x3ff000003600742a */ /* 0x000fcc0003f4d000 */
[----:B------:R-:W-:Y:S02]  /*1330*/  LOP3.LUT R4, R5, 0x7ff00000, RZ, 0xc0, !PT ;  /* 0x7ff0000005047812 */ /* 0x000fe400078ec0ff */
[----:B------:R-:W-:Y:S02]  /*1340*/  FSEL R5, R2, RZ, P0 ;  /* 0x000000ff02057208 */ /* 0x000fe40000000000 */
[----:B------:R-:W-:Y:S02]  /*1350*/  ISETP.NE.AND P1, PT, R4, 0x7ff00000, PT ;  /* 0x7ff000000400780c */ /* 0x000fe40003f25270 */
[----:B------:R-:W-:Y:S01]  /*1360*/  FSEL R4, R3, RZ, P0 ;  /* 0x000000ff03047208 */ /* 0x000fe20000000000 */
[----:B--2---:R-:W-:-:S08]  /*1370*/  DADD R58, -R62, R16 ;  /* 0x000000003e3a7229 */ /* 0x004fd00000000110 */
[----:B------:R-:W-:-:S10]  /*1380*/  DADD R6, -RZ, |R58| ;  /* 0x00000000ff067229 */ /* 0x000fd4000000053a */
[----:B------:R-:W-:Y:S01]  /*1390*/  IMAD.MOV.U32 R2, RZ, RZ, R6 ;  /* 0x000000ffff027224 */ /* 0x000fe200078e0006 */
[----:B------:R-:W-:Y:S06]  /*13a0*/  @P1 BRA `(.L_x_23) ;  /* 0x0000000000181947 */ /* 0x000fec0003800000 */
[----:B------:R-:W-:-:S14]  /*13b0*/  DSETP.NAN.AND P0, PT, R54, R54, PT ;  /* 0x000000363600722a */ /* 0x000fdc0003f08000 */
[----:B------:R-:W-:Y:S01]  /*13c0*/  @P0 DADD R4, R54, 2 ;  /* 0x4000000036040429 */ /* 0x000fe20000000000 */
[----:B------:R-:W-:Y:S10]  /*13d0*/  @P0 BRA `(.L_x_23) ;  /* 0x00000000000c0947 */ /* 0x000ff40003800000 */
[----:B------:R-:W-:-:S14]  /*13e0*/  DSETP.NEU.AND P0, PT, |R54|, +INF , PT ;  /* 0x7ff000003600742a */ /* 0x000fdc0003f0d200 */
[----:B------:R-:W-:Y:S02]  /*13f0*/  @!P0 IMAD.MOV.U32 R4, RZ, RZ, 0x0 ;  /* 0x00000000ff048424 */ /* 0x000fe400078e00ff */
[----:B------:R-:W-:-:S07]  /*1400*/  @!P0 IMAD.MOV.U32 R5, RZ, RZ, 0x7ff00000 ;  /* 0x7ff00000ff058424 */ /* 0x000fce00078e00ff */
.L_x_23:
[----:B------:R-:W-:Y:S05]  /*1410*/  BSYNC.RECONVERGENT B2 ;  /* 0x0000000000027941 */ /* 0x000fea0003800200 */
.L_x_22:
[----:B------:R-:W-:Y:S01]  /*1420*/  BSSY.RECONVERGENT B2, `(.L_x_24) ;  /* 0x0000006000027945 */ /* 0x000fe20003800200 */
[----:B------:R-:W-:Y:S02]  /*1430*/  FSEL R64, R4, RZ, P2 ;  /* 0x000000ff04407208 */ /* 0x000fe40001000000 */
[----:B------:R-:W-:Y:S02]  /*1440*/  FSEL R65, R5, 1.875, P2 ;  /* 0x3ff0000005417808 */ /* 0x000fe40001000000 */
[----:B------:R-:W-:Y:S02]  /*1450*/  MOV R3, R7 ;  /* 0x0000000700037202 */ /* 0x000fe40000000f00 */
[----:B------:R-:W-:-:S07]  /*1460*/  MOV R0, 0x1480 ;  /* 0x0000148000007802 */ /* 0x000fce0000000f00 */
[----:B------:R-:W-:Y:S05]  /*1470*/  CALL.REL.NOINC `($_Z20rasterization_kernelPKdS0_S0_PhPdiii$__internal_accurate_pow) ;  /* 0x0000005c00b07944 */ /* 0x000fea0003c00000 */
[----:B------:R-:W-:Y:S05]  /*1480*/  BSYNC.RECONVERGENT B2 ;  /* 0x0000000000027941 */ /* 0x000fea0003800200 */
.L_x_24:
[----:B------:R-:W-:-:S04]  /*1490*/  IMAD R57, R81, 0x3, RZ ;  /* 0x0000000351397824 */ /* 0x000fc800078e02ff */
[----:B------:R-:W-:-:S05]  /*14a0*/  IMAD.WIDE.U32 R56, R57, 0x8, R52 ;  /* 0x0000000839387825 */ /* 0x000fca00078e0034 */
        /* <DEDUP_REMOVED lines=10> */
[----:B------:R-:W-:Y:S02]  /*1550*/  DADD R2, -RZ, |R60| ;  /* 0x00000000ff027229 */ /* 0x000fe4000000053c */
[----:B------:R-:W-:Y:S09]  /*1560*/  @P1 BRA `(.L_x_26) ;  /* 0x0000000000181947 */ /* 0x000ff20003800000 */
[----:B------:R-:W-:-:S14]  /*1570*/  DSETP.NAN.AND P0, PT, R58, R58, PT ;  /* 0x0000003a3a00722a */ /* 0x000fdc0003f08000 */
[----:B------:R-:W-:Y:S01]  /*1580*/  @P0 DADD R4, R58, 2 ;  /* 0x400000003a040429 */ /* 0x000fe20000000000 */
[----:B------:R-:W-:Y:S10]  /*1590*/  @P0 BRA `(.L_x_26) ;  /* 0x00000000000c0947 */ /* 0x000ff40003800000 */
[----:B------:R-:W-:-:S14]  /*15a0*/  DSETP.NEU.AND P0, PT, |R58|, +INF , PT ;  /* 0x7ff000003a00742a */ /* 0x000fdc0003f0d200 */
[----:B------:R-:W-:Y:S02]  /*15b0*/  @!P0 IMAD.MOV.U32 R4, RZ, RZ, 0x0 ;  /* 0x00000000ff048424 */ /* 0x000fe400078e00ff */
[----:B------:R-:W-:-:S07]  /*15c0*/  @!P0 IMAD.MOV.U32 R5, RZ, RZ, 0x7ff00000 ;  /* 0x7ff00000ff058424 */ /* 0x000fce00078e00ff */
.L_x_26:
[----:B------:R-:W-:Y:S05]  /*15d0*/  BSYNC.RECONVERGENT B2 ;  /* 0x0000000000027941 */ /* 0x000fea0003800200 */
.L_x_25:
[----:B------:R-:W-:Y:S01]  /*15e0*/  FSEL R58, R4, RZ, P2 ;  /* 0x000000ff043a7208 */ /* 0x000fe20001000000 */
[----:B------:R-:W-:Y:S01]  /*15f0*/  BSSY.RECONVERGENT B2, `(.L_x_27) ;  /* 0x0000005000027945 */ /* 0x000fe20003800200 */
[----:B------:R-:W-:Y:S02]  /*1600*/  FSEL R59, R5, 1.875, P2 ;  /* 0x3ff00000053b7808 */ /* 0x000fe40001000000 */
[----:B------:R-:W-:-:S04]  /*1610*/  MOV R0, 0x1640 ;  /* 0x0000164000007802 */ /* 0x000fc80000000f00 */
[----:B------:R-:W-:-:S11]  /*1620*/  DADD R58, R64, R58 ;  /* 0x00000000403a7229 */ /* 0x000fd6000000003a */
[----:B------:R-:W-:Y:S05]  /*1630*/  CALL.REL.NOINC `($_Z20rasterization_kernelPKdS0_S0_PhPdiii$__internal_accurate_pow) ;  /* 0x0000005c00407944 */ /* 0x000fea0003c00000 */
[----:B------:R-:W-:Y:S05]  /*1640*/  BSYNC.RECONVERGENT B2 ;  /* 0x0000000000027941 */ /* 0x000fea0003800200 */
.L_x_27:
        /* <DEDUP_REMOVED lines=17> */
[----:B------:R-:W-:Y:S01]  /*1760*/  @!P0 IMAD.MOV.U32 R4, RZ, RZ, 0x0 ;  /* 0x00000000ff048424 */ /* 0x000fe200078e00ff */
[----:B------:R-:W-:-:S07]  /*1770*/  @!P0 MOV R5, 0x7ff00000 ;  /* 0x7ff0000000058802 */ /* 0x000fce0000000f00 */
.L_x_29:
[----:B------:R-:W-:Y:S05]  /*1780*/  BSYNC.RECONVERGENT B2 ;  /* 0x0000000000027941 */ /* 0x000fea0003800200 */
.L_x_28:
[----:B------:R-:W-:Y:S01]  /*1790*/  BSSY.RECONVERGENT B2, `(.L_x_30) ;  /* 0x0000006000027945 */ /* 0x000fe20003800200 */
[----:B------:R-:W-:Y:S01]  /*17a0*/  FSEL R60, R4, RZ, P2 ;  /* 0x000000ff043c7208 */ /* 0x000fe20001000000 */
[----:B------:R-:W-:Y:S01]  /*17b0*/  IMAD.MOV.U32 R3, RZ, RZ, R7 ;  /* 0x000000ffff037224 */ /* 0x000fe200078e0007 */
[----:B------:R-:W-:Y:S02]  /*17c0*/  FSEL R61, R5, 1.875, P2 ;  /* 0x3ff00000053d7808 */ /* 0x000fe40001000000 */
[----:B------:R-:W-:-:S07]  /*17d0*/  MOV R0, 0x17f0 ;  /* 0x000017f000007802 */ /* 0x000fce0000000f00 */
[----:B------:R-:W-:Y:S05]  /*17e0*/  CALL.REL.NOINC `($_Z20rasterization_kernelPKdS0_S0_PhPdiii$__internal_accurate_pow) ;  /* 0x0000005800d47944 */ /* 0x000fea0003c00000 */
[----:B------:R-:W-:Y:S05]  /*17f0*/  BSYNC.RECONVERGENT B2 ;  /* 0x0000000000027941 */ /* 0x000fea0003800200 */
.L_x_30:
[C---:B------:R-:W-:Y:S01]  /*1800*/  DADD R4, R62.reuse, 2 ;  /* 0x400000003e047429 */ /* 0x040fe20000000000 */
[----:B------:R-:W-:Y:S01]  /*1810*/  BSSY.RECONVERGENT B2, `(.L_x_31) ;  /* 0x000000e000027945 */ /* 0x000fe20003800200 */
[C---:B------:R-:W-:Y:S02]  /*1820*/  DSETP.NEU.AND P0, PT, R62.reuse, RZ, PT ;  /* 0x000000ff3e00722a */ /* 0x040fe40003f0d000 */
[----:B------:R-:W-:-:S06]  /*1830*/  DSETP.NEU.AND P2, PT, R62, 1, PT ;  /* 0x3ff000003e00742a */ /* 0x000fcc0003f4d000 */
[----:B------:R-:W-:Y:S02]  /*1840*/  LOP3.LUT R4, R5, 0x7ff00000, RZ, 0xc0, !PT ;  /* 0x7ff0000005047812 */ /* 0x000fe400078ec0ff */
[----:B------:R-:W-:Y:S02]  /*1850*/  FSEL R5, R2, RZ, P0 ;  /* 0x000000ff02057208 */ /* 0x000fe40000000000 */
[----:B------:R-:W-:Y:S02]  /*1860*/  ISETP.NE.AND P1, PT, R4, 0x7ff00000, PT ;  /* 0x7ff000000400780c */ /* 0x000fe40003f25270 */
[----:B------:R-:W-:-:S11]  /*1870*/  FSEL R4, R3, RZ, P0 ;  /* 0x000000ff03047208 */ /* 0x000fd60000000000 */
[----:B------:R-:W-:Y:S05]  /*1880*/  @P1 BRA `(.L_x_32) ;  /* 0x0000000000181947 */ /* 0x000fea0003800000 */
[----:B------:R-:W-:-:S14]  /*1890*/  DSETP.NAN.AND P0, PT, R62, R62, PT ;  /* 0x0000003e3e00722a */ /* 0x000fdc0003f08000 */
[----:B------:R-:W-:Y:S01]  /*18a0*/  @P0 DADD R4, R62, 2 ;  /* 0x400000003e040429 */ /* 0x000fe20000000000 */
[----:B------:R-:W-:Y:S10]  /*18b0*/  @P0 BRA `(.L_x_32) ;  /* 0x00000000000c0947 */ /* 0x000ff40003800000 */
[----:B------:R-:W-:-:S14]  /*18c0*/  DSETP.NEU.AND P0, PT, |R62|, +INF , PT ;  /* 0x7ff000003e00742a */ /* 0x000fdc0003f0d200 */
[----:B------:R-:W-:Y:S02]  /*18d0*/  @!P0 IMAD.MOV.U32 R4, RZ, RZ, 0x0 ;  /* 0x00000000ff048424 */ /* 0x000fe400078e00ff */
[----:B------:R-:W-:-:S07]  /*18e0*/  @!P0 IMAD.MOV.U32 R5, RZ, RZ, 0x7ff00000 ;  /* 0x7ff00000ff058424 */ /* 0x000fce00078e00ff */
.L_x_32:
[----:B------:R-:W-:Y:S05]  /*18f0*/  BSYNC.RECONVERGENT B2 ;  /* 0x0000000000027941 */ /* 0x000fea0003800200 */
.L_x_31:
[----:B------:R-:W-:Y:S01]  /*1900*/  FSEL R2, R4, RZ, P2 ;  /* 0x000000ff04027208 */ /* 0x000fe20001000000 */
[----:B------:R-:W-:Y:S01]  /*1910*/  BSSY.RECONVERGENT B2, `(.L_x_33) ;  /* 0x000001b000027945 */ /* 0x000fe20003800200 */
[----:B------:R-:W-:Y:S01]  /*1920*/  FSEL R3, R5, 1.875, P2 ;  /* 0x3ff0000005037808 */ /* 0x000fe20001000000 */
[----:B------:R-:W-:Y:S01]  /*1930*/  IMAD.MOV.U32 R5, RZ, RZ, 0x3fd80000 ;  /* 0x3fd80000ff057424 */ /* 0x000fe200078e00ff */
[----:B------:R-:W-:-:S04]  /*1940*/  MOV R4, 0x0 ;  /* 0x0000000000047802 */ /* 0x000fc80000000f00 */
[----:B------:R-:W-:-:S06]  /*1950*/  DADD R8, R60, R2 ;  /* 0x000000003c087229 */ /* 0x000fcc0000000002 */
[----:B------:R-:W0:Y:S04]  /*1960*/  MUFU.RSQ64H R63, R9 ;  /* 0x00000009003f7308 */ /* 0x000e280000001c00 */
[----:B------:R-:W-:-:S05]  /*1970*/  VIADD R62, R9, 0xfcb00000 ;  /* 0xfcb00000093e7836 */ /* 0x000fca0000000000 */
[----:B------:R-:W-:Y:S01]  /*1980*/  ISETP.GE.U32.AND P0, PT, R62, 0x7ca00000, PT ;  /* 0x7ca000003e00780c */ /* 0x000fe20003f06070 */
[----:B0-----:R-:W-:-:S08]  /*1990*/  DMUL R2, R62, R62 ;  /* 0x0000003e3e027228 */ /* 0x001fd00000000000 */
[----:B------:R-:W-:-:S08]  /*19a0*/  DFMA R2, R8, -R2, 1 ;  /* 0x3ff000000802742b */ /* 0x000fd00000000802 */
[----:B------:R-:W-:Y:S02]  /*19b0*/  DFMA R4, R2, R4, 0.5 ;  /* 0x3fe000000204742b */ /* 0x000fe40000000004 */
[----:B------:R-:W-:-:S08]  /*19c0*/  DMUL R2, R62, R2 ;  /* 0x000000023e027228 */ /* 0x000fd00000000000 */
[----:B------:R-:W-:-:S08]  /*19d0*/  DFMA R4, R4, R2, R62 ;  /* 0x000000020404722b */ /* 0x000fd0000000003e */
[----:B------:R-:W-:Y:S02]  /*19e0*/  DMUL R64, R8, R4 ;  /* 0x0000000408407228 */ /* 0x000fe40000000000 */
[----:B------:R-:W-:Y:S02]  /*19f0*/  VIADD R3, R5, 0xfff00000 ;  /* 0xfff0000005037836 */ /* 0x000fe40000000000 */
[----:B------:R-:W-:-:S04]  /*1a00*/  IMAD.MOV.U32 R2, RZ, RZ, R4 ;  /* 0x000000ffff027224 */ /* 0x000fc800078e0004 */
[----:B------:R-:W-:-:S08]  /*1a10*/  DFMA R6, R64, -R64, R8 ;  /* 0x800000404006722b */ /* 0x000fd00000000008 */
[----:B------:R-:W-:Y:S01]  /*1a20*/  DFMA R60, R6, R2, R64 ;  /* 0x00000002063c722b */ /* 0x000fe20000000040 */
[----:B------:R-:W-:Y:S10]  /*1a30*/  @!P0 BRA `(.L_x_34) ;  /* 0x0000000000208947 */ /* 0x000ff40003800000 */
[----:B------:R-:W-:Y:S01]  /*1a40*/  IMAD.MOV.U32 R2, RZ, RZ, R4 ;  /* 0x000000ffff027224 */ /* 0x000fe200078e0004 */
[----:B------:R-:W-:Y:S01]  /*1a50*/  MOV R4, R64 ;  /* 0x0000004000047202 */ /* 0x000fe20000000f00 */
[----:B------:R-:W-:Y:S01]  /*1a60*/  IMAD.MOV.U32 R5, RZ, RZ, R65 ;  /* 0x000000ffff057224 */ /* 0x000fe200078e0041 */
[----:B------:R-:W-:Y:S01]  /*1a70*/  MOV R10, 0x1aa0 ;  /* 0x00001aa0000a7802 */ /* 0x000fe20000000f00 */
[----:B------:R-:W-:-:S07]  /*1a80*/  IMAD.MOV.U32 R0, RZ, RZ, R62 ;  /* 0x000000ffff007224 */ /* 0x000fce00078e003e */
[----:B------:R-:W-:Y:S05]  /*1a90*/  CALL.REL.NOINC `($__internal_1_$__cuda_sm20_dsqrt_rn_f64_mediumpath_v1) ;  /* 0x0000005400887944 */ /* 0x000fea0003c00000 */
[----:B------:R-:W-:Y:S02]  /*1aa0*/  IMAD.MOV.U32 R60, RZ, RZ, R2 ;  /* 0x000000ffff3c7224 */ /* 0x000fe400078e0002 */
[----:B------:R-:W-:-:S07]  /*1ab0*/  IMAD.MOV.U32 R61, RZ, RZ, R3 ;  /* 0x000000ffff3d7224 */ /* 0x000fce00078e0003 */
.L_x_34:
[----:B------:R-:W-:Y:S05]  /*1ac0*/  BSYNC.RECONVERGENT B2 ;  /* 0x0000000000027941 */ /* 0x000fea0003800200 */
.L_x_33:
[----:B------:R-:W0:Y:S01]  /*1ad0*/  MUFU.RSQ64H R63, R59 ;  /* 0x0000003b003f7308 */ /* 0x000e220000001c00 */
[----:B------:R-:W-:Y:S01]  /*1ae0*/  IADD3 R62, PT, PT, R59, -0x3500000, RZ ;  /* 0xfcb000003b3e7810 */ /* 0x000fe20007ffe0ff */
[----:B------:R-:W-:Y:S01]  /*1af0*/  IMAD.MOV.U32 R4, RZ, RZ, 0x0 ;  /* 0x00000000ff047424 */ /* 0x000fe200078e00ff */
[----:B------:R-:W-:Y:S01]  /*1b00*/  BSSY.RECONVERGENT B2, `(.L_x_35) ;  /* 0x000001a000027945 */ /* 0x000fe20003800200 */
[----:B------:R-:W-:Y:S01]  /*1b10*/  IMAD.MOV.U32 R5, RZ, RZ, 0x3fd80000 ;  /* 0x3fd80000ff057424 */ /* 0x000fe200078e00ff */
[----:B------:R-:W-:Y:S02]  /*1b20*/  ISETP.GE.U32.AND P0, PT, R62, 0x7ca00000, PT ;  /* 0x7ca000003e00780c */ /* 0x000fe40003f06070 */
        /* <DEDUP_REMOVED lines=11> */
[----:B------:R-:W-:Y:S01]  /*1be0*/  MOV R2, R6 ;  /* 0x0000000600027202 */ /* 0x000fe20000000f00 */
[----:B------:R-:W-:Y:S01]  /*1bf0*/  IMAD.MOV.U32 R8, RZ, RZ, R58 ;  /* 0x000000ffff087224 */ /* 0x000fe200078e003a */
[----:B------:R-:W-:Y:S01]  /*1c00*/  MOV R4, R64 ;  /* 0x0000004000047202 */ /* 0x000fe20000000f00 */
[----:B------:R-:W-:Y:S01]  /*1c10*/  IMAD.MOV.U32 R9, RZ, RZ, R59 ;  /* 0x000000ffff097224 */ /* 0x000fe200078e003b */
[----:B------:R-:W-:Y:S01]  /*1c20*/  MOV R10, 0x1c80 ;  /* 0x00001c80000a7802 */ /* 0x000fe20000000f00 */
[----:B------:R-:W-:Y:S02]  /*1c30*/  IMAD.MOV.U32 R6, RZ, RZ, R66 ;  /* 0x000000ffff067224 */ /* 0x000fe400078e0042 */
[----:B------:R-:W-:Y:S02]  /*1c40*/  IMAD.MOV.U32 R7, RZ, RZ, R67 ;  /* 0x000000ffff077224 */ /* 0x000fe400078e0043 */
[----:B------:R-:W-:Y:S02]  /*1c50*/  IMAD.MOV.U32 R5, RZ, RZ, R65 ;  /* 0x000000ffff057224 */ /* 0x000fe400078e0041 */
[----:B------:R-:W-:-:S07]  /*1c60*/  IMAD.MOV.U32 R0, RZ, RZ, R62 ;  /* 0x000000ffff007224 */ /* 0x000fce00078e003e */
[----:B------:R-:W-:Y:S05]  /*1c70*/  CALL.REL.NOINC `($__internal_1_$__cuda_sm20_dsqrt_rn_f64_mediumpath_v1) ;  /* 0x0000005400107944 */ /* 0x000fea0003c00000 */
[----:B------:R-:W-:Y:S02]  /*1c80*/  IMAD.MOV.U32 R4, RZ, RZ, R2 ;  /* 0x000000ffff047224 */ /* 0x000fe400078e0002 */
[----:B------:R-:W-:-:S07]  /*1c90*/  IMAD.MOV.U32 R5, RZ, RZ, R3 ;  /* 0x000000ffff057224 */ /* 0x000fce00078e0003 */
.L_x_36:
[----:B------:R-:W-:Y:S05]  /*1ca0*/  BSYNC.RECONVERGENT B2 ;  /* 0x0000000000027941 */ /* 0x000fea0003800200 */
.L_x_35:
[----:B------:R-:W0:Y:S01]  /*1cb0*/  MUFU.RCP64H R3, R61 ;  /* 0x0000003d00037308 */ /* 0x000e220000001800 */
[----:B------:R-:W-:Y:S01]  /*1cc0*/  MOV R2, 0x1 ;  /* 0x0000000100027802 */ /* 0x000fe20000000f00 */
[----:B------:R-:W-:Y:S01]  /*1cd0*/  BSSY.RECONVERGENT B3, `(.L_x_37) ;  /* 0x0000012000037945 */ /* 0x000fe20003800200 */
[----:B------:R-:W-:-:S04]  /*1ce0*/  FSETP.GEU.AND P1, PT, |R5|, 6.5827683646048100446e-37, PT ;  /* 0x036000000500780b */ /* 0x000fc80003f2e200 */
        /* <DEDUP_REMOVED lines=14> */
[----:B------:R-:W-:-:S07]  /*1dd0*/  IMAD.MOV.U32 R3, RZ, RZ, R61 ;  /* 0x000000ffff037224 */ /* 0x000fce00078e003d */
[----:B------:R-:W-:Y:S05]  /*1de0*/  CALL.REL.NOINC `($__internal_0_$__cuda_sm20_div_rn_f64_full) ;  /* 0x0000004c001c7944 */ /* 0x000fea0003c00000 */
.L_x_38:
[----:B------:R-:W-:Y:S05]  /*1df0*/  BSYNC.RECONVERGENT B3 ;  /* 0x0000000000037941 */ /* 0x000fea0003800200 */
.L_x_37:
[----:B------:R-:W-:Y:S01]  /*1e00*/  IMAD R63, R81, 0x3, RZ ;  /* 0x00000003513f7824 */ /* 0x000fe200078e02ff */
[----:B------:R-:W2:Y:S03]  /*1e10*/  LDG.E.64 R98, desc[UR8][R30.64] ;  /* 0x000000081e627981 */ /* 0x000ea6000c1e1b00 */
[C---:B------:R-:W-:Y:S01]  /*1e20*/  IMAD.WIDE.U32 R8, R63.reuse, 0x8, R38 ;  /* 0x000000083f087825 */ /* 0x040fe200078e0026 */
[----:B------:R-:W3:Y:S04]  /*1e30*/  LDG.E.64 R4, desc[UR8][R48.64+0x10] ;  /* 0x0000100830047981 */ /* 0x000ee8000c1e1b00 */
[----:B------:R-:W4:Y:S01]  /*1e40*/  LDG.E.64 R58, desc[UR8][R8.64+0x8] ;  /* 0x00000808083a7981 */ /* 0x000f22000c1e1b00 */
[----:B------:R-:W-:-:S03]  /*1e50*/  IMAD.WIDE.U32 R62, R63, 0x8, R52 ;  /* 0x000000083f3e7825 */ /* 0x000fc600078e0034 */
[----:B------:R-:W5:Y:S04]  /*1e60*/  LDG.E.64 R60, desc[UR8][R8.64+0x10] ;  /* 0x00001008083c7981 */ /* 0x000f68000c1e1b00 */
[----:B------:R-:W5:Y:S04]  /*1e70*/  LDG.E.64 R6, desc[UR8][R18.64] ;  /* 0x0000000812067981 */ /* 0x000f68000c1e1b00 */
[----:B------:R-:W5:Y:S04]  /*1e80*/  LDG.E.64 R66, desc[UR8][R18.64+0x8] ;  /* 0x0000080812427981 */ /* 0x000f68000c1e1b00 */
[----:B------:R-:W5:Y:S04]  /*1e90*/  LDG.E.64 R84, desc[UR8][R18.64+0x10] ;  /* 0x0000100812547981 */ /* 0x000f68000c1e1b00 */
[----:B------:R-:W5:Y:S04]  /*1ea0*/  LDG.E.64 R62, desc[UR8][R62.64+0x10] ;  /* 0x000010083e3e7981 */ /* 0x000f68000c1e1b00 */
[----:B------:R-:W5:Y:S01]  /*1eb0*/  LDG.E.64 R64, desc[UR8][R8.64] ;  /* 0x0000000808407981 */ /* 0x000f62000c1e1b00 */
[----:B------:R-:W-:Y:S01]  /*1ec0*/  DADD R74, -R2, 1 ;  /* 0x3ff00000024a7429 */ /* 0x000fe20000000100 */
[----:B------:R-:W-:Y:S07]  /*1ed0*/  BSSY.RECONVERGENT B2, `(.L_x_39) ;  /* 0x0000011000027945 */ /* 0x000fee0003800200 */
[----:B------:R-:W-:Y:S01]  /*1ee0*/  DMUL R68, R42, R74 ;  /* 0x0000004a2a447228 */ /* 0x000fe20000000000 */
[----:B------:R-:W-:-:S07]  /*1ef0*/  MOV R0, 0x1fe0 ;  /* 0x00001fe000007802 */ /* 0x000fce0000000f00 */
[----:B------:R-:W-:Y:S02]  /*1f00*/  DFMA R68, R44, R2, R68 ;  /* 0x000000022c44722b */ /* 0x000fe40000000044 */
[----:B--2---:R-:W-:Y:S02]  /*1f10*/  DADD R96, R12, -R98 ;  /* 0x000000000c607229 */ /* 0x004fe40000000862 */
[----:B---3--:R-:W-:Y:S02]  /*1f20*/  DMUL R4, R4, R74 ;  /* 0x0000004a04047228 */ /* 0x008fe40000000000 */
[----:B----4-:R-:W-:-:S04]  /*1f30*/  DMUL R70, R58, R2 ;  /* 0x000000023a467228 */ /* 0x010fc80000000000 */
[----:B------:R-:W-:Y:S02]  /*1f40*/  DADD R88, -RZ, |R96| ;  /* 0x00000000ff587229 */ /* 0x000fe40000000560 */
[----:B-----5:R-:W-:Y:S02]  /*1f50*/  DMUL R86, R60, R2 ;  /* 0x000000023c567228 */ /* 0x020fe40000000000 */
[C---:B------:R-:W-:Y:S02]  /*1f60*/  DMUL R6, R74.reuse, R6 ;  /* 0x000000064a067228 */ /* 0x040fe40000000000 */
[----:B------:R-:W-:-:S04]  /*1f70*/  DFMA R66, R74, R66, R70 ;  /* 0x000000424a42722b */ /* 0x000fc80000000046 */
[----:B------:R-:W-:Y:S02]  /*1f80*/  DFMA R74, R74, R84, R86 ;  /* 0x000000544a4a722b */ /* 0x000fe40000000056 */
[-C--:B------:R-:W-:Y:S02]  /*1f90*/  DFMA R70, R62, R2.reuse, R4 ;  /* 0x000000023e46722b */ /* 0x080fe40000000004 */
[----:B------:R-:W-:Y:S01]  /*1fa0*/  DFMA R72, R64, R2, R6 ;  /* 0x000000024048722b */ /* 0x000fe20000000006 */
[----:B------:R-:W-:Y:S01]  /*1fb0*/  IMAD.MOV.U32 R2, RZ, RZ, R88 ;  /* 0x000000ffff027224 */ /* 0x000fe200078e0058 */
[----:B------:R-:W-:-:S09]  /*1fc0*/  MOV R3, R89 ;  /* 0x0000005900037202 */ /* 0x000fd20000000f00 */
[----:B------:R-:W-:Y:S05]  /*1fd0*/  CALL.REL.NOINC `($_Z20rasterization_kernelPKdS0_S0_PhPdiii$__internal_accurate_pow) ;  /* 0x0000005000d87944 */ /* 0x000fea0003c00000 */
[----:B------:R-:W-:Y:S05]  /*1fe0*/  BSYNC.RECONVERGENT B2 ;  /* 0x0000000000027941 */ /* 0x000fea0003800200 */
.L_x_39:
[----:B------:R-:W2:Y:S01]  /*1ff0*/  LDG.E.64 R94, desc[UR8][R30.64+0x8] ;  /* 0x000008081e5e7981 */ /* 0x000ea2000c1e1b00 */
[----:B------:R-:W-:Y:S01]  /*2000*/  DADD R4, R96, 2 ;  /* 0x4000000060047429 */ /* 0x000fe20000000000 */
[----:B------:R-:W-:Y:S01]  /*2010*/  BSSY.RECONVERGENT B2, `(.L_x_40) ;  /* 0x0000013000027945 */ /* 0x000fe20003800200 */
[----:B------:R-:W-:Y:S02]  /*2020*/  DADD R8, R12, -R98 ;  /* 0x000000000c087229 */ /* 0x000fe40000000862 */
[----:B------:R-:W-:-:S06]  /*2030*/  DSETP.NEU.AND P0, PT, R96, RZ, PT ;  /* 0x000000ff6000722a */ /* 0x000fcc0003f0d000 */
[----:B------:R-:W-:Y:S01]  /*2040*/  LOP3.LUT R4, R5, 0x7ff00000, RZ, 0xc0, !PT ;  /* 0x7ff0000005047812 */ /* 0x000fe200078ec0ff */
[----:B------:R-:W-:Y:S01]  /*2050*/  DSETP.NEU.AND P2, PT, R8, 1, PT ;  /* 0x3ff000000800742a */ /* 0x000fe20003f4d000 */
[----:B------:R-:W-:Y:S02]  /*2060*/  FSEL R5, R2, RZ, P0 ;  /* 0x000000ff02057208 */ /* 0x000fe40000000000 */
[----:B------:R-:W-:Y:S02]  /*2070*/  ISETP.NE.AND P1, PT, R4, 0x7ff00000, PT ;  /* 0x7ff000000400780c */ /* 0x000fe40003f25270 */
[----:B------:R-:W-:Y:S01]  /*2080*/  FSEL R4, R3, RZ, P0 ;  /* 0x000000ff03047208 */ /* 0x000fe20000000000 */
[----:B--2---:R-:W-:-:S08]  /*2090*/  DADD R16, -R94, R16 ;  /* 0x000000005e107229 */ /* 0x004fd00000000110 */
[----:B------:R-:W-:-:S10]  /*20a0*/  DADD R6, -RZ, |R16| ;  /* 0x00000000ff067229 */ /* 0x000fd40000000510 */
[----:B------:R-:W-:Y:S01]  /*20b0*/  IMAD.MOV.U32 R2, RZ, RZ, R6 ;  /* 0x000000ffff027224 */ /* 0x000fe200078e0006 */
[----:B------:R-:W-:Y:S06]  /*20c0*/  @P1 BRA `(.L_x_41) ;  /* 0x00000000001c1947 */ /* 0x000fec0003800000 */
[----:B------:R-:W-:-:S08]  /*20d0*/  DADD R8, R12, -R98 ;  /* 0x000000000c087229 */ /* 0x000fd00000000862 */
[----:B------:R-:W-:-:S14]  /*20e0*/  DSETP.NAN.AND P0, PT, R8, R8, PT ;  /* 0x000000080800722a */ /* 0x000fdc0003f08000 */
[----:B------:R-:W-:Y:S01]  /*20f0*/  @P0 DADD R4, R8, 2 ;  /* 0x4000000008040429 */ /* 0x000fe20000000000 */
[----:B------:R-:W-:Y:S10]  /*2100*/  @P0 BRA `(.L_x_41) ;  /* 0x00000000000c0947 */ /* 0x000ff40003800000 */
[----:B------:R-:W-:-:S14]  /*2110*/  DSETP.NEU.AND P0, PT, |R96|, +INF , PT ;  /* 0x7ff000006000742a */ /* 0x000fdc0003f0d200 */
[----:B------:R-:W-:Y:S02]  /*2120*/  @!P0 IMAD.MOV.U32 R4, RZ, RZ, 0x0 ;  /* 0x00000000ff048424 */ /* 0x000fe400078e00ff */
[----:B------:R-:W-:-:S07]  /*2130*/  @!P0 IMAD.MOV.U32 R5, RZ, RZ, 0x7ff00000 ;  /* 0x7ff00000ff058424 */ /* 0x000fce00078e00ff */
.L_x_41:
[----:B------:R-:W-:Y:S05]  /*2140*/  BSYNC.RECONVERGENT B2 ;  /* 0x0000000000027941 */ /* 0x000fea0003800200 */
.L_x_40:
[----:B------:R-:W-:Y:S01]  /*2150*/  BSSY.RECONVERGENT B2, `(.L_x_42) ;  /* 0x0000006000027945 */ /* 0x000fe20003800200 */
[----:B------:R-:W-:Y:S01]  /*2160*/  FSEL R96, R4, RZ, P2 ;  /* 0x000000ff04607208 */ /* 0x000fe20001000000 */
[----:B------:R-:W-:Y:S01]  /*2170*/  IMAD.MOV.U32 R3, RZ, RZ, R7 ;  /* 0x000000ffff037224 */ /* 0x000fe200078e0007 */
[----:B------:R-:W-:Y:S02]  /*2180*/  FSEL R97, R5, 1.875, P2 ;  /* 0x3ff0000005617808 */ /* 0x000fe40001000000 */
[----:B------:R-:W-:-:S07]  /*2190*/  MOV R0, 0x21b0 ;  /* 0x000021b000007802 */ /* 0x000fce0000000f00 */
[----:B------:R-:W-:Y:S05]  /*21a0*/  CALL.REL.NOINC `($_Z20rasterization_kernelPKdS0_S0_PhPdiii$__internal_accurate_pow) ;  /* 0x0000005000647944 */ /* 0x000fea0003c00000 */
[----:B------:R-:W-:Y:S05]  /*21b0*/  BSYNC.RECONVERGENT B2 ;  /* 0x0000000000027941 */ /* 0x000fea0003800200 */
.L_x_42:
[----:B------:R-:W-:Y:S01]  /*21c0*/  DADD R4, R16, 2 ;  /* 0x4000000010047429 */ /* 0x000fe20000000000 */
[----:B------:R-:W-:Y:S01]  /*21d0*/  BSSY.RECONVERGENT B2, `(.L_x_43) ;  /* 0x0000010000027945 */ /* 0x000fe20003800200 */
[----:B------:R-:W-:Y:S02]  /*21e0*/  DADD R54, R54, -R98 ;  /* 0x0000000036367229 */ /* 0x000fe40000000862 */
[C---:B------:R-:W-:Y:S02]  /*21f0*/  DSETP.NEU.AND P0, PT, R16.reuse, RZ, PT ;  /* 0x000000ff1000722a */ /* 0x040fe40003f0d000 */
[----:B------:R-:W-:-:S04]  /*2200*/  DSETP.NEU.AND P2, PT, R16, 1, PT ;  /* 0x3ff000001000742a */ /* 0x000fc80003f4d000 */
[----:B------:R-:W-:Y:S02]  /*2210*/  LOP3.LUT R4, R5, 0x7ff00000, RZ, 0xc0, !PT ;  /* 0x7ff0000005047812 */ /* 0x000fe400078ec0ff */
[----:B------:R-:W-:Y:S02]  /*2220*/  FSEL R5, R2, RZ, P0 ;  /* 0x000000ff02057208 */ /* 0x000fe40000000000 */
[----:B------:R-:W-:Y:S02]  /*2230*/  ISETP.NE.AND P1, PT, R4, 0x7ff00000, PT ;  /* 0x7ff000000400780c */ /* 0x000fe40003f25270 */
[----:B------:R-:W-:Y:S01]  /*2240*/  FSEL R4, R3, RZ, P0 ;  /* 0x000000ff03047208 */ /* 0x000fe20000000000 */
[----:B------:R-:W-:-:S10]  /*2250*/  DADD R2, -RZ, |R54| ;  /* 0x00000000ff027229 */ /* 0x000fd40000000536 */
[----:B------:R-:W-:Y:S05]  /*2260*/  @P1 BRA `(.L_x_44) ;  /* 0x0000000000181947 */ /* 0x000fea0003800000 */
[----:B------:R-:W-:-:S14]  /*2270*/  DSETP.NAN.AND P0, PT, R16, R16, PT ;  /* 0x000000101000722a */ /* 0x000fdc0003f08000 */
[----:B------:R-:W-:Y:S01]  /*2280*/  @P0 DADD R4, R16, 2 ;  /* 0x4000000010040429 */ /* 0x000fe20000000000 */
[----:B------:R-:W-:Y:S10]  /*2290*/  @P0 BRA `(.L_x_44) ;  /* 0x00000000000c0947 */ /* 0x000ff40003800000 */
[----:B------:R-:W-:-:S14]  /*22a0*/  DSETP.NEU.AND P0, PT, |R16|, +INF , PT ;  /* 0x7ff000001000742a */ /* 0x000fdc0003f0d200 */
[----:B------:R-:W-:Y:S01]  /*22b0*/  @!P0 MOV R4, 0x0 ;  /* 0x0000000000048802 */ /* 0x000fe20000000f00 */
[----:B------:R-:W-:-:S07]  /*22c0*/  @!P0 IMAD.MOV.U32 R5, RZ, RZ, 0x7ff00000 ;  /* 0x7ff00000ff058424 */ /* 0x000fce00078e00ff */
.L_x_44:
[----:B------:R-:W-:Y:S05]  /*22d0*/  BSYNC.RECONVERGENT B2 ;  /* 0x0000000000027941 */ /* 0x000fea0003800200 */
.L_x_43:
[----:B------:R-:W-:Y:S01]  /*22e0*/  FSEL R16, R4, RZ, P2 ;  /* 0x000000ff04107208 */ /* 0x000fe20001000000 */
[----:B------:R-:W-:Y:S01]  /*22f0*/  BSSY.RECONVERGENT B2, `(.L_x_45) ;  /* 0x0000005000027945 */ /* 0x000fe20003800200 */
[----:B------:R-:W-:Y:S02]  /*2300*/  FSEL R17, R5, 1.875, P2 ;  /* 0x3ff0000005117808 */ /* 0x000fe40001000000 */
[----:B------:R-:W-:-:S04]  /*2310*/  MOV R0, 0x2340 ;  /* 0x0000234000007802 */ /* 0x000fc80000000f00 */
[----:B------:R-:W-:-:S11]  /*2320*/  DADD R16, R96, R16 ;  /* 0x0000000060107229 */ /* 0x000fd60000000010 */
[----:B------:R-:W-:Y:S05]  /*2330*/  CALL.REL.NOINC `($_Z20rasterization_kernelPKdS0_S0_PhPdiii$__internal_accurate_pow) ;  /* 0x0000005000007944 */ /* 0x000fea0003c00000 */
[----:B------:R-:W-:Y:S05]  /*2340*/  BSYNC.RECONVERGENT B2 ;  /* 0x0000000000027941 */ /* 0x000fea0003800200 */
.L_x_45:
[----:B------:R-:W-:Y:S01]  /*2350*/  DADD R4, R54, 2 ;  /* 0x4000000036047429 */ /* 0x000fe20000000000 */
[----:B------:R-:W-:Y:S01]  /*2360*/  BSSY.RECONVERGENT B2, `(.L_x_46) ;  /* 0x0000012000027945 */ /* 0x000fe20003800200 */
[----:B------:R-:W-:Y:S02]  /*2370*/  DADD R56, R56, -R94 ;  /* 0x0000000038387229 */ /* 0x000fe4000000085e */
[C---:B------:R-:W-:Y:S02]  /*2380*/  DSETP.NEU.AND P0, PT, R54.reuse, RZ, PT ;  /* 0x000000ff3600722a */ /* 0x040fe40003f0d000 */
[----:B------:R-:W-:-:S04]  /*2390*/  DSETP.NEU.AND P2, PT, R54, 1, PT ;  /* 0x3ff000003600742a */ /* 0x000fc80003f4d000 */
[----:B------:R-:W-:Y:S01]  /*23a0*/  LOP3.LUT R4, R5, 0x7ff00000, RZ, 0xc0, !PT ;  /* 0x7ff0000005047812 */ /* 0x000fe200078ec0ff */
[----:B------:R-:W-:Y:S01]  /*23b0*/  DADD R6, -RZ, |R56| ;  /* 0x00000000ff067229 */ /* 0x000fe20000000538 */
[----:B------:R-:W-:Y:S02]  /*23c0*/  FSEL R5, R2, RZ, P0 ;  /* 0x000000ff02057208 */ /* 0x000fe40000000000 */
[----:B------:R-:W-:Y:S02]  /*23d0*/  ISETP.NE.AND P1, PT, R4, 0x7ff00000, PT ;  /* 0x7ff000000400780c */ /* 0x000fe40003f25270 */
[----:B------:R-:W-:-:S05]  /*23e0*/  FSEL R4, R3, RZ, P0 ;  /* 0x000000ff03047208 */ /* 0x000fca0000000000 */
[----:B------:R-:W-:Y:S02]  /*23f0*/  IMAD.MOV.U32 R2, RZ, RZ, R6 ;  /* 0x000000ffff027224 */ /* 0x000fe400078e0006 */
[----:B------:R-:W-:-:S04]  /*2400*/  IMAD.MOV.U32 R3, RZ, RZ, R7 ;  /* 0x000000ffff037224 */ /* 0x000fc800078e0007 */
[----:B------:R-:W-:Y:S05]  /*2410*/  @P1 BRA `(.L_x_47) ;  /* 0x0000000000181947 */ /* 0x000fea0003800000 */
[----:B------:R-:W-:-:S14]  /*2420*/  DSETP.NAN.AND P0, PT, R54, R54, PT ;  /* 0x000000363600722a */ /* 0x000fdc0003f08000 */
[----:B------:R-:W-:Y:S01]  /*2430*/  @P0 DADD R4, R54, 2 ;  /* 0x4000000036040429 */ /* 0x000fe20000000000 */
[----:B------:R-:W-:Y:S10]  /*2440*/  @P0 BRA `(.L_x_47) ;  /* 0x00000000000c0947 */ /* 0x000ff40003800000 */
[----:B------:R-:W-:-:S14]  /*2450*/  DSETP.NEU.AND P0, PT, |R54|, +INF , PT ;  /* 0x7ff000003600742a */ /* 0x000fdc0003f0d200 */
[----:B------:R-:W-:Y:S01]  /*2460*/  @!P0 IMAD.MOV.U32 R4, RZ, RZ, 0x0 ;  /* 0x00000000ff048424 */ /* 0x000fe200078e00ff */
[----:B------:R-:W-:-:S07]  /*2470*/  @!P0 MOV R5, 0x7ff00000 ;  /* 0x7ff0000000058802 */ /* 0x000fce0000000f00 */
.L_x_47:
[----:B------:R-:W-:Y:S05]  /*2480*/  BSYNC.RECONVERGENT B2 ;  /* 0x0000000000027941 */ /* 0x000fea0003800200 */
.L_x_46:
[----:B------:R-:W-:Y:S01]  /*2490*/  BSSY.RECONVERGENT B2, `(.L_x_48) ;  /* 0x0000005000027945 */ /* 0x000fe20003800200 */
[----:B------:R-:W-:Y:S02]  /*24a0*/  FSEL R54, R4, RZ, P2 ;  /* 0x000000ff04367208 */ /* 0x000fe40001000000 */
[----:B------:R-:W-:Y:S02]  /*24b0*/  FSEL R55, R5, 1.875, P2 ;  /* 0x3ff0000005377808 */ /* 0x000fe40001000000 */
[----:B------:R-:W-:-:S07]  /*24c0*/  MOV R0, 0x24e0 ;  /* 0x000024e000007802 */ /* 0x000fce0000000f00 */
[----:B------:R-:W-:Y:S05]  /*24d0*/  CALL.REL.NOINC `($_Z20rasterization_kernelPKdS0_S0_PhPdiii$__internal_accurate_pow) ;  /* 0x0000004c00987944 */ /* 0x000fea0003c00000 */
[----:B------:R-:W-:Y:S05]  /*24e0*/  BSYNC.RECONVERGENT B2 ;  /* 0x0000000000027941 */ /* 0x000fea0003800200 */
.L_x_48:
        /* <DEDUP_REMOVED lines=15> */
.L_x_50:
[----:B------:R-:W-:Y:S05]  /*25e0*/  BSYNC.RECONVERGENT B2 ;  /* 0x0000000000027941 */ /* 0x000fea0003800200 */
.L_x_49:
[----:B------:R-:W-:Y:S01]  /*25f0*/  FSEL R2, R4, RZ, P2 ;  /* 0x000000ff04027208 */ /* 0x000fe20001000000 */
[----:B------:R-:W-:Y:S01]  /*2600*/  IMAD.MOV.U32 R4, RZ, RZ, 0x0 ;  /* 0x00000000ff047424 */ /* 0x000fe200078e00ff */
[----:B------:R-:W-:Y:S01]  /*2610*/  FSEL R3, R5, 1.875, P2 ;  /* 0x3ff0000005037808 */ /* 0x000fe20001000000 */
[----:B------:R-:W-:Y:S01]  /*2620*/  BSSY.RECONVERGENT B2, `(.L_x_51) ;  /* 0x0000019000027945 */ /* 0x000fe20003800200 */
        /* <DEDUP_REMOVED lines=24> */
.L_x_52:
[----:B------:R-:W-:Y:S05]  /*27b0*/  BSYNC.RECONVERGENT B2 ;  /* 0x0000000000027941 */ /* 0x000fea0003800200 */
.L_x_51:
[----:B------:R-:W0:Y:S01]  /*27c0*/  MUFU.RSQ64H R57, R17 ;  /* 0x0000001100397308 */ /* 0x000e220000001c00 */
[----:B------:R-:W-:Y:S01]  /*27d0*/  VIADD R56, R17, 0xfcb00000 ;  /* 0xfcb0000011387836 */ /* 0x000fe20000000000 */
[----:B------:R-:W-:Y:S01]  /*27e0*/  MOV R4, 0x0 ;  /* 0x0000000000047802 */ /* 0x000fe20000000f00 */
[----:B------:R-:W-:Y:S01]  /*27f0*/  IMAD.MOV.U32 R5, RZ, RZ, 0x3fd80000 ;  /* 0x3fd80000ff057424 */ /* 0x000fe200078e00ff */
[----:B------:R-:W-:Y:S02]  /*2800*/  BSSY.RECONVERGENT B2, `(.L_x_53) ;  /* 0x0000019000027945 */ /* 0x000fe40003800200 */
        /* <DEDUP_REMOVED lines=15> */
[----:B------:R-:W-:Y:S01]  /*2900*/  MOV R5, R85 ;  /* 0x0000005500057202 */ /* 0x000fe20000000f00 */
[----:B------:R-:W-:Y:S01]  /*2910*/  IMAD.MOV.U32 R6, RZ, RZ, R86 ;  /* 0x000000ffff067224 */ /* 0x000fe200078e0056 */
[----:B------:R-:W-:Y:S01]  /*2920*/  MOV R10, 0x2970 ;  /* 0x00002970000a7802 */ /* 0x000fe20000000f00 */
[----:B------:R-:W-:Y:S02]  /*2930*/  IMAD.MOV.U32 R7, RZ, RZ, R87 ;  /* 0x000000ffff077224 */ /* 0x000fe400078e0057 */
[----:B------:R-:W-:Y:S02]  /*2940*/  IMAD.MOV.U32 R4, RZ, RZ, R84 ;  /* 0x000000ffff047224 */ /* 0x000fe400078e0054 */
[----:B------:R-:W-:-:S07]  /*2950*/  IMAD.MOV.U32 R0, RZ, RZ, R56 ;  /* 0x000000ffff007224 */ /* 0x000fce00078e0038 */
[----:B------:R-:W-:Y:S05]  /*2960*/  CALL.REL.NOINC `($__internal_1_$__cuda_sm20_dsqrt_rn_f64_mediumpath_v1) ;  /* 0x0000004400d47944 */ /* 0x000fea0003c00000 */
[----:B------:R-:W-:Y:S02]  /*2970*/  IMAD.MOV.U32 R4, RZ, RZ, R2 ;  /* 0x000000ffff047224 */ /* 0x000fe400078e0002 */
[----:B------:R-:W-:-:S07]  /*2980*/  IMAD.MOV.U32 R5, RZ, RZ, R3 ;  /* 0x000000ffff057224 */ /* 0x000fce00078e0003 */
.L_x_54:
[----:B------:R-:W-:Y:S05]  /*2990*/  BSYNC.RECONVERGENT B2 ;  /* 0x0000000000027941 */ /* 0x000fea0003800200 */
.L_x_53:
[----:B------:R-:W0:Y:S01]  /*29a0*/  MUFU.RCP64H R3, R55 ;  /* 0x0000003700037308 */ /* 0x000e220000001800 */
[----:B------:R-:W-:Y:S01]  /*29b0*/  IMAD.MOV.U32 R2, RZ, RZ, 0x1 ;  /* 0x00000001ff027424 */ /* 0x000fe200078e00ff */
[----:B------:R-:W-:Y:S01]  /*29c0*/  FSETP.GEU.AND P1, PT, |R5|, 6.5827683646048100446e-37, PT ;  /* 0x036000000500780b */ /* 0x000fe20003f2e200 */
[----:B------:R-:W-:Y:S04]  /*29d0*/  BSSY.RECONVERGENT B3, `(.L_x_55) ;  /* 0x0000011000037945 */ /* 0x000fe80003800200 */
        /* <DEDUP_REMOVED lines=11> */
[----:B------:R-:W-:Y:S01]  /*2a90*/  MOV R2, R4 ;  /* 0x0000000400027202 */ /* 0x000fe20000000f00 */
[----:B------:R-:W-:Y:S01]  /*2aa0*/  IMAD.MOV.U32 R4, RZ, RZ, R54 ;  /* 0x000000ffff047224 */ /* 0x000fe200078e0036 */
[----:B------:R-:W-:Y:S01]  /*2ab0*/  MOV R0, 0x2ae0 ;  /* 0x00002ae000007802 */ /* 0x000fe20000000f00 */
[----:B------:R-:W-:-:S07]  /*2ac0*/  IMAD.MOV.U32 R3, RZ, RZ, R55 ;  /* 0x000000ffff037224 */ /* 0x000fce00078e0037 */
[----:B------:R-:W-:Y:S05]  /*2ad0*/  CALL.REL.NOINC `($__internal_0_$__cuda_sm20_div_rn_f64_full) ;  /* 0x0000003c00e07944 */ /* 0x000fea0003c00000 */
.L_x_56:
[----:B------:R-:W-:Y:S05]  /*2ae0*/  BSYNC.RECONVERGENT B3 ;  /* 0x0000000000037941 */ /* 0x000fea0003800200 */
.L_x_55:
[----:B------:R-:W2:Y:S04]  /*2af0*/  LDG.E.64 R4, desc[UR8][R30.64+0x10] ;  /* 0x000010081e047981 */ /* 0x000ea8000c1e1b00 */
[----:B------:R-:W3:Y:S04]  /*2b00*/  LDG.E.64 R8, desc[UR8][R20.64] ;  /* 0x0000000814087981 */ /* 0x000ee8000c1e1b00 */
[----:B------:R-:W4:Y:S04]  /*2b10*/  LDG.E.64 R84, desc[UR8][R20.64+0x8] ;  /* 0x0000080814547981 */ /* 0x000f28000c1e1b00 */
[----:B------:R-:W5:Y:S01]  /*2b20*/  LDG.E.64 R86, desc[UR8][R20.64+0x10] ;  /* 0x0000100814567981 */ /* 0x000f62000c1e1b00 */
[----:B------:R-:W-:Y:S01]  /*2b30*/  DSETP.GE.AND P0, PT, R14, R12, PT ;  /* 0x0000000c0e00722a */ /* 0x000fe20003f06000 */
[----:B------:R-:W-:Y:S01]  /*2b40*/  IMAD.MOV.U32 R16, RZ, RZ, R14 ;  /* 0x000000ffff107224 */ /* 0x000fe200078e000e */
[----:B------:R-:W-:Y:S01]  /*2b50*/  UMOV UR6, 0x88e368f1 ;  /* 0x88e368f100067882 */ /* 0x000fe20000000000 */
[----:B------:R-:W-:Y:S01]  /*2b60*/  IMAD.MOV.U32 R17, RZ, RZ, R15 ;  /* 0x000000ffff117224 */ /* 0x000fe200078e000f */
[----:B------:R-:W-:Y:S01]  /*2b70*/  UMOV UR7, 0x3ee4f8b5 ;  /* 0x3ee4f8b500077882 */ /* 0x000fe20000000000 */
[----:B------:R-:W-:Y:S01]  /*2b80*/  DADD R6, -R2, 1 ;  /* 0x3ff0000002067429 */ /* 0x000fe20000000100 */
[----:B------:R-:W-:Y:S01]  /*2b90*/  BSSY B3, `(.L_x_57) ;  /* 0x00000bb000037945 */ /* 0x000fe20003800000 */
[----:B------:R-:W-:Y:S01]  /*2ba0*/  DMUL R58, R58, R2 ;  /* 0x000000023a3a7228 */ /* 0x000fe20000000000 */
[----:B------:R-:W-:-:S02]  /*2bb0*/  IMAD.MOV.U32 R96, RZ, RZ, R72 ;  /* 0x000000ffff607224 */ /* 0x000fc400078e0048 */
[----:B------:R-:W-:Y:S02]  /*2bc0*/  IMAD.MOV.U32 R97, RZ, RZ, R73 ;  /* 0x000000ffff617224 */ /* 0x000fe400078e0049 */
[----:B------:R-:W-:Y:S01]  /*2bd0*/  IMAD.MOV.U32 R94, RZ, RZ, R66 ;  /* 0x000000ffff5e7224 */ /* 0x000fe200078e0042 */
[----:B------:R-:W-:Y:S01]  /*2be0*/  DMUL R54, R40, R6 ;  /* 0x0000000628367228 */ /* 0x000fe20000000000 */
[----:B------:R-:W-:Y:S01]  /*2bf0*/  @P0 MOV R16, R12 ;  /* 0x0000000c00100202 */ /* 0x000fe20000000f00 */
[----:B------:R-:W-:Y:S02]  /*2c00*/  @P0 IMAD.MOV.U32 R17, RZ, RZ, R13 ;  /* 0x000000ffff110224 */ /* 0x000fe400078e000d */
[----:B------:R-:W-:Y:S02]  /*2c10*/  @P0 IMAD.MOV.U32 R12, RZ, RZ, R14 ;  /* 0x000000ffff0c0224 */ /* 0x000fe400078e000e */
[----:B------:R-:W-:Y:S02]  /*2c20*/  @P0 IMAD.MOV.U32 R13, RZ, RZ, R15 ;  /* 0x000000ffff0d0224 */ /* 0x000fe400078e000f */
[----:B------:R-:W-:Y:S01]  /*2c30*/  DADD R56, R16, -UR6 ;  /* 0x8000000610387e29 */ /* 0x000fe20008000000 */
[----:B------:R-:W-:Y:S01]  /*2c40*/  IMAD.MOV.U32 R95, RZ, RZ, R67 ;  /* 0x000000ffff5f7224 */ /* 0x000fe200078e0043 */
[----:B------:R-:W-:-:S02]  /*2c50*/  DFMA R54, R44, R2, R54 ;  /* 0x000000022c36722b */ /* 0x000fc40000000036 */
[----:B------:R-:W-:Y:S02]  /*2c60*/  DADD R14, R12, UR6 ;  /* 0x000000060c0e7e29 */ /* 0x000fe40008000000 */
[----:B------:R0:W1:Y:S08]  /*2c70*/  F2I.F64.CEIL R10, R56 ;  /* 0x00000038000a7311 */ /* 0x0000700000309100 */
[----:B------:R-:W-:Y:S01]  /*2c80*/  FRND.F64.FLOOR R14, R14 ;  /* 0x0000000e000e7313 */ /* 0x000fe20000305800 */
[----:B0-----:R-:W-:Y:S01]  /*2c90*/  IMAD.MOV.U32 R56, RZ, RZ, R68 ;  /* 0x000000ffff387224 */ /* 0x001fe200078e0044 */
[----:B------:R-:W-:Y:S01]  /*2ca0*/  MOV R57, R69 ;  /* 0x0000004500397202 */ /* 0x000fe20000000f00 */
[----:B------:R-:W-:Y:S01]  /*2cb0*/  @P0 IMAD.MOV.U32 R56, RZ, RZ, R54 ;  /* 0x000000ffff380224 */ /* 0x000fe200078e0036 */
[----:B------:R-:W-:Y:S01]  /*2cc0*/  @P0 MOV R54, R68 ;  /* 0x0000004400360202 */ /* 0x000fe20000000f00 */
[----:B------:R-:W-:-:S03]  /*2cd0*/  @P0 IMAD.MOV.U32 R57, RZ, RZ, R55 ;  /* 0x000000ffff390224 */ /* 0x000fc600078e0037 */
[----:B-1----:R-:W0:Y:S01]  /*2ce0*/  I2F.F64 R88, R10 ;  /* 0x0000000a00587312 */ /* 0x002e220000201c00 */
[----:B------:R-:W-:Y:S01]  /*2cf0*/  @P0 IMAD.MOV.U32 R55, RZ, RZ, R69 ;  /* 0x000000ffff370224 */ /* 0x000fe200078e0045 */
[----:B0-----:R-:W-:Y:S02]  /*2d00*/  DSETP.GE.AND P1, PT, R14, R88, PT ;  /* 0x000000580e00722a */ /* 0x001fe40003f26000 */
[----:B--2---:R-:W-:Y:S02]  /*2d10*/  DMUL R4, R4, R6 ;  /* 0x0000000604047228 */ /* 0x004fe40000000000 */
[----:B---3--:R-:W-:-:S06]  /*2d20*/  DMUL R8, R6, R8 ;  /* 0x0000000806087228 */ /* 0x008fcc0000000000 */
[-C--:B------:R-:W-:Y:S02]  /*2d30*/  DFMA R62, R62, R2.reuse, R4 ;  /* 0x000000023e3e722b */ /* 0x080fe40000000004 */
[-C--:B------:R-:W-:Y:S02]  /*2d40*/  DMUL R4, R60, R2.reuse ;  /* 0x000000023c047228 */ /* 0x080fe40000000000 */
[----:B------:R-:W-:Y:S02]  /*2d50*/  DFMA R64, R64, R2, R8 ;  /* 0x000000024040722b */ /* 0x000fe40000000008 */
[----:B----4-:R-:W-:Y:S01]  /*2d60*/  DFMA R60, R6, R84, R58 ;  /* 0x00000054063c722b */ /* 0x010fe2000000003a */
[----:B------:R-:W-:-:S03]  /*2d70*/  IMAD.MOV.U32 R58, RZ, RZ, R70 ;  /* 0x000000ffff3a7224 */ /* 0x000fc600078e0046 */
[----:B-----5:R-:W-:Y:S01]  /*2d80*/  DFMA R68, R6, R86, R4 ;  /* 0x000000560644722b */ /* 0x020fe20000000004 */
[----:B------:R-:W-:Y:S02]  /*2d90*/  IMAD.MOV.U32 R59, RZ, RZ, R71 ;  /* 0x000000ffff3b7224 */ /* 0x000fe400078e0047 */
[----:B------:R-:W-:Y:S02]  /*2da0*/  @P0 IMAD.MOV.U32 R58, RZ, RZ, R62 ;  /* 0x000000ffff3a0224 */ /* 0x000fe400078e003e */
[----:B------:R-:W-:Y:S01]  /*2db0*/  @P0 IMAD.MOV.U32 R59, RZ, RZ, R63 ;  /* 0x000000ffff3b0224 */ /* 0x000fe200078e003f */
[----:B------:R-:W-:Y:S01]  /*2dc0*/  @P0 MOV R63, R71 ;  /* 0x00000047003f0202 */ /* 0x000fe20000000f00 */
[----:B------:R-:W-:Y:S01]  /*2dd0*/  @P0 IMAD.MOV.U32 R62, RZ, RZ, R70 ;  /* 0x000000ffff3e0224 */ /* 0x000fe200078e0046 */
[----:B------:R-:W-:Y:S01]  /*2de0*/  MOV R70, R74 ;  /* 0x0000004a00467202 */ /* 0x000fe20000000f00 */
[----:B------:R-:W-:Y:S01]  /*2df0*/  IMAD.MOV.U32 R71, RZ, RZ, R75 ;  /* 0x000000ffff477224 */ /* 0x000fe200078e004b */
[----:B------:R-:W-:Y:S01]  /*2e00*/  @P0 MOV R70, R68 ;  /* 0x0000004400460202 */ /* 0x000fe20000000f00 */
[----:B------:R-:W-:-:S02]  /*2e10*/  @P0 IMAD.MOV.U32 R96, RZ, RZ, R64 ;  /* 0x000000ffff600224 */ /* 0x000fc400078e0040 */
[----:B------:R-:W-:Y:S01]  /*2e20*/  @P0 IMAD.MOV.U32 R97, RZ, RZ, R65 ;  /* 0x000000ffff610224 */ /* 0x000fe200078e0041 */
[----:B------:R-:W-:Y:S01]  /*2e30*/  @P0 MOV R65, R73 ;  /* 0x0000004900410202 */ /* 0x000fe20000000f00 */
[----:B------:R-:W-:Y:S02]  /*2e40*/  @P0 IMAD.MOV.U32 R94, RZ, RZ, R60 ;  /* 0x000000ffff5e0224 */ /* 0x000fe400078e003c */
[----:B------:R-:W-:Y:S02]  /*2e50*/  @P0 IMAD.MOV.U32 R95, RZ, RZ, R61 ;  /* 0x000000ffff5f0224 */ /* 0x000fe400078e003d */
[----:B------:R-:W-:Y:S02]  /*2e60*/  @P0 IMAD.MOV.U32 R71, RZ, RZ, R69 ;  /* 0x000000ffff470224 */ /* 0x000fe400078e0045 */
[----:B------:R-:W-:Y:S02]  /*2e70*/  @P0 IMAD.MOV.U32 R64, RZ, RZ, R72 ;  /* 0x000000ffff400224 */ /* 0x000fe400078e0048 */
[----:B------:R-:W-:-:S02]  /*2e80*/  @P0 IMAD.MOV.U32 R60, RZ, RZ, R66 ;  /* 0x000000ffff3c0224 */ /* 0x000fc400078e0042 */
[----:B------:R-:W-:Y:S02]  /*2e90*/  @P0 IMAD.MOV.U32 R61, RZ, RZ, R67 ;  /* 0x000000ffff3d0224 */ /* 0x000fe400078e0043 */
[----:B------:R-:W-:Y:S02]  /*2ea0*/  @P0 IMAD.MOV.U32 R68, RZ, RZ, R74 ;  /* 0x000000ffff440224 */ /* 0x000fe400078e004a */
[----:B------:R-:W-:Y:S01]  /*2eb0*/  @P0 IMAD.MOV.U32 R69, RZ, RZ, R75 ;  /* 0x000000ffff450224 */ /* 0x000fe200078e004b */
[----:B------:R-:W-:Y:S06]  /*2ec0*/  @!P1 BRA `(.L_x_58) ;  /* 0x00000008001c9947 */ /* 0x000fec0003800000 */
[----:B------:R-:W-:-:S11]  /*2ed0*/  DADD R12, -R16, R12 ;  /* 0x00000000100c7229 */ /* 0x000fd6000000010c */
.L_x_65:
[----:B01----:R-:W0:Y:S01]  /*2ee0*/  MUFU.RCP64H R3, R13 ;  /* 0x0000000d00037308 */ /* 0x003e220000001800 */
[----:B------:R-:W-:Y:S01]  /*2ef0*/  IMAD.MOV.U32 R2, RZ, RZ, 0x1 ;  /* 0x00000001ff027424 */ /* 0x000fe200078e00ff */
[----:B------:R-:W-:Y:S01]  /*2f00*/  DADD R88, R88, -R16 ;  /* 0x0000000058587229 */ /* 0x000fe20000000810 */
[----:B------:R-:W-:Y:S09]  /*2f10*/  BSSY.RECONVERGENT B4, `(.L_x_59) ;  /* 0x0000013000047945 */ /* 0x000ff20003800200 */
        /* <DEDUP_REMOVED lines=12> */
[----:B------:R-:W-:Y:S01]  /*2fe0*/  MOV R2, R88 ;  /* 0x0000005800027202 */ /* 0x000fe20000000f00 */
[----:B------:R-:W-:Y:S01]  /*2ff0*/  IMAD.MOV.U32 R5, RZ, RZ, R89 ;  /* 0x000000ffff057224 */ /* 0x000fe200078e0059 */
[----:B------:R-:W-:Y:S01]  /*3000*/  MOV R0, 0x3040 ;  /* 0x0000304000007802 */ /* 0x000fe20000000f00 */
[----:B------:R-:W-:Y:S02]  /*3010*/  IMAD.MOV.U32 R4, RZ, RZ, R12 ;  /* 0x000000ffff047224 */ /* 0x000fe400078e000c */
[----:B------:R-:W-:-:S07]  /*3020*/  IMAD.MOV.U32 R3, RZ, RZ, R13 ;  /* 0x000000ffff037224 */ /* 0x000fce00078e000d */
[----:B------:R-:W-:Y:S05]  /*3030*/  CALL.REL.NOINC `($__internal_0_$__cuda_sm20_div_rn_f64_full) ;  /* 0x0000003800887944 */ /* 0x000fea0003c00000 */
.L_x_60:
[----:B------:R-:W-:Y:S05]  /*3040*/  BSYNC.RECONVERGENT B4 ;  /* 0x0000000000047941 */ /* 0x000fea0003800200 */
.L_x_59:
[----:B------:R-:W-:Y:S01]  /*3050*/  DADD R4, -R2, 1 ;  /* 0x3ff0000002047429 */ /* 0x000fe20000000100 */
[----:B------:R-:W-:Y:S01]  /*3060*/  LOP3.LUT R0, R10, R83, RZ, 0xfc, !PT ;  /* 0x000000530a007212 */ /* 0x000fe200078efcff */
[----:B------:R-:W-:Y:S03]  /*3070*/  BSSY B2, `(.L_x_61) ;  /* 0x0000068000027945 */ /* 0x000fe60003800000 */
[----:B------:R-:W-:-:S03]  /*3080*/  SHF.R.U32.HI R0, RZ, 0x1f, R0 ;  /* 0x0000001fff007819 */ /* 0x000fc60000011600 */
[C---:B------:R-:W-:Y:S01]  /*3090*/  DMUL R6, R4.reuse, R56 ;  /* 0x0000003804067228 */ /* 0x040fe20000000000 */
[----:B------:R-:W-:Y:S01]  /*30a0*/  ISETP.NE.U32.AND P0, PT, R0, 0x1, PT ;  /* 0x000000010000780c */ /* 0x000fe20003f05070 */
[C---:B------:R-:W-:Y:S01]  /*30b0*/  DMUL R8, R4.reuse, R96 ;  /* 0x0000006004087228 */ /* 0x040fe20000000000 */
[----:B------:R-:W-:Y:S01]  /*30c0*/  IMAD.MOV.U32 R0, RZ, RZ, RZ ;  /* 0x000000ffff007224 */ /* 0x000fe200078e00ff */
[C---:B------:R-:W-:Y:S02]  /*30d0*/  DMUL R66, R4.reuse, R94 ;  /* 0x0000005e04427228 */ /* 0x040fe40000000000 */
[----:B------:R-:W-:Y:S02]  /*30e0*/  DMUL R72, R4, R70 ;  /* 0x0000004604487228 */ /* 0x000fe40000000000 */
[C---:B------:R-:W-:Y:S02]  /*30f0*/  DFMA R6, R2.reuse, R54, R6 ;  /* 0x000000360206722b */ /* 0x040fe40000000006 */
[----:B------:R-:W-:-:S02]  /*3100*/  DFMA R8, R2, R64, R8 ;  /* 0x000000400208722b */ /* 0x000fc40000000008 */
[----:B------:R-:W-:Y:S02]  /*3110*/  DFMA R66, R2, R60, R66 ;  /* 0x0000003c0242722b */ /* 0x000fe40000000042 */
[----:B------:R-:W-:Y:S02]  /*3120*/  DMUL R4, R4, R58 ;  /* 0x0000003a04047228 */ /* 0x000fe40000000000 */
[----:B------:R-:W-:Y:S02]  /*3130*/  DFMA R72, R2, R68, R72 ;  /* 0x000000440248722b */ /* 0x000fe40000000048 */
[C---:B------:R-:W-:Y:S02]  /*3140*/  DMUL R8, R6.reuse, R8 ;  /* 0x0000000806087228 */ /* 0x040fe40000000000 */
[----:B------:R-:W-:Y:S02]  /*3150*/  DMUL R66, R6, R66 ;  /* 0x0000004206427228 */ /* 0x000fe40000000000 */
[----:B------:R-:W-:Y:S01]  /*3160*/  DFMA R2, R2, R62, R4 ;  /* 0x0000003e0202722b */ /* 0x000fe20000000004 */
[----:B------:R-:W-:Y:S01]  /*3170*/  IMAD.MOV.U32 R4, RZ, RZ, RZ ;  /* 0x000000ffff047224 */ /* 0x000fe200078e00ff */
[----:B------:R-:W-:-:S02]  /*3180*/  DMUL R72, R6, R72 ;  /* 0x0000004806487228 */ /* 0x000fc40000000000 */
[----:B------:R-:W-:Y:S02]  /*3190*/  DSETP.MAX.AND P1, P2, RZ, R8, PT ;  /* 0x00000008ff00722a */ /* 0x000fe40003a2f000 */
[----:B------:R-:W-:Y:S01]  /*31a0*/  IMAD.MOV.U32 R5, RZ, RZ, R8 ;  /* 0x000000ffff057224 */ /* 0x000fe200078e0008 */
[----:B------:R-:W-:Y:S01]  /*31b0*/  DSETP.MAX.AND P3, P4, RZ, R66, PT ;  /* 0x00000042ff00722a */ /* 0x000fe20003c6f000 */
[----:B------:R-:W-:Y:S01]  /*31c0*/  MOV R6, RZ ;  /* 0x000000ff00067202 */ /* 0x000fe20000000f00 */
[----:B------:R-:W-:Y:S02]  /*31d0*/  IMAD.MOV.U32 R7, RZ, RZ, R66 ;  /* 0x000000ffff077224 */ /* 0x000fe400078e0042 */
[----:B------:R-:W-:Y:S01]  /*31e0*/  SEL R4, R4, R5, P1 ;  /* 0x0000000504047207 */ /* 0x000fe20000800000 */
[----:B------:R-:W-:Y:S01]  /*31f0*/  DSETP.MAX.AND P5, P6, RZ, R72, PT ;  /* 0x00000048ff00722a */ /* 0x000fe20003eaf000 */
[----:B------:R-:W-:Y:S01]  /*3200*/  FSEL R5, R0, R9, P1 ;  /* 0x0000000900057208 */ /* 0x000fe20000800000 */
[----:B------:R-:W-:Y:S01]  /*3210*/  IMAD.MOV.U32 R75, RZ, RZ, R72 ;  /* 0x000000ffff4b7224 */ /* 0x000fe200078e0048 */
[----:B------:R-:W-:Y:S01]  /*3220*/  MOV R85, R73 ;  /* 0x0000004900557202 */ /* 0x000fe20000000f00 */
[----:B------:R-:W-:Y:S01]  /*3230*/  IMAD.MOV.U32 R66, RZ, RZ, RZ ;  /* 0x000000ffff427224 */ /* 0x000fe200078e00ff */
[----:B------:R-:W-:-:S02]  /*3240*/  FSEL R73, R6, R67, P3 ;  /* 0x0000004306497208 */ /* 0x000fc40001800000 */
[----:B------:R-:W-:Y:S02]  /*3250*/  @P2 LOP3.LUT R5, R9, 0x80000, RZ, 0xfc, !PT ;  /* 0x0008000009052812 */ /* 0x000fe400078efcff */
[----:B------:R-:W0:Y:S01]  /*3260*/  LDC.64 R8, c[0x0][0x3a8] ;  /* 0x0000ea00ff087b82 */ /* 0x000e220000000a00 */
[----:B------:R-:W-:Y:S02]  /*3270*/  @P4 LOP3.LUT R73, R67, 0x80000, RZ, 0xfc, !PT ;  /* 0x0008000043494812 */ /* 0x000fe400078efcff */
[----:B------:R-:W-:Y:S02]  /*3280*/  SEL R6, R6, R7, P3 ;  /* 0x0000000706067207 */ /* 0x000fe40001800000 */
[----:B------:R-:W-:Y:S01]  /*3290*/  FSEL R67, R0, R85, P5 ;  /* 0x0000005500437208 */ /* 0x000fe20002800000 */
[----:B------:R-:W-:Y:S01]  /*32a0*/  IMAD.MOV.U32 R7, RZ, RZ, R73 ;  /* 0x000000ffff077224 */ /* 0x000fe200078e0049 */
[----:B------:R-:W-:Y:S01]  /*32b0*/  SEL R66, R66, R75, P5 ;  /* 0x0000004b42427207 */ /* 0x000fe20002800000 */
[----:B------:R-:W-:Y:S01]  /*32c0*/  DSETP.MIN.AND P3, P5, R4, 1, PT ;  /* 0x3ff000000400742a */ /* 0x000fe20003d60000 */
[----:B------:R-:W-:Y:S01]  /*32d0*/  @P6 LOP3.LUT R67, R85, 0x80000, RZ, 0xfc, !PT ;  /* 0x0008000055436812 */ /* 0x000fe200078efcff */
[----:B------:R-:W-:-:S02]  /*32e0*/  IMAD.MOV.U32 R72, RZ, RZ, R6 ;  /* 0x000000ffff487224 */ /* 0x000fc400078e0006 */
[----:B------:R-:W-:Y:S01]  /*32f0*/  DSETP.MIN.AND P2, P6, R6, 1, PT ;  /* 0x3ff000000600742a */ /* 0x000fe20003e40000 */
[----:B------:R-:W-:Y:S01]  /*3300*/  IMAD.MOV.U32 R0, RZ, RZ, R4 ;  /* 0x000000ffff007224 */ /* 0x000fe200078e0004 */
[----:B------:R-:W-:Y:S01]  /*3310*/  MOV R4, R7 ;  /* 0x0000000700047202 */ /* 0x000fe20000000f00 */
[----:B------:R-:W-:Y:S01]  /*3320*/  DSETP.MIN.AND P1, P4, R66, 1, PT ;  /* 0x3ff000004200742a */ /* 0x000fe20003c20000 */
[----:B------:R-:W-:Y:S01]  /*3330*/  IMAD.MOV.U32 R6, RZ, RZ, 0x80000 ;  /* 0x00080000ff067424 */ /* 0x000fe200078e00ff */
[----:B------:R-:W-:Y:S01]  /*3340*/  FSEL R7, R5, 1.875, P3 ;  /* 0x3ff0000005077808 */ /* 0x000fe20001800000 */
[----:B------:R-:W-:Y:S01]  /*3350*/  IMAD.MOV.U32 R75, RZ, RZ, 0x80000 ;  /* 0x00080000ff4b7424 */ /* 0x000fe200078e00ff */
[----:B------:R-:W-:Y:S01]  /*3360*/  FSEL R73, R4, 1.875, P2 ;  /* 0x3ff0000004497808 */ /* 0x000fe20001000000 */
[----:B------:R-:W-:Y:S01]  /*3370*/  IMAD.MOV.U32 R74, RZ, RZ, R66 ;  /* 0x000000ffff4a7224 */ /* 0x000fe200078e0042 */
[----:B------:R-:W-:Y:S01]  /*3380*/  MOV R5, 0x3ee4f8b5 ;  /* 0x3ee4f8b500057802 */ /* 0x000fe20000000f00 */
[----:B------:R-:W-:Y:S01]  /*3390*/  IMAD.MOV.U32 R4, RZ, RZ, -0x771c970f ;  /* 0x88e368f1ff047424 */ /* 0x000fe200078e00ff */
[----:B------:R-:W-:-:S02]  /*33a0*/  @P5 LOP3.LUT R7, R6, 0x3ff00000, RZ, 0xfc, !PT ;  /* 0x3ff0000006075812 */ /* 0x000fc400078efcff */
[----:B0-----:R-:W-:Y:S02]  /*33b0*/  ISETP.GE.OR P0, PT, R83, R8, !P0 ;  /* 0x000000085300720c */ /* 0x001fe40004706670 */
[----:B------:R-:W-:Y:S02]  /*33c0*/  @P6 LOP3.LUT R73, R75, 0x3ff00000, RZ, 0xfc, !PT ;  /* 0x3ff000004b496812 */ /* 0x000fe400078efcff */
[----:B------:R-:W-:Y:S02]  /*33d0*/  ISETP.GE.OR P0, PT, R10, R9, P0 ;  /* 0x000000090a00720c */ /* 0x000fe40000706670 */
[----:B------:R-:W-:Y:S01]  /*33e0*/  FSEL R75, R67, 1.875, P1 ;  /* 0x3ff00000434b7808 */ /* 0x000fe20000800000 */
[----:B------:R-:W-:Y:S01]  /*33f0*/  IMAD.MOV.U32 R67, RZ, RZ, R7 ;  /* 0x000000ffff437224 */ /* 0x000fe200078e0007 */
[----:B------:R-:W-:Y:S02]  /*3400*/  SEL R66, R0, RZ, P3 ;  /* 0x000000ff00427207 */ /* 0x000fe40001800000 */
[----:B------:R-:W-:-:S02]  /*3410*/  @P4 LOP3.LUT R75, R6, 0x3ff00000, RZ, 0xfc, !PT ;  /* 0x3ff00000064b4812 */ /* 0x000fc400078efcff */
[----:B------:R-:W-:Y:S02]  /*3420*/  SEL R72, R72, RZ, P2 ;  /* 0x000000ff48487207 */ /* 0x000fe40001000000 */
[----:B------:R-:W-:Y:S01]  /*3430*/  SEL R74, R74, RZ, P1 ;  /* 0x000000ff4a4a7207 */ /* 0x000fe20000800000 */
[----:B------:R-:W-:-:S03]  /*3440*/  DFMA R66, R66, 255, -R4 ;  /* 0x406fe0004242782b */ /* 0x000fc60000000804 */
[--C-:B------:R-:W-:Y:S02]  /*3450*/  DFMA R72, R72, 255, -R4.reuse ;  /* 0x406fe0004848782b */ /* 0x100fe40000000804 */
[----:B------:R-:W-:Y:S01]  /*3460*/  DFMA R74, R74, 255, -R4 ;  /* 0x406fe0004a4a782b */ /* 0x000fe20000000804 */
[----:B------:R-:W-:Y:S10]  /*3470*/  @P0 BRA `(.L_x_62) ;  /* 0x00000000009c0947 */ /* 0x000ff40003800000 */
[----:B------:R-:W0:Y:S01]  /*3480*/  LDC.64 R86, c[0x0][0x3a0] ;  /* 0x0000e800ff567b82 */ /* 0x000e220000000a00 */
[----:B------:R-:W-:-:S04]  /*3490*/  IMAD.IADD R0, R8, 0x1, -R83 ;  /* 0x0000000108007824 */ /* 0x000fc800078e0a53 */
[----:B------:R-:W-:-:S04]  /*34a0*/  IMAD R85, R0, R9, R10 ;  /* 0x0000000900557224 */ /* 0x000fc800078e020a */
[----:B0-----:R-:W-:-:S05]  /*34b0*/  IMAD.WIDE R84, R85, 0x8, R86 ;  /* 0x0000000855547825 */ /* 0x001fca00078e0256 */
[----:B------:R0:W5:Y:S01]  /*34c0*/  LDG.E.64 R4, desc[UR8][R84.64] ;  /* 0x0000000854047981 */ /* 0x000162000c1e1b00 */
[----:B------:R-:W-:Y:S01]  /*34d0*/  BSSY B4, `(.L_x_63) ;  /* 0x0000011000047945 */ /* 0x000fe20003800000 */
.L_x_64:
[----:B-----5:R-:W-:Y:S01]  /*34e0*/  DSETP.MAX.AND P0, P1, R2, R4, PT ;  /* 0x000000040200722a */ /* 0x020fe2000390f000 */
[----:B------:R-:W-:Y:S01]  /*34f0*/  IMAD.MOV.U32 R0, RZ, RZ, R3 ;  /* 0x000000ffff007224 */ /* 0x000fe200078e0003 */
[----:B------:R-:W-:Y:S05]  /*3500*/  YIELD ;  /* 0x0000000000007946 */ /* 0x000fea0003800000 */
[----:B------:R-:W-:-:S05]  /*3510*/  IMAD.MOV.U32 R7, RZ, RZ, R5 ;  /* 0x000000ffff077224 */ /* 0x000fca00078e0005 */
[----:B------:R-:W-:Y:S02]  /*3520*/  FSEL R89, R0, R7, P0 ;  /* 0x0000000700597208 */ /* 0x000fe40000000000 */
[----:B------:R-:W-:Y:S01]  /*3530*/  @P1 LOP3.LUT R89, R7, 0x80000, RZ, 0xfc, !PT ;  /* 0x0008000007591812 */ /* 0x000fe200078efcff */
[----:B------:R-:W-:Y:S01]  /*3540*/  IMAD.MOV.U32 R7, RZ, RZ, R4 ;  /* 0x000000ffff077224 */ /* 0x000fe200078e0004 */
[----:B------:R-:W-:-:S04]  /*3550*/  MOV R0, R2 ;  /* 0x0000000200007202 */ /* 0x000fc80000000f00 */
[----:B------:R-:W-:Y:S01]  /*3560*/  SEL R6, R0, R7, P0 ;  /* 0x0000000700067207 */ /* 0x000fe20000000000 */
[----:B------:R-:W-:-:S06]  /*3570*/  IMAD.MOV.U32 R7, RZ, RZ, R89 ;  /* 0x000000ffff077224 */ /* 0x000fcc00078e0059 */
[----:B------:R-:W2:Y:S02]  /*3580*/  ATOMG.E.CAS.64.STRONG.GPU PT, R6, [R84], R4, R6 ;  /* 0x00000004540673a9 */ /* 0x000ea400001ee506 */
[----:B--2---:R-:W-:Y:S01]  /*3590*/  ISETP.NE.U32.AND P0, PT, R4, R6, PT ;  /* 0x000000060400720c */ /* 0x004fe20003f05070 */
[----:B------:R-:W-:-:S03]  /*35a0*/  IMAD.MOV.U32 R4, RZ, RZ, R6 ;  /* 0x000000ffff047224 */ /* 0x000fc600078e0006 */
[----:B------:R-:W-:Y:S01]  /*35b0*/  ISETP.NE.AND.EX P0, PT, R5, R7, PT, P0 ;  /* 0x000000070500720c */ /* 0x000fe20003f05300 */
[----:B------:R-:W-:-:S12]  /*35c0*/  IMAD.MOV.U32 R5, RZ, RZ, R7 ;  /* 0x000000ffff057224 */ /* 0x000fd800078e0007 */
[----:B------:R-:W-:Y:S05]  /*35d0*/  @P0 BRA `(.L_x_64) ;  /* 0xfffffffc00c00947 */ /* 0x000fea000383ffff */
[----:B------:R-:W-:Y:S05]  /*35e0*/  BSYNC B4 ;  /* 0x0000000000047941 */ /* 0x000fea0003800000 */
.L_x_63:
[----:B------:R-:W-:-:S05]  /*35f0*/  IADD3 R8, PT, PT, -R83, R8, RZ ;  /* 0x0000000853087210 */ /* 0x000fca0007ffe1ff */
[----:B------:R-:W-:-:S04]  /*3600*/  IMAD R9, R8, R9, R10 ;  /* 0x0000000908097224 */ /* 0x000fc800078e020a */
[----:B------:R-:W-:-:S06]  /*3610*/  IMAD.WIDE R4, R9, 0x8, R86 ;  /* 0x0000000809047825 */ /* 0x000fcc00078e0256 */
[----:B------:R-:W2:Y:S02]  /*3620*/  LDG.E.64 R4, desc[UR8][R4.64] ;  /* 0x0000000804047981 */ /* 0x000ea4000c1e1b00 */
[----:B--2---:R-:W-:-:S14]  /*3630*/  DSETP.NEU.AND P0, PT, R4, R2, PT ;  /* 0x000000020400722a */ /* 0x004fdc0003f0d000 */
[----:B------:R-:W-:Y:S05]  /*3640*/  @P0 BRA `(.L_x_62) ;  /* 0x0000000000280947 */ /* 0x000fea0003800000 */
[----:B------:R-:W1:Y:S01]  /*3650*/  LDCU.64 UR6, c[0x0][0x398] ;  /* 0x00007300ff0677ac */ /* 0x000e620008000a00 */
[----:B------:R-:W2:Y:S01]  /*3660*/  F2I.U32.F64.CEIL R67, R66 ;  /* 0x0000004200437311 */ /* 0x000ea20000309000 */
[----:B------:R-:W-:-:S07]  /*3670*/  IMAD R0, R9, 0x3, RZ ;  /* 0x0000000309007824 */ /* 0x000fce00078e02ff */
[----:B------:R-:W3:Y:S08]  /*3680*/  F2I.U32.F64.CEIL R73, R72 ;  /* 0x0000004800497311 */ /* 0x000ef00000309000 */
[----:B------:R-:W4:Y:S01]  /*3690*/  F2I.U32.F64.CEIL R75, R74 ;  /* 0x0000004a004b7311 */ /* 0x000f220000309000 */
[----:B-1----:R-:W-:-:S04]  /*36a0*/  IADD3 R2, P0, PT, R0, UR6, RZ ;  /* 0x0000000600027c10 */ /* 0x002fc8000ff1e0ff */
[----:B------:R-:W-:-:S05]  /*36b0*/  LEA.HI.X.SX32 R3, R0, UR7, 0x1, P0 ;  /* 0x0000000700037c11 */ /* 0x000fca00080f0eff */
[----:B--2---:R1:W-:Y:S04]  /*36c0*/  STG.E.U8 desc[UR8][R2.64], R67 ;  /* 0x0000004302007986 */ /* 0x0043e8000c101108 */
[----:B---3--:R1:W-:Y:S04]  /*36d0*/  STG.E.U8 desc[UR8][R2.64+0x1], R73 ;  /* 0x0000014902007986 */ /* 0x0083e8000c101108 */
[----:B----4-:R1:W-:Y:S02]  /*36e0*/  STG.E.U8 desc[UR8][R2.64+0x2], R75 ;  /* 0x0000024b02007986 */ /* 0x0103e4000c101108 */
.L_x_62:
[----:B------:R-:W-:Y:S05]  /*36f0*/  BSYNC B2 ;  /* 0x0000000000027941 */ /* 0x000fea0003800000 */
.L_x_61:
[----:B------:R-:W-:-:S04]  /*3700*/  VIADD R10, R10, 0x1 ;  /* 0x000000010a0a7836 */ /* 0x000fc80000000000 */
[----:B------:R-:W2:Y:S02]  /*3710*/  I2F.F64 R88, R10 ;  /* 0x0000000a00587312 */ /* 0x000ea40000201c00 */
[----:B--2---:R-:W-:-:S14]  /*3720*/  DSETP.GE.AND P0, PT, R14, R88, PT ;  /* 0x000000580e00722a */ /* 0x004fdc0003f06000 */
[----:B------:R-:W-:Y:S05]  /*3730*/  @P0 BRA `(.L_x_65) ;  /* 0xfffffff400e80947 */ /* 0x000fea000383ffff */
.L_x_58:
[----:B------:R-:W-:Y:S05]  /*3740*/  BSYNC B3 ;  /* 0x0000000000037941 */ /* 0x000fea0003800000 */
.L_x_57:
[----:B------:R-:W-:-:S04]  /*3750*/  VIADD R83, R83, 0x1 ;  /* 0x0000000153537836 */ /* 0x000fc80000000000 */
[----:B------:R-:W2:Y:S02]  /*3760*/  I2F.F64 R16, R83 ;  /* 0x0000005300107312 */ /* 0x000ea40000201c00 */
[----:B--2---:R-:W-:-:S14]  /*3770*/  DSETP.GE.AND P0, PT, R22, R16, PT ;  /* 0x000000101600722a */ /* 0x004fdc0003f06000 */
[----:B------:R-:W-:Y:S05]  /*3780*/  @P0 BRA `(.L_x_66) ;  /* 0xffffffd400c00947 */ /* 0x000fea000383ffff */
[----:B------:R-:W-:Y:S05]  /*3790*/  BSYNC B0 ;  /* 0x0000000000007941 */ /* 0x000fea0003800000 */
.L_x_12:
[----:B------:R-:W-:Y:S01]  /*37a0*/  IMAD R55, R76, 0x3, RZ ;  /* 0x000000034c377824 */ /* 0x000fe200078e02ff */
[----:B------:R2:W5:Y:S03]  /*37b0*/  LDG.E.64 R56, desc[UR8][R50.64] ;  /* 0x0000000832387981 */ /* 0x000566000c1e1b00 */
[----:B------:R-:W-:-:S06]  /*37c0*/  IMAD.WIDE.U32 R54, R55, 0x8, R52 ;  /* 0x0000000837367825 */ /* 0x000fcc00078e0034 */
[----:B------:R-:W5:Y:S02]  /*37d0*/  LDG.E.64 R54, desc[UR8][R54.64+0x8] ;  /* 0x0000080836367981 */ /* 0x000f64000c1e1b00 */
.L_x_11:
[----:B------:R-:W-:Y:S05]  /*37e0*/  BSYNC B1 ;  /* 0x0000000000017941 */ /* 0x000fea0003800000 */
.L_x_10:
[----:B------:R-:W-:Y:S01]  /*37f0*/  IMAD R23, R79, 0x3, RZ ;  /* 0x000000034f177824 */ /* 0x000fe200078e02ff */
[----:B------:R3:W5:Y:S03]  /*3800*/  LDG.E.64 R30, desc[UR8][R50.64+0x8] ;  /* 0x00000808321e7981 */ /* 0x000766000c1e1b00 */
[----:B------:R-:W-:-:S05]  /*3810*/  IMAD.WIDE.U32 R12, R23, 0x8, R52 ;  /* 0x00000008170c7825 */ /* 0x000fca00078e0034 */
[----:B------:R-:W1:Y:S01]  /*3820*/  LDG.E.64 R4, desc[UR8][R12.64] ;  /* 0x000000080c047981 */ /* 0x000e62000c1e1b00 */
[----:B------:R-:W-:-:S04]  /*3830*/  IMAD.WIDE.U32 R20, R11, 0x8, R46 ;  /* 0x000000080b147825 */ /* 0x000fc800078e002e */
[--C-:B------:R-:W-:Y:S02]  /*3840*/  IMAD.WIDE.U32 R18, R79, 0x8, R46.reuse ;  /* 0x000000084f127825 */ /* 0x100fe400078e002e */
[----:B------:R-:W5:Y:S02]  /*3850*/  LDG.E.64 R20, desc[UR8][R20.64] ;  /* 0x0000000814147981 */ /* 0x000f64000c1e1b00 */
[----:B-----5:R-:W-:Y:S02]  /*3860*/  IMAD.WIDE.U32 R16, R77, 0x8, R46 ;  /* 0x000000084d107825 */ /* 0x020fe400078e002e */
[----:B------:R-:W5:Y:S04]  /*3870*/  LDG.E.64 R18, desc[UR8][R18.64] ;  /* 0x0000000812127981 */ /* 0x000f68000c1e1b00 */
[----:B------:R-:W5:Y:S01]  /*3880*/  LDG.E.64 R16, desc[UR8][R16.64] ;  /* 0x0000000810107981 */ /* 0x000f62000c1e1b00 */
[----:B------:R-:W-:Y:S01]  /*3890*/  IMAD R25, R11, 0x3, RZ ;  /* 0x000000030b197824 */ /* 0x000fe200078e02ff */
[----:B------:R-:W-:Y:S01]  /*38a0*/  BSSY.RECONVERGENT B0, `(.L_x_67) ;  /* 0x0000042000007945 */ /* 0x000fe20003800200 */
[----:B------:R-:W-:Y:S01]  /*38b0*/  IMAD R77, R77, 0x3, RZ ;  /* 0x000000034d4d7824 */ /* 0x000fe200078e02ff */
[----:B------:R-:W-:Y:S01]  /*38c0*/  CS2R R70, SRZ ;  /* 0x0000000000467805 */ /* 0x000fe2000001ff00 */
[----:B------:R-:W-:Y:S01]  /*38d0*/  IMAD.MOV.U32 R14, RZ, RZ, 0x0 ;  /* 0x00000000ff0e7424 */ /* 0x000fe200078e00ff */
[----:B------:R-:W-:Y:S01]  /*38e0*/  CS2R R68, SRZ ;  /* 0x0000000000447805 */ /* 0x000fe2000001ff00 */
[----:B------:R-:W-:-:S02]  /*38f0*/  IMAD.MOV.U32 R15, RZ, RZ, -0x40100000 ;  /* 0xbff00000ff0f7424 */ /* 0x000fc400078e00ff */
[----:B------:R-:W-:-:S04]  /*3900*/  IMAD.WIDE.U32 R24, R25, 0x8, R38 ;  /* 0x0000000819187825 */ /* 0x000fc800078e0026 */
[----:B------:R-:W-:-:S04]  /*3910*/  IMAD.WIDE.U32 R22, R23, 0x8, R38 ;  /* 0x0000000817167825 */ /* 0x000fc800078e0026 */
[----:B------:R-:W-:-:S04]  /*3920*/  IMAD.WIDE.U32 R52, R77, 0x8, R52 ;  /* 0x000000084d347825 */ /* 0x000fc800078e0034 */
[----:B------:R-:W-:Y:S01]  /*3930*/  IMAD.WIDE.U32 R38, R77, 0x8, R38 ;  /* 0x000000084d267825 */ /* 0x000fe200078e0026 */
[----:B-1----:R-:W-:-:S08]  /*3940*/  DADD R2, R4, -R56 ;  /* 0x0000000004027229 */ /* 0x002fd00000000838 */
[----:B------:R-:W-:-:S14]  /*3950*/  DSETP.NEU.AND P0, PT, R2, RZ, PT ;  /* 0x000000ff0200722a */ /* 0x000fdc0003f0d000 */
[----:B------:R-:W-:Y:S01]  /*3960*/  @!P0 DSETP.MAX.AND P3, P4, R4, R56, PT ;  /* 0x000000380400822a */ /* 0x000fe20003c6f000 */
[----:B------:R-:W-:Y:S02]  /*3970*/  @!P0 IMAD.MOV.U32 R0, RZ, RZ, R5 ;  /* 0x000000ffff008224 */ /* 0x000fe400078e0005 */
[----:B------:R-:W-:-:S05]  /*3980*/  @!P0 IMAD.MOV.U32 R3, RZ, RZ, R57 ;  /* 0x000000ffff038224 */ /* 0x000fca00078e0039 */
[----:B------:R-:W-:Y:S02]  /*3990*/  @!P0 FSEL R2, R0, R3, P3 ;  /* 0x0000000300028208 */ /* 0x000fe40001800000 */
[----:B------:R-:W-:Y:S01]  /*39a0*/  @!P0 LOP3.LUT R7, R3, 0x80000, RZ, 0xfc, !PT ;  /* 0x0008000003078812 */ /* 0x000fe200078efcff */
[----:B------:R-:W-:Y:S01]  /*39b0*/  @!P0 IMAD.MOV.U32 R3, RZ, RZ, R56 ;  /* 0x000000ffff038224 */ /* 0x000fe200078e0038 */
[----:B------:R-:W-:Y:S01]  /*39c0*/  @!P0 MOV R0, R4 ;  /* 0x0000000400008202 */ /* 0x000fe20000000f00 */
[----:B------:R-:W-:-:S03]  /*39d0*/  @!P0 DSETP.MIN.AND P1, P2, R4, R56, PT ;  /* 0x000000380400822a */ /* 0x000fc60003a20000 */
[----:B------:R-:W-:Y:S01]  /*39e0*/  @!P0 SEL R8, R0, R3, P3 ;  /* 0x0000000300088207 */ /* 0x000fe20001800000 */
[----:B------:R-:W-:Y:S02]  /*39f0*/  @!P0 IMAD.MOV.U32 R0, RZ, RZ, R5 ;  /* 0x000000ffff008224 */ /* 0x000fe400078e0005 */
[----:B------:R-:W-:Y:S01]  /*3a00*/  @!P0 IMAD.MOV.U32 R3, RZ, RZ, R57 ;  /* 0x000000ffff038224 */ /* 0x000fe200078e0039 */
[----:B------:R-:W-:-:S04]  /*3a10*/  @!P0 SEL R9, R7, R2, P4 ;  /* 0x0000000207098207 */ /* 0x000fc80002000000 */
[----:B------:R-:W-:Y:S01]  /*3a20*/  @!P0 FSEL R2, R0, R3, P1 ;  /* 0x0000000300028208 */ /* 0x000fe20000800000 */
[----:B------:R-:W-:Y:S01]  /*3a30*/  @!P0 IMAD.MOV.U32 R0, RZ, RZ, R4 ;  /* 0x000000ffff008224 */ /* 0x000fe200078e0004 */
[----:B------:R-:W-:Y:S02]  /*3a40*/  @!P0 LOP3.LUT R7, R3, 0x80000, RZ, 0xfc, !PT ;  /* 0x0008000003078812 */ /* 0x000fe400078efcff */
[----:B------:R-:W-:Y:S02]  /*3a50*/  @!P0 MOV R3, R56 ;  /* 0x0000003800038202 */ /* 0x000fe40000000f00 */
[----:B------:R-:W-:Y:S02]  /*3a60*/  @!P0 SEL R7, R7, R2, P2 ;  /* 0x0000000207078207 */ /* 0x000fe40001000000 */
[----:B------:R-:W-:Y:S01]  /*3a70*/  @!P0 SEL R0, R0, R3, P1 ;  /* 0x0000000300008207 */ /* 0x000fe20000800000 */
[----:B------:R-:W-:Y:S02]  /*3a80*/  @!P0 DSETP.LT.AND P1, PT, R8, RZ, PT ;  /* 0x000000ff0800822a */ /* 0x000fe40003f21000 */
[----:B------:R-:W-:-:S02]  /*3a90*/  @!P0 IMAD.MOV.U32 R15, RZ, RZ, R7 ;  /* 0x000000ffff0f8224 */ /* 0x000fc400078e0007 */
[----:B------:R-:W-:Y:S01]  /*3aa0*/  @!P0 IMAD.MOV.U32 R14, RZ, RZ, R0 ;  /* 0x000000ffff0e8224 */ /* 0x000fe200078e0000 */
[----:B---3--:R-:W-:Y:S09]  /*3ab0*/  @!P0 BRA `(.L_x_68) ;  /* 0x0000000000808947 */ /* 0x008ff20003800000 */
[----:B------:R-:W3:Y:S01]  /*3ac0*/  LDG.E.64 R6, desc[UR8][R12.64+0x8] ;  /* 0x000008080c067981 */ /* 0x000ee2000c1e1b00 */
[----:B------:R-:W-:Y:S01]  /*3ad0*/  PLOP3.LUT P1, PT, PT, PT, PT, 0x80, 0x8 ;  /* 0x000000000008781c */ /* 0x000fe20003f2f070 */
[----:B---3--:R-:W-:-:S08]  /*3ae0*/  DADD R2, -R30, R6 ;  /* 0x000000001e027229 */ /* 0x008fd00000000106 */
[----:B------:R-:W-:-:S14]  /*3af0*/  DSETP.NEU.AND P0, PT, R2, RZ, PT ;  /* 0x000000ff0200722a */ /* 0x000fdc0003f0d000 */
[----:B------:R-:W-:Y:S05]  /*3b00*/  @!P0 BRA `(.L_x_68) ;  /* 0x00000000006c8947 */ /* 0x000fea0003800000 */
[----:B------:R-:W-:Y:S01]  /*3b10*/  DADD R10, -R4, R56 ;  /* 0x00000000040a7229 */ /* 0x000fe20000000138 */
[----:B------:R-:W-:Y:S01]  /*3b20*/  MOV R2, 0x1 ;  /* 0x0000000100027802 */ /* 0x000fe20000000f00 */
[----:B------:R-:W-:Y:S01]  /*3b30*/  DADD R8, R30, -R6 ;  /* 0x000000001e087229 */ /* 0x000fe20000000806 */
[----:B------:R-:W-:Y:S03]  /*3b40*/  BSSY.RECONVERGENT B1, `(.L_x_69) ;  /* 0x0000014000017945 */ /* 0x000fe60003800200 */
[----:B------:R-:W1:Y:S06]  /*3b50*/  MUFU.RCP64H R3, R11 ;  /* 0x0000000b00037308 */ /* 0x000e6c0000001800 */
[----:B------:R-:W-:Y:S01]  /*3b60*/  FSETP.GEU.AND P2, PT, |R9|, 6.5827683646048100446e-37, PT ;  /* 0x036000000900780b */ /* 0x000fe20003f4e200 */
[----:B-1----:R-:W-:-:S08]  /*3b70*/  DFMA R4, -R10, R2, 1 ;  /* 0x3ff000000a04742b */ /* 0x002fd00000000102 */
        /* <DEDUP_REMOVED lines=15> */
[----:B0-2--5:R-:W-:Y:S05]  /*3c70*/  CALL.REL.NOINC `($__internal_0_$__cuda_sm20_div_rn_f64_full) ;  /* 0x0000002c00787944 */ /* 0x025fea0003c00000 */
.L_x_70:
[----:B------:R-:W-:Y:S05]  /*3c80*/  BSYNC.RECONVERGENT B1 ;  /* 0x0000000000017941 */ /* 0x000fea0003800200 */
.L_x_69:
[----:B------:R-:W-:Y:S01]  /*3c90*/  DFMA R68, R2, -R56, R30 ;  /* 0x800000380244722b */ /* 0x000fe2000000001e */
[----:B------:R-:W-:Y:S01]  /*3ca0*/  MOV R70, R2 ;  /* 0x0000000200467202 */ /* 0x000fe20000000f00 */
[----:B------:R-:W-:-:S09]  /*3cb0*/  IMAD.MOV.U32 R71, RZ, RZ, R3 ;  /* 0x000000ffff477224 */ /* 0x000fd200078e0003 */
.L_x_68:
[----:B------:R-:W-:Y:S05]  /*3cc0*/  BSYNC.RECONVERGENT B0 ;  /* 0x0000000000007941 */ /* 0x000fea0003800200 */
.L_x_67:
[----:B------:R-:W3:Y:S01]  /*3cd0*/  LDG.E.64 R4, desc[UR8][R52.64] ;  /* 0x0000000834047981 */ /* 0x000ee2000c1e1b00 */
[----:B------:R-:W-:Y:S01]  /*3ce0*/  BSSY.RECONVERGENT B0, `(.L_x_71) ;  /* 0x000003d000007945 */ /* 0x000fe20003800200 */
[----:B------:R-:W-:Y:S01]  /*3cf0*/  MOV R26, 0x0 ;  /* 0x00000000001a7802 */ /* 0x000fe20000000f00 */
[----:B------:R-:W-:Y:S01]  /*3d00*/  IMAD.MOV.U32 R27, RZ, RZ, -0x40100000 ;  /* 0xbff00000ff1b7424 */ /* 0x000fe200078e00ff */
[----:B------:R-:W-:Y:S02]  /*3d10*/  CS2R R66, SRZ ;  /* 0x0000000000427805 */ /* 0x000fe4000001ff00 */
[----:B------:R-:W-:Y:S01]  /*3d20*/  CS2R R28, SRZ ;  /* 0x00000000001c7805 */ /* 0x000fe2000001ff00 */
[----:B---3--:R-:W-:-:S08]  /*3d30*/  DADD R2, R4, -R56 ;  /* 0x0000000004027229 */ /* 0x008fd00000000838 */
[----:B------:R-:W-:-:S14]  /*3d40*/  DSETP.NEU.AND P2, PT, R2, RZ, PT ;  /* 0x000000ff0200722a */ /* 0x000fdc0003f4d000 */
[C-C-:B------:R-:W-:Y:S01]  /*3d50*/  @!P2 DSETP.MIN.AND P0, P3, R4.reuse, R56.reuse, PT ;  /* 0x000000380400a22a */ /* 0x140fe20003b00000 */
[----:B------:R-:W-:Y:S01]  /*3d60*/  @!P2 IMAD.MOV.U32 R0, RZ, RZ, R5 ;  /* 0x000000ffff00a224 */ /* 0x000fe200078e0005 */
[----:B------:R-:W-:Y:S01]  /*3d70*/  @!P2 DSETP.MAX.AND P4, P5, R4, R56, PT ;  /* 0x000000380400a22a */ /* 0x000fe20003d8f000 */
[----:B------:R-:W-:-:S05]  /*3d80*/  @!P2 IMAD.MOV.U32 R3, RZ, RZ, R57 ;  /* 0x000000ffff03a224 */ /* 0x000fca00078e0039 */
[----:B------:R-:W-:Y:S01]  /*3d90*/  @!P2 FSEL R2, R0, R3, P0 ;  /* 0x000000030002a208 */ /* 0x000fe20000000000 */
[----:B------:R-:W-:Y:S01]  /*3da0*/  @!P2 IMAD.MOV.U32 R0, RZ, RZ, R4 ;  /* 0x000000ffff00a224 */ /* 0x000fe200078e0004 */
[----:B------:R-:W-:Y:S02]  /*3db0*/  @!P2 LOP3.LUT R7, R3, 0x80000, RZ, 0xfc, !PT ;  /* 0x000800000307a812 */ /* 0x000fe400078efcff */
[----:B------:R-:W-:Y:S02]  /*3dc0*/  @!P2 MOV R3, R56 ;  /* 0x000000380003a202 */ /* 0x000fe40000000f00 */
[----:B------:R-:W-:Y:S02]  /*3dd0*/  @!P2 SEL R9, R7, R2, P3 ;  /* 0x000000020709a207 */ /* 0x000fe40001800000 */
[----:B------:R-:W-:Y:S01]  /*3de0*/  @!P2 SEL R8, R0, R3, P0 ;  /* 0x000000030008a207 */ /* 0x000fe20000000000 */
[----:B------:R-:W-:Y:S02]  /*3df0*/  @!P2 IMAD.MOV.U32 R0, RZ, RZ, R5 ;  /* 0x000000ffff00a224 */ /* 0x000fe400078e0005 */
[----:B------:R-:W-:-:S03]  /*3e00*/  @!P2 IMAD.MOV.U32 R3, RZ, RZ, R57 ;  /* 0x000000ffff03a224 */ /* 0x000fc600078e0039 */
[----:B------:R-:W-:Y:S02]  /*3e10*/  @!P2 DSETP.LT.AND P0, PT, R8, RZ, PT ;  /* 0x000000ff0800a22a */ /* 0x000fe40003f01000 */
[----:B------:R-:W-:Y:S01]  /*3e20*/  @!P2 FSEL R2, R0, R3, P4 ;  /* 0x000000030002a208 */ /* 0x000fe20002000000 */
[----:B------:R-:W-:Y:S01]  /*3e30*/  @!P2 IMAD.MOV.U32 R0, RZ, RZ, R4 ;  /* 0x000000ffff00a224 */ /* 0x000fe200078e0004 */
[----:B------:R-:W-:Y:S01]  /*3e40*/  @!P2 LOP3.LUT R7, R3, 0x80000, RZ, 0xfc, !PT ;  /* 0x000800000307a812 */ /* 0x000fe200078efcff */
[----:B------:R-:W-:-:S03]  /*3e50*/  @!P2 IMAD.MOV.U32 R3, RZ, RZ, R56 ;  /* 0x000000ffff03a224 */ /* 0x000fc600078e0038 */
[----:B------:R-:W-:Y:S02]  /*3e60*/  @!P2 SEL R7, R7, R2, P5 ;  /* 0x000000020707a207 */ /* 0x000fe40002800000 */
[----:B------:R-:W-:-:S03]  /*3e70*/  @!P2 SEL R0, R0, R3, P4 ;  /* 0x000000030000a207 */ /* 0x000fc60002000000 */
[----:B------:R-:W-:Y:S02]  /*3e80*/  @!P2 IMAD.MOV.U32 R27, RZ, RZ, R7 ;  /* 0x000000ffff1ba224 */ /* 0x000fe400078e0007 */
[----:B------:R-:W-:Y:S01]  /*3e90*/  @!P2 IMAD.MOV.U32 R26, RZ, RZ, R0 ;  /* 0x000000ffff1aa224 */ /* 0x000fe200078e0000 */
[----:B------:R-:W-:Y:S06]  /*3ea0*/  @!P2 BRA `(.L_x_72) ;  /* 0x000000000080a947 */ /* 0x000fec0003800000 */
[----:B------:R-:W3:Y:S01]  /*3eb0*/  LDG.E.64 R6, desc[UR8][R52.64+0x8] ;  /* 0x0000080834067981 */ /* 0x000ee2000c1e1b00 */
[----:B------:R-:W-:Y:S01]  /*3ec0*/  PLOP3.LUT P0, PT, PT, PT, PT, 0x80, 0x8 ;  /* 0x000000000008781c */ /* 0x000fe20003f0f070 */
[----:B---3--:R-:W-:-:S08]  /*3ed0*/  DADD R2, -R30, R6 ;  /* 0x000000001e027229 */ /* 0x008fd00000000106 */
[----:B------:R-:W-:-:S14]  /*3ee0*/  DSETP.NEU.AND P2, PT, R2, RZ, PT ;  /* 0x000000ff0200722a */ /* 0x000fdc0003f4d000 */
[----:B------:R-:W-:Y:S05]  /*3ef0*/  @!P2 BRA `(.L_x_72) ;  /* 0x00000000006ca947 */ /* 0x000fea0003800000 */
[----:B------:R-:W-:Y:S01]  /*3f00*/  DADD R10, -R4, R56 ;  /* 0x00000000040a7229 */ /* 0x000fe20000000138 */
[----:B------:R-:W-:Y:S01]  /*3f10*/  IMAD.MOV.U32 R2, RZ, RZ, 0x1 ;  /* 0x00000001ff027424 */ /* 0x000fe200078e00ff */
        /* <DEDUP_REMOVED lines=20> */
[----:B0-2--5:R-:W-:Y:S05]  /*4060*/  CALL.REL.NOINC `($__internal_0_$__cuda_sm20_div_rn_f64_full) ;  /* 0x00000028007c7944 */ /* 0x025fea0003c00000 */
.L_x_74:
[----:B------:R-:W-:Y:S05]  /*4070*/  BSYNC.RECONVERGENT B1 ;  /* 0x0000000000017941 */ /* 0x000fea0003800200 */
.L_x_73:
[----:B------:R-:W-:Y:S01]  /*4080*/  DFMA R28, R2, -R56, R30 ;  /* 0x80000038021c722b */ /* 0x000fe2000000001e */
[----:B------:R-:W-:Y:S01]  /*4090*/  IMAD.MOV.U32 R66, RZ, RZ, R2 ;  /* 0x000000ffff427224 */ /* 0x000fe200078e0002 */
[----:B------:R-:W-:-:S09]  /*40a0*/  MOV R67, R3 ;  /* 0x0000000300437202 */ /* 0x000fd20000000f00 */
.L_x_72:
[----:B------:R-:W-:Y:S05]  /*40b0*/  BSYNC.RECONVERGENT B0 ;  /* 0x0000000000007941 */ /* 0x000fea0003800200 */
.L_x_71:
[----:B------:R-:W-:Y:S02]  /*40c0*/  DSETP.LT.OR P1, PT, R14, RZ, P1 ;  /* 0x000000ff0e00722a */ /* 0x000fe40000f21400 */
[----:B------:R-:W-:-:S14]  /*40d0*/  DSETP.EQ.AND P2, PT, R70, RZ, PT ;  /* 0x000000ff4600722a */ /* 0x000fdc0003f42000 */
[----:B------:R-:W-:Y:S05]  /*40e0*/  @P1 EXIT P2 ;  /* 0x000000000000194d */ /* 0x000fea0001000000 */
[----:B------:R-:W-:Y:S02]  /*40f0*/  DSETP.LT.OR P0, PT, R26, RZ, P0 ;  /* 0x000000ff1a00722a */ /* 0x000fe40000701400 */
[----:B------:R-:W-:-:S14]  /*4100*/  DSETP.EQ.AND P1, PT, R66, RZ, PT ;  /* 0x000000ff4200722a */ /* 0x000fdc0003f22000 */
[----:B------:R-:W-:Y:S05]  /*4110*/  @P0 EXIT P1 ;  /* 0x000000000000094d */ /* 0x000fea0000800000 */
[----:B------:R-:W-:Y:S01]  /*4120*/  UMOV UR6, 0x88e368f1 ;  /* 0x88e368f100067882 */ /* 0x000fe20000000000 */
[----:B------:R-:W-:Y:S02]  /*4130*/  UMOV UR7, 0x3ee4f8b5 ;  /* 0x3ee4f8b500077882 */ /* 0x000fe40000000000 */
[----:B------:R-:W-:Y:S02]  /*4140*/  DADD R54, R54, -UR6 ;  /* 0x8000000636367e29 */ /* 0x000fe40008000000 */
[----:B------:R-:W-:-:S04]  /*4150*/  DADD R30, R30, UR6 ;  /* 0x000000061e1e7e29 */ /* 0x000fc80008000000 */
[----:B------:R-:W1:Y:S08]  /*4160*/  F2I.F64.CEIL R11, R54 ;  /* 0x00000036000b7311 */ /* 0x000e700000309100 */
[----:B------:R-:W-:Y:S08]  /*4170*/  FRND.F64.FLOOR R30, R30 ;  /* 0x0000001e001e7313 */ /* 0x000ff00000305800 */
[----:B-1----:R-:W1:Y:S02]  /*4180*/  I2F.F64 R32, R11 ;  /* 0x0000000b00207312 */ /* 0x002e640000201c00 */
[----:B-1----:R-:W-:-:S14]  /*4190*/  DSETP.GE.AND P0, PT, R30, R32, PT ;  /* 0x000000201e00722a */ /* 0x002fdc0003f06000 */
[----:B------:R-:W-:Y:S05]  /*41a0*/  @!P0 EXIT ;  /* 0x000000000000894d */ /* 0x000fea0003800000 */
.L_x_128:
[----:B------:R-:W-:Y:S01]  /*41b0*/  DSETP.NEU.AND P0, PT, R70, RZ, PT ;  /* 0x000000ff4600722a */ /* 0x000fe20003f0d000 */
[----:B------:R-:W-:Y:S01]  /*41c0*/  BSSY.RECONVERGENT B0, `(.L_x_75) ;  /* 0x000001d000007945 */ /* 0x000fe20003800200 */
[----:B------:R-:W-:Y:S02]  /*41d0*/  IMAD.MOV.U32 R34, RZ, RZ, R14 ;  /* 0x000000ffff227224 */ /* 0x000fe400078e000e */
[----:B------:R-:W-:-:S10]  /*41e0*/  IMAD.MOV.U32 R35, RZ, RZ, R15 ;  /* 0x000000ffff237224 */ /* 0x000fd400078e000f */
[----:B01----:R-:W-:Y:S05]  /*41f0*/  @!P0 BRA `(.L_x_76) ;  /* 0x0000000000648947 */ /* 0x003fea0003800000 */
[----:B------:R-:W1:Y:S01]  /*4200*/  MUFU.RCP64H R3, R71 ;  /* 0x0000004700037308 */ /* 0x000e620000001800 */
[----:B------:R-:W-:Y:S01]  /*4210*/  IMAD.MOV.U32 R2, RZ, RZ, 0x1 ;  /* 0x00000001ff027424 */ /* 0x000fe200078e00ff */
[----:B------:R-:W-:Y:S01]  /*4220*/  DADD R8, R32, -R68 ;  /* 0x0000000020087229 */ /* 0x000fe20000000844 */
[----:B------:R-:W-:Y:S09]  /*4230*/  BSSY.RECONVERGENT B1, `(.L_x_77) ;  /* 0x0000013000017945 */ /* 0x000ff20003800200 */
[----:B------:R-:W-:Y:S01]  /*4240*/  FSETP.GEU.AND P1, PT, |R9|, 6.5827683646048100446e-37, PT ;  /* 0x036000000900780b */ /* 0x000fe20003f2e200 */
[----:B-1----:R-:W-:-:S08]  /*4250*/  DFMA R4, R2, -R70, 1 ;  /* 0x3ff000000204742b */ /* 0x002fd00000000846 */
        /* <DEDUP_REMOVED lines=15> */
[----:B0-2--5:R-:W-:Y:S05]  /*4350*/  CALL.REL.NOINC `($__internal_0_$__cuda_sm20_div_rn_f64_full) ;  /* 0x0000002400c07944 */ /* 0x025fea0003c00000 */
.L_x_78:
[----:B------:R-:W-:Y:S05]  /*4360*/  BSYNC.RECONVERGENT B1 ;  /* 0x0000000000017941 */ /* 0x000fea0003800200 */
.L_x_77:
[----:B------:R-:W-:Y:S02]  /*4370*/  IMAD.MOV.U32 R34, RZ, RZ, R2 ;  /* 0x000000ffff227224 */ /* 0x000fe400078e0002 */
[----:B------:R-:W-:-:S07]  /*4380*/  IMAD.MOV.U32 R35, RZ, RZ, R3 ;  /* 0x000000ffff237224 */ /* 0x000fce00078e0003 */
.L_x_76:
[----:B------:R-:W-:Y:S05]  /*4390*/  BSYNC.RECONVERGENT B0 ;  /* 0x0000000000007941 */ /* 0x000fea0003800200 */
.L_x_75:
[----:B------:R-:W-:Y:S01]  /*43a0*/  DSETP.NEU.AND P0, PT, R66, RZ, PT ;  /* 0x000000ff4200722a */ /* 0x000fe20003f0d000 */
[----:B------:R-:W-:Y:S01]  /*43b0*/  BSSY.RECONVERGENT B0, `(.L_x_79) ;  /* 0x000001d000007945 */ /* 0x000fe20003800200 */
[----:B------:R-:W-:Y:S01]  /*43c0*/  MOV R36, R26 ;  /* 0x0000001a00247202 */ /* 0x000fe20000000f00 */
[----:B------:R-:W-:-:S11]  /*43d0*/  IMAD.MOV.U32 R37, RZ, RZ, R27 ;  /* 0x000000ffff257224 */ /* 0x000fd600078e001b */
[----:B------:R-:W-:Y:S05]  /*43e0*/  @!P0 BRA `(.L_x_80) ;  /* 0x0000000000648947 */ /* 0x000fea0003800000 */
        /* <DEDUP_REMOVED lines=22> */
.L_x_82:
[----:B------:R-:W-:Y:S05]  /*4550*/  BSYNC.RECONVERGENT B1 ;  /* 0x0000000000017941 */ /* 0x000fea0003800200 */
.L_x_81:
[----:B------:R-:W-:Y:S02]  /*4560*/  IMAD.MOV.U32 R36, RZ, RZ, R2 ;  /* 0x000000ffff247224 */ /* 0x000fe400078e0002 */
[----:B------:R-:W-:-:S07]  /*4570*/  IMAD.MOV.U32 R37, RZ, RZ, R3 ;  /* 0x000000ffff257224 */ /* 0x000fce00078e0003 */
.L_x_80:
[----:B------:R-:W-:Y:S05]  /*4580*/  BSYNC.RECONVERGENT B0 ;  /* 0x0000000000007941 */ /* 0x000fea0003800200 */
.L_x_79:
[----:B------:R-:W3:Y:S01]  /*4590*/  LDG.E.64 R48, desc[UR8][R12.64] ;  /* 0x000000080c307981 */ /* 0x000ee2000c1e1b00 */
[----:B------:R-:W-:Y:S01]  /*45a0*/  BSSY.RECONVERGENT B0, `(.L_x_83) ;  /* 0x0000005000007945 */ /* 0x000fe20003800200 */
[----:B------:R-:W-:Y:S01]  /*45b0*/  MOV R0, 0x45f0 ;  /* 0x000045f000007802 */ /* 0x000fe20000000f00 */
[----:B---3--:R-:W-:-:S08]  /*45c0*/  DADD R40, R34, -R48 ;  /* 0x0000000022287229 */ /* 0x008fd00000000830 */
[----:B------:R-:W-:-:S11]  /*45d0*/  DADD R2, -RZ, |R40| ;  /* 0x00000000ff027229 */ /* 0x000fd60000000528 */
[----:B0-2--5:R-:W-:Y:S05]  /*45e0*/  CALL.REL.NOINC `($_Z20rasterization_kernelPKdS0_S0_PhPdiii$__internal_accurate_pow) ;  /* 0x0000002c00547944 */ /* 0x025fea0003c00000 */
[----:B------:R-:W-:Y:S05]  /*45f0*/  BSYNC.RECONVERGENT B0 ;  /* 0x0000000000007941 */ /* 0x000fea0003800200 */
.L_x_83:
        /* <DEDUP_REMOVED lines=17> */
[----:B------:R-:W-:Y:S01]  /*4710*/  @!P0 MOV R4, 0x0 ;  /* 0x0000000000048802 */ /* 0x000fe20000000f00 */
[----:B------:R-:W-:-:S07]  /*4720*/  @!P0 IMAD.MOV.U32 R5, RZ, RZ, 0x7ff00000 ;  /* 0x7ff00000ff058424 */ /* 0x000fce00078e00ff */
.L_x_85:
[----:B------:R-:W-:Y:S05]  /*4730*/  BSYNC.RECONVERGENT B0 ;  /* 0x0000000000007941 */ /* 0x000fea0003800200 */
.L_x_84:
[----:B------:R-:W-:Y:S01]  /*4740*/  BSSY.RECONVERGENT B0, `(.L_x_86) ;  /* 0x0000006000007945 */ /* 0x000fe20003800200 */
[----:B------:R-:W-:Y:S01]  /*4750*/  FSEL R44, R4, RZ, P2 ;  /* 0x000000ff042c7208 */ /* 0x000fe20001000000 */
[----:B------:R-:W-:Y:S01]  /*4760*/  IMAD.MOV.U32 R3, RZ, RZ, R7 ;  /* 0x000000ffff037224 */ /* 0x000fe200078e0007 */
[----:B------:R-:W-:Y:S02]  /*4770*/  FSEL R45, R5, 1.875, P2 ;  /* 0x3ff00000052d7808 */ /* 0x000fe40001000000 */
[----:B------:R-:W-:-:S07]  /*4780*/  MOV R0, 0x47a0 ;  /* 0x000047a000007802 */ /* 0x000fce0000000f00 */
[----:B------:R-:W-:Y:S05]  /*4790*/  CALL.REL.NOINC `($_Z20rasterization_kernelPKdS0_S0_PhPdiii$__internal_accurate_pow) ;  /* 0x0000002800e87944 */ /* 0x000fea0003c00000 */
[----:B------:R-:W-:Y:S05]  /*47a0*/  BSYNC.RECONVERGENT B0 ;  /* 0x0000000000007941 */ /* 0x000fea0003800200 */
.L_x_86:
        /* <DEDUP_REMOVED lines=18> */
.L_x_88:
[----:B------:R-:W-:Y:S05]  /*48d0*/  BSYNC.RECONVERGENT B0 ;  /* 0x0000000000007941 */ /* 0x000fea0003800200 */
.L_x_87:
[----:B------:R-:W-:Y:S01]  /*48e0*/  FSEL R2, R4, RZ, P2 ;  /* 0x000000ff04027208 */ /* 0x000fe20001000000 */
[----:B------:R-:W-:Y:S01]  /*48f0*/  BSSY.RECONVERGENT B0, `(.L_x_89) ;  /* 0x0000007000007945 */ /* 0x000fe20003800200 */
[----:B------:R-:W-:Y:S02]  /*4900*/  FSEL R3, R5, 1.875, P2 ;  /* 0x3ff0000005037808 */ /* 0x000fe40001000000 */
[----:B------:R-:W-:-:S04]  /*4910*/  MOV R0, 0x4960 ;  /* 0x0000496000007802 */ /* 0x000fc80000000f00 */
[----:B------:R-:W-:Y:S01]  /*4920*/  DADD R44, R44, R2 ;  /* 0x000000002c2c7229 */ /* 0x000fe20000000002 */
[----:B------:R-:W-:Y:S01]  /*4930*/  MOV R2, R6 ;  /* 0x0000000600027202 */ /* 0x000fe20000000f00 */
[----:B------:R-:W-:-:S09]  /*4940*/  IMAD.MOV.U32 R3, RZ, RZ, R7 ;  /* 0x000000ffff037224 */ /* 0x000fd200078e0007 */
[----:B------:R-:W-:Y:S05]  /*4950*/  CALL.REL.NOINC `($_Z20rasterization_kernelPKdS0_S0_PhPdiii$__internal_accurate_pow) ;  /* 0x0000002800787944 */ /* 0x000fea0003c00000 */
[----:B------:R-:W-:Y:S05]  /*4960*/  BSYNC.RECONVERGENT B0 ;  /* 0x0000000000007941 */ /* 0x000fea0003800200 */
.L_x_89:
        /* <DEDUP_REMOVED lines=19> */
.L_x_91:
[----:B------:R-:W-:Y:S05]  /*4aa0*/  BSYNC.RECONVERGENT B0 ;  /* 0x0000000000007941 */ /* 0x000fea0003800200 */
.L_x_90:
[----:B------:R-:W-:Y:S01]  /*4ab0*/  BSSY.RECONVERGENT B0, `(.L_x_92) ;  /* 0x0000006000007945 */ /* 0x000fe20003800200 */
[----:B------:R-:W-:Y:S02]  /*4ac0*/  FSEL R48, R4, RZ, P2 ;  /* 0x000000ff04307208 */ /* 0x000fe40001000000 */
[----:B------:R-:W-:Y:S02]  /*4ad0*/  FSEL R49, R5, 1.875, P2 ;  /* 0x3ff0000005317808 */ /* 0x000fe40001000000 */
[----:B------:R-:W-:Y:S02]  /*4ae0*/  MOV R3, R7 ;  /* 0x0000000700037202 */ /* 0x000fe40000000f00 */
[----:B------:R-:W-:-:S07]  /*4af0*/  MOV R0, 0x4b10 ;  /* 0x00004b1000007802 */ /* 0x000fce0000000f00 */
[----:B------:R-:W-:Y:S05]  /*4b00*/  CALL.REL.NOINC `($_Z20rasterization_kernelPKdS0_S0_PhPdiii$__internal_accurate_pow) ;  /* 0x00000028000c7944 */ /* 0x000fea0003c00000 */
[----:B------:R-:W-:Y:S05]  /*4b10*/  BSYNC.RECONVERGENT B0 ;  /* 0x0000000000007941 */ /* 0x000fea0003800200 */
.L_x_92:
        /* <DEDUP_REMOVED lines=15> */
.L_x_94:
[----:B------:R-:W-:Y:S05]  /*4c10*/  BSYNC.RECONVERGENT B0 ;  /* 0x0000000000007941 */ /* 0x000fea0003800200 */
.L_x_93:
        /* <DEDUP_REMOVED lines=28> */
.L_x_96:
[----:B------:R-:W-:Y:S05]  /*4de0*/  BSYNC.RECONVERGENT B0 ;  /* 0x0000000000007941 */ /* 0x000fea0003800200 */
.L_x_95:
        /* <DEDUP_REMOVED lines=29> */
.L_x_98:
[----:B------:R-:W-:Y:S05]  /*4fc0*/  BSYNC.RECONVERGENT B0 ;  /* 0x0000000000007941 */ /* 0x000fea0003800200 */
.L_x_97:
        /* <DEDUP_REMOVED lines=20> */
.L_x_100:
[----:B------:R-:W-:Y:S05]  /*5110*/  BSYNC.RECONVERGENT B0 ;  /* 0x0000000000007941 */ /* 0x000fea0003800200 */
.L_x_99:
[----:B------:R-:W2:Y:S04]  /*5120*/  LDG.E.64 R76, desc[UR8][R52.64] ;  /* 0x00000008344c7981 */ /* 0x000ea8000c1e1b00 */
[----:B------:R-:W3:Y:S04]  /*5130*/  LDG.E.64 R44, desc[UR8][R24.64+0x8] ;  /* 0x00000808182c7981 */ /* 0x000ee8000c1e1b00 */
[----:B------:R-:W4:Y:S04]  /*5140*/  LDG.E.64 R46, desc[UR8][R24.64+0x10] ;  /* 0x00001008182e7981 */ /* 0x000f28000c1e1b00 */
        /* <DEDUP_REMOVED lines=10> */
[-C--:B------:R-:W-:Y:S02]  /*51f0*/  DFMA R58, R20, R2.reuse, R58 ;  /* 0x00000002143a722b */ /* 0x080fe4000000003a */
[----:B--2---:R-:W-:Y:S02]  /*5200*/  DADD R74, -R76, R36 ;  /* 0x000000004c4a7229 */ /* 0x004fe40000000124 */
[-C--:B---3--:R-:W-:Y:S02]  /*5210*/  DMUL R8, R44, R2.reuse ;  /* 0x000000022c087228 */ /* 0x088fe40000000000 */
[----:B----4-:R-:W-:-:S04]  /*5220*/  DMUL R78, R46, R2 ;  /* 0x000000022e4e7228 */ /* 0x010fc80000000000 */
[----:B------:R-:W-:Y:S02]  /*5230*/  DADD R80, -RZ, |R74| ;  /* 0x00000000ff507229 */ /* 0x000fe4000000054a */
[----:B-----5:R-:W-:Y:S02]  /*5240*/  DMUL R4, R4, R64 ;  /* 0x0000004004047228 */ /* 0x020fe40000000000 */
[C---:B------:R-:W-:Y:S02]  /*5250*/  DMUL R6, R64.reuse, R6 ;  /* 0x0000000640067228 */ /* 0x040fe40000000000 */
[C---:B------:R-:W-:Y:S02]  /*5260*/  DFMA R56, R64.reuse, R56, R8 ;  /* 0x000000384038722b */ /* 0x040fe40000000008 */
[----:B------:R-:W-:Y:S02]  /*5270*/  DFMA R64, R64, R72, R78 ;  /* 0x000000484040722b */ /* 0x000fe4000000004e */
[----:B------:R-:W-:-:S02]  /*5280*/  DFMA R60, R48, R2, R4 ;  /* 0x00000002303c722b */ /* 0x000fc40000000004 */
[----:B------:R-:W-:Y:S01]  /*5290*/  DFMA R62, R54, R2, R6 ;  /* 0x00000002363e722b */ /* 0x000fe20000000006 */
[----:B------:R-:W-:Y:S02]  /*52a0*/  IMAD.MOV.U32 R2, RZ, RZ, R80 ;  /* 0x000000ffff027224 */ /* 0x000fe400078e0050 */
[----:B------:R-:W-:-:S08]  /*52b0*/  IMAD.MOV.U32 R3, RZ, RZ, R81 ;  /* 0x000000ffff037224 */ /* 0x000fd000078e0051 */
[----:B------:R-:W-:Y:S05]  /*52c0*/  CALL.REL.NOINC `($_Z20rasterization_kernelPKdS0_S0_PhPdiii$__internal_accurate_pow) ;  /* 0x00000020001c7944 */ /* 0x000fea0003c00000 */
[----:B------:R-:W-:Y:S05]  /*52d0*/  BSYNC.RECONVERGENT B0 ;  /* 0x0000000000007941 */ /* 0x000fea0003800200 */
.L_x_101:
[----:B------:R-:W2:Y:S01]  /*52e0*/  LDG.E.64 R72, desc[UR8][R52.64+0x8] ;  /* 0x0000080834487981 */ /* 0x000ea2000c1e1b00 */
[----:B------:R-:W-:Y:S01]  /*52f0*/  DADD R4, R74, 2 ;  /* 0x400000004a047429 */ /* 0x000fe20000000000 */
[----:B------:R-:W-:Y:S01]  /*5300*/  BSSY.RECONVERGENT B0, `(.L_x_102) ;  /* 0x0000012000007945 */ /* 0x000fe20003800200 */
[----:B------:R-:W-:Y:S02]  /*5310*/  DADD R8, -R76, R36 ;  /* 0x000000004c087229 */ /* 0x000fe40000000124 */
        /* <DEDUP_REMOVED lines=8> */
[----:B------:R-:W-:Y:S01]  /*53a0*/  MOV R2, R6 ;  /* 0x0000000600027202 */ /* 0x000fe20000000f00 */
[----:B------:R-:W-:Y:S06]  /*53b0*/  @P1 BRA `(.L_x_103) ;  /* 0x0000000000181947 */ /* 0x000fec0003800000 */
[----:B------:R-:W-:-:S14]  /*53c0*/  DSETP.NAN.AND P0, PT, R74, R74, PT ;  /* 0x0000004a4a00722a */ /* 0x000fdc0003f08000 */
[----:B------:R-:W-:Y:S01]  /*53d0*/  @P0 DADD R4, R74, 2 ;  /* 0x400000004a040429 */ /* 0x000fe20000000000 */
[----:B------:R-:W-:Y:S10]  /*53e0*/  @P0 BRA `(.L_x_103) ;  /* 0x00000000000c0947 */ /* 0x000ff40003800000 */
[----:B------:R-:W-:-:S14]  /*53f0*/  DSETP.NEU.AND P0, PT, |R74|, +INF , PT ;  /* 0x7ff000004a00742a */ /* 0x000fdc0003f0d200 */
[----:B------:R-:W-:Y:S02]  /*5400*/  @!P0 IMAD.MOV.U32 R4, RZ, RZ, 0x0 ;  /* 0x00000000ff048424 */ /* 0x000fe400078e00ff */
[----:B------:R-:W-:-:S07]  /*5410*/  @!P0 IMAD.MOV.U32 R5, RZ, RZ, 0x7ff00000 ;  /* 0x7ff00000ff058424 */ /* 0x000fce00078e00ff */
.L_x_103:
[----:B------:R-:W-:Y:S05]  /*5420*/  BSYNC.RECONVERGENT B0 ;  /* 0x0000000000007941 */ /* 0x000fea0003800200 */
.L_x_102:
[----:B------:R-:W-:Y:S01]  /*5430*/  BSSY.RECONVERGENT B0, `(.L_x_104) ;  /* 0x0000006000007945 */ /* 0x000fe20003800200 */
[----:B------:R-:W-:Y:S01]  /*5440*/  FSEL R74, R4, RZ, P2 ;  /* 0x000000ff044a7208 */ /* 0x000fe20001000000 */
[----:B------:R-:W-:Y:S01]  /*5450*/  IMAD.MOV.U32 R3, RZ, RZ, R7 ;  /* 0x000000ffff037224 */ /* 0x000fe200078e0007 */
[----:B------:R-:W-:Y:S02]  /*5460*/  FSEL R75, R5, 1.875, P2 ;  /* 0x3ff00000054b7808 */ /* 0x000fe40001000000 */
[----:B------:R-:W-:-:S07]  /*5470*/  MOV R0, 0x5490 ;  /* 0x0000549000007802 */ /* 0x000fce0000000f00 */
[----:B------:R-:W-:Y:S05]  /*5480*/  CALL.REL.NOINC `($_Z20rasterization_kernelPKdS0_S0_PhPdiii$__internal_accurate_pow) ;  /* 0x0000001c00ac7944 */ /* 0x000fea0003c00000 */
[----:B------:R-:W-:Y:S05]  /*5490*/  BSYNC.RECONVERGENT B0 ;  /* 0x0000000000007941 */ /* 0x000fea0003800200 */
.L_x_104:
        /* <DEDUP_REMOVED lines=15> */
[----:B------:R-:W-:Y:S01]  /*5590*/  @!P0 IMAD.MOV.U32 R4, RZ, RZ, 0x0 ;  /* 0x00000000ff048424 */ /* 0x000fe200078e00ff */
[----:B------:R-:W-:-:S07]  /*55a0*/  @!P0 MOV R5, 0x7ff00000 ;  /* 0x7ff0000000058802 */ /* 0x000fce0000000f00 */
.L_x_106:
[----:B------:R-:W-:Y:S05]  /*55b0*/  BSYNC.RECONVERGENT B0 ;  /* 0x0000000000007941 */ /* 0x000fea0003800200 */
.L_x_105:
[----:B------:R-:W-:Y:S01]  /*55c0*/  FSEL R32, R4, RZ, P2 ;  /* 0x000000ff04207208 */ /* 0x000fe20001000000 */
[----:B------:R-:W-:Y:S01]  /*55d0*/  BSSY.RECONVERGENT B0, `(.L_x_107) ;  /* 0x0000005000007945 */ /* 0x000fe20003800200 */
[----:B------:R-:W-:Y:S02]  /*55e0*/  FSEL R33, R5, 1.875, P2 ;  /* 0x3ff0000005217808 */ /* 0x000fe40001000000 */
[----:B------:R-:W-:-:S04]  /*55f0*/  MOV R0, 0x5620 ;  /* 0x0000562000007802 */ /* 0x000fc80000000f00 */
[----:B------:R-:W-:-:S11]  /*5600*/  DADD R32, R74, R32 ;  /* 0x000000004a207229 */ /* 0x000fd60000000020 */
[----:B------:R-:W-:Y:S05]  /*5610*/  CALL.REL.NOINC `($_Z20rasterization_kernelPKdS0_S0_PhPdiii$__internal_accurate_pow) ;  /* 0x0000001c00487944 */ /* 0x000fea0003c00000 */
[----:B------:R-:W-:Y:S05]  /*5620*/  BSYNC.RECONVERGENT B0 ;  /* 0x0000000000007941 */ /* 0x000fea0003800200 */
.L_x_107:
        /* <DEDUP_REMOVED lines=17> */
[----:B------:R-:W-:Y:S02]  /*5740*/  @!P0 IMAD.MOV.U32 R4, RZ, RZ, 0x0 ;  /* 0x00000000ff048424 */ /* 0x000fe400078e00ff */
[----:B------:R-:W-:-:S07]  /*5750*/  @!P0 IMAD.MOV.U32 R5, RZ, RZ, 0x7ff00000 ;  /* 0x7ff00000ff058424 */ /* 0x000fce00078e00ff */
.L_x_109:
[----:B------:R-:W-:Y:S05]  /*5760*/  BSYNC.RECONVERGENT B0 ;  /* 0x0000000000007941 */ /* 0x000fea0003800200 */
.L_x_108:
[----:B------:R-:W-:Y:S01]  /*5770*/  BSSY.RECONVERGENT B0, `(.L_x_110) ;  /* 0x0000005000007945 */ /* 0x000fe20003800200 */
[----:B------:R-:W-:Y:S02]  /*5780*/  FSEL R40, R4, RZ, P2 ;  /* 0x000000ff04287208 */ /* 0x000fe40001000000 */
[----:B------:R-:W-:Y:S02]  /*5790*/  FSEL R41, R5, 1.875, P2 ;  /* 0x3ff0000005297808 */ /* 0x000fe40001000000 */
[----:B------:R-:W-:-:S07]  /*57a0*/  MOV R0, 0x57c0 ;  /* 0x000057c000007802 */ /* 0x000fce0000000f00 */
[----:B------:R-:W-:Y:S05]  /*57b0*/  CALL.REL.NOINC `($_Z20rasterization_kernelPKdS0_S0_PhPdiii$__internal_accurate_pow) ;  /* 0x0000001800e07944 */ /* 0x000fea0003c00000 */
[----:B------:R-:W-:Y:S05]  /*57c0*/  BSYNC.RECONVERGENT B0 ;  /* 0x0000000000007941 */ /* 0x000fea0003800200 */
.L_x_110:
        /* <DEDUP_REMOVED lines=13> */
[----:B------:R-:W-:Y:S01]  /*58a0*/  @!P0 MOV R4, 0x0 ;  /* 0x0000000000048802 */ /* 0x000fe20000000f00 */
[----:B------:R-:W-:-:S07]  /*58b0*/  @!P0 IMAD.MOV.U32 R5, RZ, RZ, 0x7ff00000 ;  /* 0x7ff00000ff058424 */ /* 0x000fce00078e00ff */
.L_x_112:
[----:B------:R-:W-:Y:S05]  /*58c0*/  BSYNC.RECONVERGENT B0 ;  /* 0x0000000000007941 */ /* 0x000fea0003800200 */
.L_x_111:
[----:B------:R-:W-:Y:S01]  /*58d0*/  FSEL R2, R4, RZ, P2 ;  /* 0x000000ff04027208 */ /* 0x000fe20001000000 */
[----:B------:R-:W-:Y:S01]  /*58e0*/  IMAD.MOV.U32 R4, RZ, RZ, 0x0 ;  /* 0x00000000ff047424 */ /* 0x000fe200078e00ff */
[----:B------:R-:W-:Y:S01]  /*58f0*/  FSEL R3, R5, 1.875, P2 ;  /* 0x3ff0000005037808 */ /* 0x000fe20001000000 */
[----:B------:R-:W-:Y:S01]  /*5900*/  IMAD.MOV.U32 R5, RZ, RZ, 0x3fd80000 ;  /* 0x3fd80000ff057424 */ /* 0x000fe200078e00ff */
[----:B------:R-:W-:Y:S04]  /*5910*/  BSSY.RECONVERGENT B0, `(.L_x_113) ;  /* 0x0000018000007945 */ /* 0x000fe80003800200 */
        /* <DEDUP_REMOVED lines=10> */
[----:B------:R-:W-:Y:S01]  /*59c0*/  IADD3 R3, PT, PT, R5, -0x100000, RZ ;  /* 0xfff0000005037810 */ /* 0x000fe20007ffe0ff */
[----:B------:R-:W-:-:S05]  /*59d0*/  IMAD.MOV.U32 R2, RZ, RZ, R4 ;  /* 0x000000ffff027224 */ /* 0x000fca00078e0004 */
        /* <DEDUP_REMOVED lines=11> */
.L_x_114:
[----:B------:R-:W-:Y:S05]  /*5a90*/  BSYNC.RECONVERGENT B0 ;  /* 0x0000000000007941 */ /* 0x000fea0003800200 */
.L_x_113:
        /* <DEDUP_REMOVED lines=29> */
.L_x_116:
[----:B------:R-:W-:Y:S05]  /*5c70*/  BSYNC.RECONVERGENT B0 ;  /* 0x0000000000007941 */ /* 0x000fea0003800200 */
.L_x_115:
        /* <DEDUP_REMOVED lines=18> */
[----:B------:R-:W-:-:S07]  /*5da0*/  MOV R0, 0x5dc0 ;  /* 0x00005dc000007802 */ /* 0x000fce0000000f00 */
[----:B------:R-:W-:Y:S05]  /*5db0*/  CALL.REL.NOINC `($__internal_0_$__cuda_sm20_div_rn_f64_full) ;  /* 0x0000000c00287944 */ /* 0x000fea0003c00000 */
.L_x_118:
[----:B------:R-:W-:Y:S05]  /*5dc0*/  BSYNC.RECONVERGENT B0 ;  /* 0x0000000000007941 */ /* 0x000fea0003800200 */
.L_x_117:
        /* <DEDUP_REMOVED lines=11> */
[----:B------:R-:W-:-:S02]  /*5e80*/  DMUL R44, R44, R2 ;  /* 0x000000022c2c7228 */ /* 0x000fc40000000000 */
[----:B------:R-:W-:-:S04]  /*5e90*/  DMUL R46, R46, R2 ;  /* 0x000000022e2e7228 */ /* 0x000fc80000000000 */
[----:B------:R-:W-:Y:S01]  /*5ea0*/  DMUL R8, R16, R6 ;  /* 0x0000000610087228 */ /* 0x000fe20000000000 */
[----:B------:R-:W-:Y:S01]  /*5eb0*/  @P0 IMAD.MOV.U32 R74, RZ, RZ, R34 ;  /* 0x000000ffff4a0224 */ /* 0x000fe200078e0022 */
[----:B------:R-:W-:Y:S01]  /*5ec0*/  @P0 MOV R75, R35 ;  /* 0x00000023004b0202 */ /* 0x000fe20000000f00 */
[----:B------:R-:W-:Y:S02]  /*5ed0*/  @P0 IMAD.MOV.U32 R34, RZ, RZ, R36 ;  /* 0x000000ffff220224 */ /* 0x000fe400078e0024 */
[----:B------:R-:W-:-:S03]  /*5ee0*/  @P0 IMAD.MOV.U32 R35, RZ, RZ, R37 ;  /* 0x000000ffff230224 */ /* 0x000fc600078e0025 */
[----:B------:R-:W-:Y:S02]  /*5ef0*/  DADD R32, R74, UR6 ;  /* 0x000000064a207e29 */ /* 0x000fe40008000000 */
[----:B------:R-:W-:Y:S02]  /*5f00*/  DFMA R8, R20, R2, R8 ;  /* 0x000000021408722b */ /* 0x000fe40000000008 */
[----:B------:R-:W-:-:S06]  /*5f10*/  DADD R36, R34, -UR6 ;  /* 0x8000000622247e29 */ /* 0x000fcc0008000000 */
[----:B------:R-:W0:Y:S08]  /*5f20*/  F2I.F64.CEIL R10, R36 ;  /* 0x00000024000a7311 */ /* 0x000e300000309100 */
[----:B------:R-:W-:Y:S01]  /*5f30*/  FRND.F64.FLOOR R32, R32 ;  /* 0x0000002000207313 */ /* 0x000fe20000305800 */
[----:B--2---:R-:W-:Y:S02]  /*5f40*/  DMUL R4, R4, R6 ;  /* 0x0000000604047228 */ /* 0x004fe40000000000 */
[----:B---3--:R-:W-:-:S06]  /*5f50*/  DMUL R40, R6, R40 ;  /* 0x0000002806287228 */ /* 0x008fcc0000000000 */
[----:B------:R-:W-:Y:S02]  /*5f60*/  DFMA R48, R48, R2, R4 ;  /* 0x000000023030722b */ /* 0x000fe40000000004 */
[----:B0-----:R-:W0:Y:S01]  /*5f70*/  I2F.F64 R4, R10 ;  /* 0x0000000a00047312 */ /* 0x001e220000201c00 */
[----:B----4-:R-:W-:Y:S02]  /*5f80*/  DFMA R36, R6, R42, R44 ;  /* 0x0000002a0624722b */ /* 0x010fe4000000002c */
[----:B------:R-:W-:Y:S01]  /*5f90*/  DFMA R2, R54, R2, R40 ;  /* 0x000000023602722b */ /* 0x000fe20000000028 */
[----:B------:R-:W-:Y:S01]  /*5fa0*/  IMAD.MOV.U32 R42, RZ, RZ, R8 ;  /* 0x000000ffff2a7224 */ /* 0x000fe200078e0008 */
[----:B-----5:R-:W-:Y:S01]  /*5fb0*/  DFMA R72, R6, R72, R46 ;  /* 0x000000480648722b */ /* 0x020fe2000000002e */
[----:B------:R-:W-:Y:S02]  /*5fc0*/  IMAD.MOV.U32 R43, RZ, RZ, R9 ;  /* 0x000000ffff2b7224 */ /* 0x000fe400078e0009 */
[----:B------:R-:W-:Y:S01]  /*5fd0*/  MOV R40, R48 ;  /* 0x0000003000287202 */ /* 0x000fe20000000f00 */
[----:B------:R-:W-:-:S02]  /*5fe0*/  IMAD.MOV.U32 R41, RZ, RZ, R49 ;  /* 0x000000ffff297224 */ /* 0x000fc400078e0031 */
[----:B------:R-:W-:Y:S02]  /*5ff0*/  @P0 IMAD.MOV.U32 R40, RZ, RZ, R60 ;  /* 0x000000ffff280224 */ /* 0x000fe400078e003c */
[----:B------:R-:W-:Y:S01]  /*6000*/  @P0 IMAD.MOV.U32 R41, RZ, RZ, R61 ;  /* 0x000000ffff290224 */ /* 0x000fe200078e003d */
[----:B------:R-:W-:Y:S01]  /*6010*/  MOV R44, R2 ;  /* 0x00000002002c7202 */ /* 0x000fe20000000f00 */
[----:B0-----:R-:W-:Y:S01]  /*6020*/  DSETP.GE.AND P1, PT, R32, R4, PT ;  /* 0x000000042000722a */ /* 0x001fe20003f26000 */
[----:B------:R-:W-:Y:S02]  /*6030*/  @P0 IMAD.MOV.U32 R60, RZ, RZ, R48 ;  /* 0x000000ffff3c0224 */ /* 0x000fe400078e0030 */
[----:B------:R-:W-:Y:S01]  /*6040*/  @P0 IMAD.MOV.U32 R61, RZ, RZ, R49 ;  /* 0x000000ffff3d0224 */ /* 0x000fe200078e0031 */
[----:B------:R-:W-:Y:S01]  /*6050*/  MOV R49, R73 ;  /* 0x0000004900317202 */ /* 0x000fe20000000f00 */
[----:B------:R-:W-:Y:S01]  /*6060*/  IMAD.MOV.U32 R45, RZ, RZ, R3 ;  /* 0x000000ffff2d7224 */ /* 0x000fe200078e0003 */
[----:B------:R-:W-:Y:S01]  /*6070*/  @P0 MOV R49, R65 ;  /* 0x0000004100310202 */ /* 0x000fe20000000f00 */
[----:B------:R-:W-:Y:S01]  /*6080*/  IMAD.MOV.U32 R46, RZ, RZ, R36 ;  /* 0x000000ffff2e7224 */ /* 0x000fe200078e0024 */
[----:B------:R-:W-:Y:S01]  /*6090*/  @P0 MOV R46, R56 ;  /* 0x00000038002e0202 */ /* 0x000fe20000000f00 */
[----:B------:R-:W-:-:S02]  /*60a0*/  IMAD.MOV.U32 R47, RZ, RZ, R37 ;  /* 0x000000ffff2f7224 */ /* 0x000fc400078e0025 */
[----:B------:R-:W-:Y:S02]  /*60b0*/  IMAD.MOV.U32 R48, RZ, RZ, R72 ;  /* 0x000000ffff307224 */ /* 0x000fe400078e0048 */
[----:B------:R-:W-:Y:S02]  /*60c0*/  @P0 IMAD.MOV.U32 R42, RZ, RZ, R58 ;  /* 0x000000ffff2a0224 */ /* 0x000fe400078e003a */
[----:B------:R-:W-:Y:S01]  /*60d0*/  @P0 IMAD.MOV.U32 R43, RZ, RZ, R59 ;  /* 0x000000ffff2b0224 */ /* 0x000fe200078e003b */
[----:B------:R-:W-:Y:S01]  /*60e0*/  @P0 MOV R59, R9 ;  /* 0x00000009003b0202 */ /* 0x000fe20000000f00 */
[----:B------:R-:W-:Y:S02]  /*60f0*/  @P0 IMAD.MOV.U32 R44, RZ, RZ, R62 ;  /* 0x000000ffff2c0224 */ /* 0x000fe400078e003e */
[----:B------:R-:W-:Y:S02]  /*6100*/  @P0 IMAD.MOV.U32 R45, RZ, RZ, R63 ;  /* 0x000000ffff2d0224 */ /* 0x000fe400078e003f */
[----:B------:R-:W-:-:S02]  /*6110*/  @P0 IMAD.MOV.U32 R47, RZ, RZ, R57 ;  /* 0x000000ffff2f0224 */ /* 0x000fc400078e0039 */
[----:B------:R-:W-:Y:S02]  /*6120*/  @P0 IMAD.MOV.U32 R48, RZ, RZ, R64 ;  /* 0x000000ffff300224 */ /* 0x000fe400078e0040 */
[----:B------:R-:W-:Y:S02]  /*6130*/  @P0 IMAD.MOV.U32 R58, RZ, RZ, R8 ;  /* 0x000000ffff3a0224 */ /* 0x000fe400078e0008 */
[----:B------:R-:W-:Y:S02]  /*6140*/  @P0 IMAD.MOV.U32 R62, RZ, RZ, R2 ;  /* 0x000000ffff3e0224 */ /* 0x000fe400078e0002 */
[----:B------:R-:W-:Y:S02]  /*6150*/  @P0 IMAD.MOV.U32 R63, RZ, RZ, R3 ;  /* 0x000000ffff3f0224 */ /* 0x000fe400078e0003 */
[----:B------:R-:W-:Y:S02]  /*6160*/  @P0 IMAD.MOV.U32 R56, RZ, RZ, R36 ;  /* 0x000000ffff380224 */ /* 0x000fe400078e0024 */
[----:B------:R-:W-:-:S02]  /*6170*/  @P0 IMAD.MOV.U32 R57, RZ, RZ, R37 ;  /* 0x000000ffff390224 */ /* 0x000fc400078e0025 */
[----:B------:R-:W-:Y:S02]  /*6180*/  @P0 IMAD.MOV.U32 R64, RZ, RZ, R72 ;  /* 0x000000ffff400224 */ /* 0x000fe400078e0048 */
[----:B------:R-:W-:Y:S01]  /*6190*/  @P0 IMAD.MOV.U32 R65, RZ, RZ, R73 ;  /* 0x000000ffff410224 */ /* 0x000fe200078e0049 */
[----:B------:R-:W-:Y:S06]  /*61a0*/  @!P1 BRA `(.L_x_120) ;  /* 0x0000000800149947 */ /* 0x000fec0003800000 */
[----:B------:R-:W-:-:S11]  /*61b0*/  DADD R36, R74, -R34 ;  /* 0x000000004a247229 */ /* 0x000fd60000000822 */
.L_x_127:
        /* <DEDUP_REMOVED lines=22> */
.L_x_122:
[----:B------:R-:W-:Y:S05]  /*6320*/  BSYNC.RECONVERGENT B1 ;  /* 0x0000000000017941 */ /* 0x000fea0003800200 */
.L_x_121:
[----:B------:R-:W-:Y:S01]  /*6330*/  DADD R4, -R2, 1 ;  /* 0x3ff0000002047429 */ /* 0x000fe20000000100 */
[----:B------:R-:W-:Y:S01]  /*6340*/  LOP3.LUT R0, R10, R11, RZ, 0xfc, !PT ;  /* 0x0000000b0a007212 */ /* 0x000fe200078efcff */
[----:B------:R-:W-:Y:S01]  /*6350*/  IMAD.MOV.U32 R76, RZ, RZ, -0x771c970f ;  /* 0x88e368f1ff4c7424 */ /* 0x000fe200078e00ff */
[----:B------:R-:W-:Y:S02]  /*6360*/  BSSY B1, `(.L_x_123) ;  /* 0x0000065000017945 */ /* 0x000fe40003800000 */
[----:B------:R-:W-:-:S03]  /*6370*/  SHF.R.U32.HI R0, RZ, 0x1f, R0 ;  /* 0x0000001fff007819 */ /* 0x000fc60000011600 */
[C---:B------:R-:W-:Y:S01]  /*6380*/  DMUL R6, R4.reuse, R58 ;  /* 0x0000003a04067228 */ /* 0x040fe20000000000 */
[----:B------:R-:W-:Y:S01]  /*6390*/  ISETP.NE.U32.AND P0, PT, R0, 0x1, PT ;  /* 0x000000010000780c */ /* 0x000fe20003f05070 */
[C---:B------:R-:W-:Y:S01]  /*63a0*/  DMUL R8, R4.reuse, R62 ;  /* 0x0000003e04087228 */ /* 0x040fe20000000000 */
[----:B------:R-:W-:Y:S01]  /*63b0*/  MOV R0, RZ ;  /* 0x000000ff00007202 */ /* 0x000fe20000000f00 */
[C---:B------:R-:W-:Y:S02]  /*63c0*/  DMUL R54, R4.reuse, R56 ;  /* 0x0000003804367228 */ /* 0x040fe40000000000 */
[----:B------:R-:W-:Y:S02]  /*63d0*/  DMUL R72, R4, R64 ;  /* 0x0000004004487228 */ /* 0x000fe40000000000 */
[C---:B------:R-:W-:Y:S02]  /*63e0*/  DFMA R6, R2.reuse, R42, R6 ;  /* 0x0000002a0206722b */ /* 0x040fe40000000006 */
[----:B------:R-:W-:-:S02]  /*63f0*/  DFMA R8, R2, R44, R8 ;  /* 0x0000002c0208722b */ /* 0x000fc40000000008 */
[C---:B------:R-:W-:Y:S02]  /*6400*/  DFMA R54, R2.reuse, R46, R54 ;  /* 0x0000002e0236722b */ /* 0x040fe40000000036 */
[----:B------:R-:W-:Y:S02]  /*6410*/  DFMA R72, R2, R48, R72 ;  /* 0x000000300248722b */ /* 0x000fe40000000048 */
[----:B------:R-:W-:Y:S02]  /*6420*/  DMUL R4, R4, R60 ;  /* 0x0000003c04047228 */ /* 0x000fe40000000000 */
[C---:B------:R-:W-:Y:S02]  /*6430*/  DMUL R8, R6.reuse, R8 ;  /* 0x0000000806087228 */ /* 0x040fe40000000000 */
[C---:B------:R-:W-:Y:S02]  /*6440*/  DMUL R54, R6.reuse, R54 ;  /* 0x0000003606367228 */ /* 0x040fe40000000000 */
[----:B------:R-:W-:-:S02]  /*6450*/  DMUL R72, R6, R72 ;  /* 0x0000004806487228 */ /* 0x000fc40000000000 */
[----:B------:R-:W-:Y:S01]  /*6460*/  DFMA R2, R2, R40, R4 ;  /* 0x000000280202722b */ /* 0x000fe20000000004 */
[----:B------:R-:W-:Y:S01]  /*6470*/  IMAD.MOV.U32 R6, RZ, RZ, RZ ;  /* 0x000000ffff067224 */ /* 0x000fe200078e00ff */
[----:B------:R-:W-:Y:S01]  /*6480*/  DSETP.MAX.AND P1, P2, RZ, R8, PT ;  /* 0x00000008ff00722a */ /* 0x000fe20003a2f000 */
[----:B------:R-:W-:Y:S01]  /*6490*/  IMAD.MOV.U32 R4, RZ, RZ, RZ ;  /* 0x000000ffff047224 */ /* 0x000fe200078e00ff */
[----:B------:R-:W-:Y:S01]  /*64a0*/  DSETP.MAX.AND P3, P4, RZ, R54, PT ;  /* 0x00000036ff00722a */ /* 0x000fe20003c6f000 */
[----:B------:R-:W-:Y:S01]  /*64b0*/  IMAD.MOV.U32 R5, RZ, RZ, R8 ;  /* 0x000000ffff057224 */ /* 0x000fe200078e0008 */
[----:B------:R-:W-:Y:S01]  /*64c0*/  DSETP.MAX.AND P5, P6, RZ, R72, PT ;  /* 0x00000048ff00722a */ /* 0x000fe20003eaf000 */
[----:B------:R-:W-:Y:S01]  /*64d0*/  IMAD.MOV.U32 R7, RZ, RZ, R54 ;  /* 0x000000ffff077224 */ /* 0x000fe200078e0036 */
[----:B------:R-:W-:Y:S01]  /*64e0*/  MOV R77, R73 ;  /* 0x00000049004d7202 */ /* 0x000fe20000000f00 */
[----:B------:R-:W-:Y:S01]  /*64f0*/  IMAD.MOV.U32 R75, RZ, RZ, R72 ;  /* 0x000000ffff4b7224 */ /* 0x000fe200078e0048 */
[----:B------:R-:W-:Y:S01]  /*6500*/  SEL R4, R4, R5, P1 ;  /* 0x0000000504047207 */ /* 0x000fe20000800000 */
[----:B------:R-:W-:Y:S01]  /*6510*/  IMAD.MOV.U32 R54, RZ, RZ, RZ ;  /* 0x000000ffff367224 */ /* 0x000fe200078e00ff */
[----:B------:R-:W-:-:S02]  /*6520*/  FSEL R5, R0, R9, P1 ;  /* 0x0000000900057208 */ /* 0x000fc40000800000 */
[C---:B------:R-:W-:Y:S02]  /*6530*/  FSEL R73, R6.reuse, R55, P3 ;  /* 0x0000003706497208 */ /* 0x040fe40001800000 */
        /* <DEDUP_REMOVED lines=9> */
[----:B------:R-:W-:Y:S01]  /*65d0*/  IMAD.MOV.U32 R72, RZ, RZ, R6 ;  /* 0x000000ffff487224 */ /* 0x000fe200078e0006 */
[----:B------:R-:W-:Y:S01]  /*65e0*/  MOV R0, R4 ;  /* 0x0000000400007202 */ /* 0x000fe20000000f00 */
[----:B------:R-:W-:Y:S01]  /*65f0*/  DSETP.MIN.AND P2, P6, R6, 1, PT ;  /* 0x3ff000000600742a */ /* 0x000fe20003e40000 */
[----:B------:R-:W-:Y:S01]  /*6600*/  IMAD.MOV.U32 R4, RZ, RZ, 0x80000 ;  /* 0x00080000ff047424 */ /* 0x000fe200078e00ff */
[----:B------:R-:W-:Y:S01]  /*6610*/  MOV R73, R54 ;  /* 0x0000003600497202 */ /* 0x000fe20000000f00 */
[----:B------:R-:W-:Y:S01]  /*6620*/  DSETP.MIN.AND P1, P4, R54, 1, PT ;  /* 0x3ff000003600742a */ /* 0x000fe20003c20000 */
[----:B------:R-:W-:Y:S01]  /*6630*/  IMAD.MOV.U32 R6, RZ, RZ, 0x80000 ;  /* 0x00080000ff067424 */ /* 0x000fe200078e00ff */
[----:B------:R-:W-:Y:S01]  /*6640*/  FSEL R5, R5, 1.875, P3 ;  /* 0x3ff0000005057808 */ /* 0x000fe20001800000 */
[----:B------:R-:W-:Y:S01]  /*6650*/  IMAD.MOV.U32 R77, RZ, RZ, 0x3ee4f8b5 ;  /* 0x3ee4f8b5ff4d7424 */ /* 0x000fe200078e00ff */
[----:B------:R-:W-:-:S02]  /*6660*/  FSEL R7, R7, 1.875, P2 ;  /* 0x3ff0000007077808 */ /* 0x000fc40001000000 */
[----:B------:R-:W-:Y:S02]  /*6670*/  FSEL R55, R55, 1.875, P1 ;  /* 0x3ff0000037377808 */ /* 0x000fe40000800000 */
[----:B------:R-:W-:Y:S02]  /*6680*/  @P5 LOP3.LUT R5, R4, 0x3ff00000, RZ, 0xfc, !PT ;  /* 0x3ff0000004055812 */ /* 0x000fe400078efcff */
[----:B0-----:R-:W-:Y:S02]  /*6690*/  ISETP.GE.OR P0, PT, R11, R8, !P0 ;  /* 0x000000080b00720c */ /* 0x001fe40004706670 */
[----:B------:R-:W-:Y:S02]  /*66a0*/  @P6 LOP3.LUT R7, R6, 0x3ff00000, RZ, 0xfc, !PT ;  /* 0x3ff0000006076812 */ /* 0x000fe400078efcff */
[----:B------:R-:W-:Y:S02]  /*66b0*/  ISETP.GE.OR P0, PT, R10, R9, P0 ;  /* 0x000000090a00720c */ /* 0x000fe40000706670 */
[----:B------:R-:W-:-:S02]  /*66c0*/  @P4 LOP3.LUT R55, R6, 0x3ff00000, RZ, 0xfc, !PT ;  /* 0x3ff0000006374812 */ /* 0x000fc400078efcff */
[----:B------:R-:W-:Y:S02]  /*66d0*/  SEL R4, R0, RZ, P3 ;  /* 0x000000ff00047207 */ /* 0x000fe40001800000 */
[----:B------:R-:W-:Y:S02]  /*66e0*/  SEL R6, R72, RZ, P2 ;  /* 0x000000ff48067207 */ /* 0x000fe40001000000 */
[----:B------:R-:W-:Y:S02]  /*66f0*/  SEL R54, R73, RZ, P1 ;  /* 0x000000ff49367207 */ /* 0x000fe40000800000 */
[--C-:B------:R-:W-:Y:S02]  /*6700*/  DFMA R72, R4, 255, -R76.reuse ;  /* 0x406fe0000448782b */ /* 0x100fe4000000084c */
        /* <DEDUP_REMOVED lines=9> */
.L_x_126:
[----:B-----5:R-:W-:Y:S01]  /*67a0*/  DSETP.MAX.AND P0, P1, R2, R4, PT ;  /* 0x000000040200722a */ /* 0x020fe2000390f000 */
[----:B------:R-:W-:Y:S01]  /*67b0*/  IMAD.MOV.U32 R81, RZ, RZ, R5 ;  /* 0x000000ffff517224 */ /* 0x000fe200078e0005 */
[----:B------:R-:W-:Y:S01]  /*67c0*/  MOV R0, R3 ;  /* 0x0000000300007202 */ /* 0x000fe20000000f00 */
[----:B------:R-:W-:Y:S01]  /*67d0*/  IMAD.MOV.U32 R7, RZ, RZ, R4 ;  /* 0x000000ffff077224 */ /* 0x000fe200078e0004 */
[----:B------:R-:W-:Y:S05]  /*67e0*/  YIELD ;  /* 0x0000000000007946 */ /* 0x000fea0003800000 */
[----:B------:R-:W-:Y:S01]  /*67f0*/  FSEL R83, R0, R81, P0 ;  /* 0x0000005100537208 */ /* 0x000fe20000000000 */
[----:B------:R-:W-:-:S04]  /*6800*/  IMAD.MOV.U32 R0, RZ, RZ, R2 ;  /* 0x000000ffff007224 */ /* 0x000fc800078e0002 */
[----:B------:R-:W-:Y:S02]  /*6810*/  @P1 LOP3.LUT R83, R81, 0x80000, RZ, 0xfc, !PT ;  /* 0x0008000051531812 */ /* 0x000fe400078efcff */
[----:B------:R-:W-:Y:S02]  /*6820*/  SEL R6, R0, R7, P0 ;  /* 0x0000000700067207 */ /* 0x000fe40000000000 */
[----:B------:R-:W-:-:S06]  /*6830*/  MOV R7, R83 ;  /* 0x0000005300077202 */ /* 0x000fcc0000000f00 */
[----:B------:R-:W2:Y:S02]  /*6840*/  ATOMG.E.CAS.64.STRONG.GPU PT, R6, [R54], R4, R6 ;  /* 0x00000004360673a9 */ /* 0x000ea400001ee506 */
[----:B--2---:R-:W-:Y:S01]  /*6850*/  ISETP.NE.U32.AND P0, PT, R4, R6, PT ;  /* 0x000000060400720c */ /* 0x004fe20003f05070 */
[----:B------:R-:W-:-:S03]  /*6860*/  IMAD.MOV.U32 R4, RZ, RZ, R6 ;  /* 0x000000ffff047224 */ /* 0x000fc600078e0006 */
[----:B------:R-:W-:Y:S01]  /*6870*/  ISETP.NE.AND.EX P0, PT, R5, R7, PT, P0 ;  /* 0x000000070500720c */ /* 0x000fe20003f05300 */
[----:B------:R-:W-:-:S12]  /*6880*/  IMAD.MOV.U32 R5, RZ, RZ, R7 ;  /* 0x000000ffff057224 */ /* 0x000fd800078e0007 */
[----:B------:R-:W-:Y:S05]  /*6890*/  @P0 BRA `(.L_x_126) ;  /* 0xfffffffc00c00947 */ /* 0x000fea000383ffff */
[----:B------:R-:W-:Y:S05]  /*68a0*/  BSYNC B2 ;  /* 0x0000000000027941 */ /* 0x000fea0003800000 */
.L_x_125:
[----:B------:R-:W-:-:S04]  /*68b0*/  IMAD.IADD R8, R8, 0x1, -R11 ;  /* 0x0000000108087824 */ /* 0x000fc800078e0a0b */
        /* <DEDUP_REMOVED lines=15> */
.L_x_124:
[----:B------:R-:W-:Y:S05]  /*69b0*/  BSYNC B1 ;  /* 0x0000000000017941 */ /* 0x000fea0003800000 */
.L_x_123:
[----:B------:R-:W-:-:S04]  /*69c0*/  IADD3 R10, PT, PT, R10, 0x1, RZ ;  /* 0x000000010a0a7810 */ /* 0x000fc80007ffe0ff */
[----:B------:R-:W2:Y:S02]  /*69d0*/  I2F.F64 R4, R10 ;  /* 0x0000000a00047312 */ /* 0x000ea40000201c00 */
[----:B--2---:R-:W-:-:S14]  /*69e0*/  DSETP.GE.AND P0, PT, R32, R4, PT ;  /* 0x000000042000722a */ /* 0x004fdc0003f06000 */
[----:B------:R-:W-:Y:S05]  /*69f0*/  @P0 BRA `(.L_x_127) ;  /* 0xfffffff400f00947 */ /* 0x000fea000383ffff */
.L_x_120:
[----:B------:R-:W-:Y:S05]  /*6a00*/  BSYNC B0 ;  /* 0x0000000000007941 */ /* 0x000fea0003800000 */
.L_x_119:
[----:B------:R-:W-:-:S04]  /*6a10*/  VIADD R11, R11, 0x1 ;  /* 0x000000010b0b7836 */ /* 0x000fc80000000000 */
[----:B------:R-:W2:Y:S02]  /*6a20*/  I2F.F64 R32, R11 ;  /* 0x0000000b00207312 */ /* 0x000ea40000201c00 */
[----:B--2---:R-:W-:-:S14]  /*6a30*/  DSETP.GE.AND P0, PT, R30, R32, PT ;  /* 0x000000201e00722a */ /* 0x004fdc0003f06000 */
[----:B------:R-:W-:Y:S05]  /*6a40*/  @P0 BRA `(.L_x_128) ;  /* 0xffffffd400d80947 */ /* 0x000fea000383ffff */
[----:B------:R-:W-:Y:S05]  /*6a50*/  EXIT ;  /* 0x000000000000794d */ /* 0x000fea0003800000 */
        .weak           $__internal_0_$__cuda_sm20_div_rn_f64_full
        .type           $__internal_0_$__cuda_sm20_div_rn_f64_full,@function
        .size           $__internal_0_$__cuda_sm20_div_rn_f64_full,($__internal_1_$__cuda_sm20_dsqrt_rn_f64_mediumpath_v1 - $__internal_0_$__cuda_sm20_div_rn_f64_full)
$__internal_0_$__cuda_sm20_div_rn_f64_full:
[C---:B------:R-:W-:Y:S01]  /*6a60*/  FSETP.GEU.AND P2, PT, |R3|.reuse, 1.469367938527859385e-39, PT ;  /* 0x001000000300780b */ /* 0x040fe20003f4e200 */
[----:B------:R-:W-:Y:S01]  /*6a70*/  IMAD.MOV.U32 R8, RZ, RZ, R4 ;  /* 0x000000ffff087224 */ /* 0x000fe200078e0004 */
[C---:B------:R-:W-:Y:S01]  /*6a80*/  LOP3.LUT R6, R3.reuse, 0x800fffff, RZ, 0xc0, !PT ;  /* 0x800fffff03067812 */ /* 0x040fe200078ec0ff */
[----:B------:R-:W-:Y:S01]  /*6a90*/  IMAD.MOV.U32 R9, RZ, RZ, R3 ;  /* 0x000000ffff097224 */ /* 0x000fe200078e0003 */
[----:B------:R-:W-:Y:S01]  /*6aa0*/  MOV R84, R4 ;  /* 0x0000000400547202 */ /* 0x000fe20000000f00 */
[----:B------:R-:W-:Y:S01]  /*6ab0*/  IMAD.MOV.U32 R89, RZ, RZ, R5 ;  /* 0x000000ffff597224 */ /* 0x000fe200078e0005 */
[----:B------:R-:W-:Y:S01]  /*6ac0*/  LOP3.LUT R85, R6, 0x3ff00000, RZ, 0xfc, !PT ;  /* 0x3ff0000006557812 */ /* 0x000fe200078efcff */
[----:B------:R-:W-:Y:S01]  /*6ad0*/  IMAD.MOV.U32 R86, RZ, RZ, 0x1 ;  /* 0x00000001ff567424 */ /* 0x000fe200078e00ff */
[----:B------:R-:W-:Y:S01]  /*6ae0*/  LOP3.LUT R5, R3, 0x7ff00000, RZ, 0xc0, !PT ;  /* 0x7ff0000003057812 */ /* 0x000fe200078ec0ff */
[----:B------:R-:W-:Y:S01]  /*6af0*/  IMAD.MOV.U32 R88, RZ, RZ, R2 ;  /* 0x000000ffff587224 */ /* 0x000fe200078e0002 */
[C---:B------:R-:W-:Y:S01]  /*6b00*/  FSETP.GEU.AND P3, PT, |R89|.reuse, 1.469367938527859385e-39, PT ;  /* 0x001000005900780b */ /* 0x040fe20003f6e200 */
[----:B------:R-:W-:Y:S01]  /*6b10*/  BSSY.RECONVERGENT B2, `(.L_x_129) ;  /* 0x0000055000027945 */ /* 0x000fe20003800200 */
[----:B------:R-:W-:Y:S01]  /*6b20*/  LOP3.LUT R2, R89, 0x7ff00000, RZ, 0xc0, !PT ;  /* 0x7ff0000059027812 */ /* 0x000fe200078ec0ff */
[----:B------:R-:W-:Y:S01]  /*6b30*/  @!P2 DMUL R84, R8, 8.98846567431157953865e+307 ;  /* 0x7fe000000854a828 */ /* 0x000fe20000000000 */
[----:B------:R-:W-:-:S02]  /*6b40*/  MOV R3, 0x1ca00000 ;  /* 0x1ca0000000037802 */ /* 0x000fc40000000f00 */
[----:B------:R-:W-:-:S03]  /*6b50*/  ISETP.GE.U32.AND P5, PT, R2, R5, PT ;  /* 0x000000050200720c */ /* 0x000fc60003fa6070 */
[----:B------:R-:W0:Y:S01]  /*6b60*/  MUFU.RCP64H R87, R85 ;  /* 0x0000005500577308 */ /* 0x000e220000001800 */
[----:B------:R-:W-:-:S03]  /*6b70*/  SEL R4, R3, 0x63400000, !P5 ;  /* 0x6340000003047807 */ /* 0x000fc60006800000 */
[----:B------:R-:W-:Y:S02]  /*6b80*/  @!P3 LOP3.LUT R7, R9, 0x7ff00000, RZ, 0xc0, !PT ;  /* 0x7ff000000907b812 */ /* 0x000fe400078ec0ff */
[----:B------:R-:W-:Y:S02]  /*6b90*/  @!P2 LOP3.LUT R5, R85, 0x7ff00000, RZ, 0xc0, !PT ;  /* 0x7ff000005505a812 */ /* 0x000fe400078ec0ff */
[----:B------:R-:W-:-:S04]  /*6ba0*/  @!P3 ISETP.GE.U32.AND P4, PT, R2, R7, PT ;  /* 0x000000070200b20c */ /* 0x000fc80003f86070 */
[----:B------:R-:W-:-:S04]  /*6bb0*/  @!P3 SEL R6, R3, 0x63400000, !P4 ;  /* 0x634000000306b807 */ /* 0x000fc80006000000 */
[----:B------:R-:W-:Y:S01]  /*6bc0*/  @!P3 LOP3.LUT R6, R6, 0x80000000, R89, 0xf8, !PT ;  /* 0x800000000606b812 */ /* 0x000fe200078ef859 */
[----:B0-----:R-:W-:-:S03]  /*6bd0*/  DFMA R90, R86, -R84, 1 ;  /* 0x3ff00000565a742b */ /* 0x001fc60000000854 */
[----:B------:R-:W-:Y:S01]  /*6be0*/  @!P3 LOP3.LUT R7, R6, 0x100000, RZ, 0xfc, !PT ;  /* 0x001000000607b812 */ /* 0x000fe200078efcff */
[----:B------:R-:W-:-:S04]  /*6bf0*/  @!P3 IMAD.MOV.U32 R6, RZ, RZ, RZ ;  /* 0x000000ffff06b224 */ /* 0x000fc800078e00ff */
[----:B------:R-:W-:-:S08]  /*6c00*/  DFMA R90, R90, R90, R90 ;  /* 0x0000005a5a5a722b */ /* 0x000fd0000000005a */
[----:B------:R-:W-:Y:S01]  /*6c10*/  DFMA R86, R86, R90, R86 ;  /* 0x0000005a5656722b */ /* 0x000fe20000000056 */
[----:B------:R-:W-:Y:S01]  /*6c20*/  LOP3.LUT R91, R4, 0x800fffff, R89, 0xf8, !PT ;  /* 0x800fffff045b7812 */ /* 0x000fe200078ef859 */
[----:B------:R-:W-:Y:S02]  /*6c30*/  IMAD.MOV.U32 R90, RZ, RZ, R88 ;  /* 0x000000ffff5a7224 */ /* 0x000fe400078e0058 */
[----:B------:R-:W-:-:S04]  /*6c40*/  IMAD.MOV.U32 R4, RZ, RZ, R2 ;  /* 0x000000ffff047224 */ /* 0x000fc800078e0002 */
[----:B------:R-:W-:Y:S02]  /*6c50*/  DFMA R92, R86, -R84, 1 ;  /* 0x3ff00000565c742b */ /* 0x000fe40000000854 */
[----:B------:R-:W-:-:S06]  /*6c60*/  @!P3 DFMA R90, R90, 2, -R6 ;  /* 0x400000005a5ab82b */ /* 0x000fcc0000000806 */
[----:B------:R-:W-:-:S04]  /*6c70*/  DFMA R92, R86, R92, R86 ;  /* 0x0000005c565c722b */ /* 0x000fc80000000056 */
[----:B------:R-:W-:-:S04]  /*6c80*/  @!P3 LOP3.LUT R4, R91, 0x7ff00000, RZ, 0xc0, !PT ;  /* 0x7ff000005b04b812 */ /* 0x000fc800078ec0ff */
[----:B------:R-:W-:-:S08]  /*6c90*/  DMUL R6, R92, R90 ;  /* 0x0000005a5c067228 */ /* 0x000fd00000000000 */
[----:B------:R-:W-:-:S08]  /*6ca0*/  DFMA R86, R6, -R84, R90 ;  /* 0x800000540656722b */ /* 0x000fd0000000005a */
[----:B------:R-:W-:Y:S01]  /*6cb0*/  DFMA R86, R92, R86, R6 ;  /* 0x000000565c56722b */ /* 0x000fe20000000006 */
[----:B------:R-:W-:-:S04]  /*6cc0*/  IADD3 R6, PT, PT, R4, -0x1, RZ ;  /* 0xffffffff04067810 */ /* 0x000fc80007ffe0ff */
[----:B------:R-:W-:Y:S01]  /*6cd0*/  ISETP.GT.U32.AND P2, PT, R6, 0x7feffffe, PT ;  /* 0x7feffffe0600780c */ /* 0x000fe20003f44070 */
[----:B------:R-:W-:-:S05]  /*6ce0*/  VIADD R6, R5, 0xffffffff ;  /* 0xffffffff05067836 */ /* 0x000fca0000000000 */
[----:B------:R-:W-:-:S13]  /*6cf0*/  ISETP.GT.U32.OR P2, PT, R6, 0x7feffffe, P2 ;  /* 0x7feffffe0600780c */ /* 0x000fda0001744470 */
[----:B------:R-:W-:Y:S05]  /*6d00*/  @P2 BRA `(.L_x_130) ;  /* 0x0000000000742947 */ /* 0x000fea0003800000 */
[----:B------:R-:W-:-:S04]  /*6d10*/  LOP3.LUT R5, R9, 0x7ff00000, RZ, 0xc0, !PT ;  /* 0x7ff0000009057812 */ /* 0x000fc800078ec0ff */
[CC--:B------:R-:W-:Y:S02]  /*6d20*/  VIADDMNMX R4, R2.reuse, -R5.reuse, 0xb9600000, !PT ;  /* 0xb960000002047446 */ /* 0x0c0fe40007800905 */
[----:B------:R-:W-:Y:S02]  /*6d30*/  ISETP.GE.U32.AND P2, PT, R2, R5, PT ;  /* 0x000000050200720c */ /* 0x000fe40003f46070 */
[----:B------:R-:W-:Y:S02]  /*6d40*/  VIMNMX R4, PT, PT, R4, 0x46a00000, PT ;  /* 0x46a0000004047848 */ /* 0x000fe40003fe0100 */
[----:B------:R-:W-:Y:S02]  /*6d50*/  SEL R3, R3, 0x63400000, !P2 ;  /* 0x6340000003037807 */ /* 0x000fe40005000000 */
[----:B------:R-:W-:-:S03]  /*6d60*/  MOV R2, RZ ;  /* 0x000000ff00027202 */ /* 0x000fc60000000f00 */
[----:B------:R-:W-:-:S04]  /*6d70*/  IMAD.IADD R4, R4, 0x1, -R3 ;  /* 0x0000000104047824 */ /* 0x000fc800078e0a03 */
[----:B------:R-:W-:-:S06]  /*6d80*/  VIADD R3, R4, 0x7fe00000 ;  /* 0x7fe0000004037836 */ /* 0x000fcc0000000000 */
[----:B------:R-:W-:-:S10]  /*6d90*/  DMUL R6, R86, R2 ;  /* 0x0000000256067228 */ /* 0x000fd40000000000 */
[----:B------:R-:W-:-:S13]  /*6da0*/  FSETP.GTU.AND P2, PT, |R7|, 1.469367938527859385e-39, PT ;  /* 0x001000000700780b */ /* 0x000fda0003f4c200 */
[----:B------:R-:W-:Y:S05]  /*6db0*/  @P2 BRA `(.L_x_131) ;  /* 0x0000000000a82947 */ /* 0x000fea0003800000 */
[----:B------:R-:W-:-:S06]  /*6dc0*/  DFMA R84, R86, -R84, R90 ;  /* 0x800000545654722b */ /* 0x000fcc000000005a */
[----:B------:R-:W-:-:S04]  /*6dd0*/  IMAD.MOV.U32 R84, RZ, RZ, RZ ;  /* 0x000000ffff547224 */ /* 0x000fc800078e00ff */
[C---:B------:R-:W-:Y:S02]  /*6de0*/  FSETP.NEU.AND P2, PT, R85.reuse, RZ, PT ;  /* 0x000000ff5500720b */ /* 0x040fe40003f4d000 */
[----:B------:R-:W-:-:S04]  /*6df0*/  LOP3.LUT R2, R85, 0x80000000, R9, 0x48, !PT ;  /* 0x8000000055027812 */ /* 0x000fc800078e4809 */
[----:B------:R-:W-:-:S07]  /*6e00*/  LOP3.LUT R85, R2, R3, RZ, 0xfc, !PT ;  /* 0x0000000302557212 */ /* 0x000fce00078efcff */
[----:B------:R-:W-:Y:S05]  /*6e10*/  @!P2 BRA `(.L_x_131) ;  /* 0x000000000090a947 */ /* 0x000fea0003800000 */
[----:B------:R-:W-:Y:S01]  /*6e20*/  IMAD.MOV R9, RZ, RZ, -R4 ;  /* 0x000000ffff097224 */ /* 0x000fe200078e0a04 */
[----:B------:R-:W-:Y:S01]  /*6e30*/  IADD3 R4, PT, PT, -R4, -0x43300000, RZ ;  /* 0xbcd0000004047810 */ /* 0x000fe20007ffe1ff */
[----:B------:R-:W-:-:S06]  /*6e40*/  IMAD.MOV.U32 R8, RZ, RZ, RZ ;  /* 0x000000ffff087224 */ /* 0x000fcc00078e00ff */
[----:B------:R-:W-:Y:S02]  /*6e50*/  DFMA R8, R6, -R8, R86 ;  /* 0x800000080608722b */ /* 0x000fe40000000056 */
[----:B------:R-:W-:-:S08]  /*6e60*/  DMUL.RP R86, R86, R84 ;  /* 0x0000005456567228 */ /* 0x000fd00000008000 */
[----:B------:R-:W-:Y:S02]  /*6e70*/  FSETP.NEU.AND P2, PT, |R9|, R4, PT ;  /* 0x000000040900720b */ /* 0x000fe40003f4d200 */
[----:B------:R-:W-:Y:S02]  /*6e80*/  LOP3.LUT R3, R87, R2, RZ, 0x3c, !PT ;  /* 0x0000000257037212 */ /* 0x000fe400078e3cff */
[----:B------:R-:W-:Y:S02]  /*6e90*/  FSEL R2, R86, R6, !P2 ;  /* 0x0000000656027208 */ /* 0x000fe40005000000 */
[----:B------:R-:W-:Y:S02]  /*6ea0*/  FSEL R3, R3, R7, !P2 ;  /* 0x0000000703037208 */ /* 0x000fe40005000000 */
[----:B------:R-:W-:-:S03]  /*6eb0*/  MOV R6, R2 ;  /* 0x0000000200067202 */ /* 0x000fc60000000f00 */
[----:B------:R-:W-:Y:S01]  /*6ec0*/  IMAD.MOV.U32 R7, RZ, RZ, R3 ;  /* 0x000000ffff077224 */ /* 0x000fe200078e0003 */
[----:B------:R-:W-:Y:S06]  /*6ed0*/  BRA `(.L_x_131) ;  /* 0x0000000000607947 */ /* 0x000fec0003800000 */
.L_x_130:
[----:B------:R-:W-:-:S14]  /*6ee0*/  DSETP.NAN.AND P2, PT, R88, R88, PT ;  /* 0x000000585800722a */ /* 0x000fdc0003f48000 */
[----:B------:R-:W-:Y:S05]  /*6ef0*/  @P2 BRA `(.L_x_132) ;  /* 0x00000000004c2947 */ /* 0x000fea0003800000 */
[----:B------:R-:W-:-:S14]  /*6f00*/  DSETP.NAN.AND P2, PT, R8, R8, PT ;  /* 0x000000080800722a */ /* 0x000fdc0003f48000 */
[----:B------:R-:W-:Y:S05]  /*6f10*/  @P2 BRA `(.L_x_133) ;  /* 0x0000000000342947 */ /* 0x000fea0003800000 */
[----:B------:R-:W-:Y:S01]  /*6f20*/  ISETP.NE.AND P2, PT, R4, R5, PT ;  /* 0x000000050400720c */ /* 0x000fe20003f45270 */
[----:B------:R-:W-:Y:S02]  /*6f30*/  IMAD.MOV.U32 R6, RZ, RZ, 0x0 ;  /* 0x00000000ff067424 */ /* 0x000fe400078e00ff */
[----:B------:R-:W-:-:S10]  /*6f40*/  IMAD.MOV.U32 R7, RZ, RZ, -0x80000 ;  /* 0xfff80000ff077424 */ /* 0x000fd400078e00ff */
[----:B------:R-:W-:Y:S05]  /*6f50*/  @!P2 BRA `(.L_x_131) ;  /* 0x000000000040a947 */ /* 0x000fea0003800000 */
[----:B------:R-:W-:Y:S02]  /*6f60*/  ISETP.NE.AND P2, PT, R4, 0x7ff00000, PT ;  /* 0x7ff000000400780c */ /* 0x000fe40003f45270 */
[----:B------:R-:W-:Y:S02]  /*6f70*/  LOP3.LUT R3, R89, 0x80000000, R9, 0x48, !PT ;  /* 0x8000000059037812 */ /* 0x000fe400078e4809 */
[----:B------:R-:W-:-:S13]  /*6f80*/  ISETP.EQ.OR P2, PT, R5, RZ, !P2 ;  /* 0x000000ff0500720c */ /* 0x000fda0005742670 */
[----:B------:R-:W-:Y:S01]  /*6f90*/  @P2 LOP3.LUT R2, R3, 0x7ff00000, RZ, 0xfc, !PT ;  /* 0x7ff0000003022812 */ /* 0x000fe200078efcff */
[----:B------:R-:W-:Y:S01]  /*6fa0*/  @!P2 IMAD.MOV.U32 R7, RZ, RZ, R3 ;  /* 0x000000ffff07a224 */ /* 0x000fe200078e0003 */
[----:B------:R-:W-:Y:S01]  /*6fb0*/  @!P2 MOV R6, RZ ;  /* 0x000000ff0006a202 */ /* 0x000fe20000000f00 */
[----:B------:R-:W-:Y:S02]  /*6fc0*/  @P2 IMAD.MOV.U32 R6, RZ, RZ, RZ ;  /* 0x000000ffff062224 */ /* 0x000fe400078e00ff */
[----:B------:R-:W-:Y:S01]  /*6fd0*/  @P2 IMAD.MOV.U32 R7, RZ, RZ, R2 ;  /* 0x000000ffff072224 */ /* 0x000fe200078e0002 */
[----:B------:R-:W-:Y:S06]  /*6fe0*/  BRA `(.L_x_131) ;  /* 0x00000000001c7947 */ /* 0x000fec0003800000 */
.L_x_133:
[----:B------:R-:W-:Y:S02]  /*6ff0*/  LOP3.LUT R3, R9, 0x80000, RZ, 0xfc, !PT ;  /* 0x0008000009037812 */ /* 0x000fe400078efcff */
[----:B------:R-:W-:-:S03]  /*7000*/  MOV R6, R8 ;  /* 0x0000000800067202 */ /* 0x000fc60000000f00 */
[----:B------:R-:W-:Y:S01]  /*7010*/  IMAD.MOV.U32 R7, RZ, RZ, R3 ;  /* 0x000000ffff077224 */ /* 0x000fe200078e0003 */
[----:B------:R-:W-:Y:S06]  /*7020*/  BRA `(.L_x_131) ;  /* 0x00000000000c7947 */ /* 0x000fec0003800000 */
.L_x_132:
[----:B------:R-:W-:Y:S01]  /*7030*/  LOP3.LUT R3, R89, 0x80000, RZ, 0xfc, !PT ;  /* 0x0008000059037812 */ /* 0x000fe200078efcff */
[----:B------:R-:W-:-:S04]  /*7040*/  IMAD.MOV.U32 R6, RZ, RZ, R88 ;  /* 0x000000ffff067224 */ /* 0x000fc800078e0058 */
[----:B------:R-:W-:-:S07]  /*7050*/  IMAD.MOV.U32 R7, RZ, RZ, R3 ;  /* 0x000000ffff077224 */ /* 0x000fce00078e0003 */
.L_x_131:
[----:B------:R-:W-:Y:S05]  /*7060*/  BSYNC.RECONVERGENT B2 ;  /* 0x0000000000027941 */ /* 0x000fea0003800200 */
.L_x_129:
[----:B------:R-:W-:Y:S01]  /*7070*/  IMAD.MOV.U32 R4, RZ, RZ, R0 ;  /* 0x000000ffff047224 */ /* 0x000fe200078e0000 */
[----:B------:R-:W-:Y:S01]  /*7080*/  MOV R2, R6 ;  /* 0x0000000600027202 */ /* 0x000fe20000000f00 */
[----:B------:R-:W-:Y:S02]  /*7090*/  IMAD.MOV.U32 R5, RZ, RZ, 0x0 ;  /* 0x00000000ff057424 */ /* 0x000fe400078e00ff */
[----:B------:R-:W-:Y:S02]  /*70a0*/  IMAD.MOV.U32 R3, RZ, RZ, R7 ;  /* 0x000000ffff037224 */ /* 0x000fe400078e0007 */
[----:B------:R-:W-:Y:S05]  /*70b0*/  RET.REL.NODEC R4 `(_Z20rasterization_kernelPKdS0_S0_PhPdiii) ;  /* 0xffffff8c04d07950 */ /* 0x000fea0003c3ffff */
        .weak           $__internal_1_$__cuda_sm20_dsqrt_rn_f64_mediumpath_v1
        .type           $__internal_1_$__cuda_sm20_dsqrt_rn_f64_mediumpath_v1,@function
        .size           $__internal_1_$__cuda_sm20_dsqrt_rn_f64_mediumpath_v1,($_Z20rasterization_kernelPKdS0_S0_PhPdiii$__internal_accurate_pow - $__internal_1_$__cuda_sm20_dsqrt_rn_f64_mediumpath_v1)
$__internal_1_$__cuda_sm20_dsqrt_rn_f64_mediumpath_v1:
[----:B------:R-:W-:Y:S01]  /*70c0*/  ISETP.GE.U32.AND P0, PT, R0, -0x3400000, PT ;  /* 0xfcc000000000780c */ /* 0x000fe20003f06070 */
[----:B------:R-:W-:-:S12]  /*70d0*/  BSSY.RECONVERGENT B3, `(.L_x_134) ;  /* 0x0000023000037945 */ /* 0x000fd80003800200 */
[----:B------:R-:W-:Y:S05]  /*70e0*/  @!P0 BRA `(.L_x_135) ;  /* 0x0000000000208947 */ /* 0x000fea0003800000 */
[----:B------:R-:W-:-:S10]  /*70f0*/  DFMA.RM R4, R6, R2, R4 ;  /* 0x000000020604722b */ /* 0x000fd40000004004 */
[----:B------:R-:W-:-:S04]  /*7100*/  IADD3 R2, P0, PT, R4, 0x1, RZ ;  /* 0x0000000104027810 */ /* 0x000fc80007f1e0ff */
[----:B------:R-:W-:-:S06]  /*7110*/  IADD3.X R3, PT, PT, RZ, R5, RZ, P0, !PT ;  /* 0x00000005ff037210 */ /* 0x000fcc00007fe4ff */
[----:B------:R-:W-:-:S08]  /*7120*/  DFMA.RP R8, -R4, R2, R8 ;  /* 0x000000020408722b */ /* 0x000fd00000008108 */
[----:B------:R-:W-:-:S06]  /*7130*/  DSETP.GT.AND P0, PT, R8, RZ, PT ;  /* 0x000000ff0800722a */ /* 0x000fcc0003f04000 */
[----:B------:R-:W-:Y:S02]  /*7140*/  FSEL R2, R2, R4, P0 ;  /* 0x0000000402027208 */ /* 0x000fe40000000000 */
[----:B------:R-:W-:Y:S01]  /*7150*/  FSEL R3, R3, R5, P0 ;  /* 0x0000000503037208 */ /* 0x000fe20000000000 */
[----:B------:R-:W-:Y:S06]  /*7160*/  BRA `(.L_x_136) ;  /* 0x0000000000647947 */ /* 0x000fec0003800000 */
.L_x_135:
[----:B------:R-:W-:-:S14]  /*7170*/  DSETP.NE.AND P0, PT, R8, RZ, PT ;  /* 0x000000ff0800722a */ /* 0x000fdc0003f05000 */
[----:B------:R-:W-:Y:S05]  /*7180*/  @!P0 BRA `(.L_x_137) ;  /* 0x0000000000588947 */ /* 0x000fea0003800000 */
[----:B------:R-:W-:-:S13]  /*7190*/  ISETP.GE.AND P0, PT, R9, RZ, PT ;  /* 0x000000ff0900720c */ /* 0x000fda0003f06270 */
[----:B------:R-:W-:Y:S02]  /*71a0*/  @!P0 IMAD.MOV.U32 R2, RZ, RZ, 0x0 ;  /* 0x00000000ff028424 */ /* 0x000fe400078e00ff */
[----:B------:R-:W-:Y:S01]  /*71b0*/  @!P0 IMAD.MOV.U32 R3, RZ, RZ, -0x80000 ;  /* 0xfff80000ff038424 */ /* 0x000fe200078e00ff */
[----:B------:R-:W-:Y:S06]  /*71c0*/  @!P0 BRA `(.L_x_136) ;  /* 0x00000000004c8947 */ /* 0x000fec0003800000 */
[----:B------:R-:W-:-:S13]  /*71d0*/  ISETP.GT.AND P0, PT, R9, 0x7fefffff, PT ;  /* 0x7fefffff0900780c */ /* 0x000fda0003f04270 */
[----:B------:R-:W-:Y:S05]  /*71e0*/  @P0 BRA `(.L_x_137) ;  /* 0x0000000000400947 */ /* 0x000fea0003800000 */
[----:B------:R-:W-:Y:S01]  /*71f0*/  DMUL R8, R8, 8.11296384146066816958e+31 ;  /* 0x4690000008087828 */ /* 0x000fe20000000000 */
[----:B------:R-:W-:Y:S01]  /*7200*/  IMAD.MOV.U32 R6, RZ, RZ, RZ ;  /* 0x000000ffff067224 */ /* 0x000fe200078e00ff */
[----:B------:R-:W-:Y:S01]  /*7210*/  MOV R2, 0x0 ;  /* 0x0000000000027802 */ /* 0x000fe20000000f00 */
[----:B------:R-:W-:-:S03]  /*7220*/  IMAD.MOV.U32 R3, RZ, RZ, 0x3fd80000 ;  /* 0x3fd80000ff037424 */ /* 0x000fc600078e00ff */
[----:B------:R-:W0:Y:S02]  /*7230*/  MUFU.RSQ64H R7, R9 ;  /* 0x0000000900077308 */ /* 0x000e240000001c00 */
[----:B0-----:R-:W-:-:S08]  /*7240*/  DMUL R4, R6, R6 ;  /* 0x0000000606047228 */ /* 0x001fd00000000000 */
[----:B------:R-:W-:-:S08]  /*7250*/  DFMA R4, R8, -R4, 1 ;  /* 0x3ff000000804742b */ /* 0x000fd00000000804 */
[----:B------:R-:W-:Y:S02]  /*7260*/  DFMA R2, R4, R2, 0.5 ;  /* 0x3fe000000402742b */ /* 0x000fe40000000002 */
[----:B------:R-:W-:-:S08]  /*7270*/  DMUL R4, R6, R4 ;  /* 0x0000000406047228 */ /* 0x000fd00000000000 */
[----:B------:R-:W-:-:S08]  /*7280*/  DFMA R4, R2, R4, R6 ;  /* 0x000000040204722b */ /* 0x000fd00000000006 */
[----:B------:R-:W-:Y:S02]  /*7290*/  DMUL R2, R8, R4 ;  /* 0x0000000408027228 */ /* 0x000fe40000000000 */
[----:B------:R-:W-:-:S06]  /*72a0*/  VIADD R5, R5, 0xfff00000 ;  /* 0xfff0000005057836 */ /* 0x000fcc0000000000 */
[----:B------:R-:W-:-:S08]  /*72b0*/  DFMA R6, R2, -R2, R8 ;  /* 0x800000020206722b */ /* 0x000fd00000000008 */
[----:B------:R-:W-:-:S10]  /*72c0*/  DFMA R2, R4, R6, R2 ;  /* 0x000000060402722b */ /* 0x000fd40000000002 */
[----:B------:R-:W-:Y:S01]  /*72d0*/  VIADD R3, R3, 0xfcb00000 ;  /* 0xfcb0000003037836 */ /* 0x000fe20000000000 */
[----:B------:R-:W-:Y:S06]  /*72e0*/  BRA `(.L_x_136) ;  /* 0x0000000000047947 */ /* 0x000fec0003800000 */
.L_x_137:
[----:B------:R-:W-:-:S11]  /*72f0*/  DADD R2, R8, R8 ;  /* 0x0000000008027229 */ /* 0x000fd60000000008 */
.L_x_136:
[----:B------:R-:W-:Y:S05]  /*7300*/  BSYNC.RECONVERGENT B3 ;  /* 0x0000000000037941 */ /* 0x000fea0003800200 */
.L_x_134:
[----:B------:R-:W-:Y:S01]  /*7310*/  MOV R4, R10 ;  /* 0x0000000a00047202 */ /* 0x000fe20000000f00 */
[----:B------:R-:W-:-:S04]  /*7320*/  IMAD.MOV.U32 R5, RZ, RZ, 0x0 ;  /* 0x00000000ff057424 */ /* 0x000fc800078e00ff */
[----:B------:R-:W-:Y:S05]  /*7330*/  RET.REL.NODEC R4 `(_Z20rasterization_kernelPKdS0_S0_PhPdiii) ;  /* 0xffffff8c04307950 */ /* 0x000fea0003c3ffff */
        .type           $_Z20rasterization_kernelPKdS0_S0_PhPdiii$__internal_accurate_pow,@function
        .size           $_Z20rasterization_kernelPKdS0_S0_PhPdiii$__internal_accurate_pow,(.L_x_266 - $_Z20rasterization_kernelPKdS0_S0_PhPdiii$__internal_accurate_pow)
$_Z20rasterization_kernelPKdS0_S0_PhPdiii$__internal_accurate_pow:
[----:B------:R-:W-:Y:S01]  /*7340*/  ISETP.GT.U32.AND P0, PT, R3, 0xfffff, PT ;  /* 0x000fffff0300780c */ /* 0x000fe20003f04070 */
[----:B------:R-:W-:Y:S01]  /*7350*/  IMAD.MOV.U32 R4, RZ, RZ, R3 ;  /* 0x000000ffff047224 */ /* 0x000fe200078e0003 */
[----:B------:R-:W-:Y:S01]  /*7360*/  MOV R8, RZ ;  /* 0x000000ff00087202 */ /* 0x000fe20000000f00 */
[----:B------:R-:W-:Y:S01]  /*7370*/  UMOV UR6, 0x7d2cafe2 ;  /* 0x7d2cafe200067882 */ /* 0x000fe20000000000 */
[----:B------:R-:W-:Y:S01]  /*7380*/  UMOV UR7, 0x3eb0f5ff ;  /* 0x3eb0f5ff00077882 */ /* 0x000fe20000000000 */
[----:B------:R-:W-:Y:S01]  /*7390*/  UMOV UR10, 0xfefa39ef ;  /* 0xfefa39ef000a7882 */ /* 0x000fe20000000000 */
[----:B------:R-:W-:-:S07]  /*73a0*/  UMOV UR11, 0x3fe62e42 ;  /* 0x3fe62e42000b7882 */ /* 0x000fce0000000000 */
[----:B------:R-:W-:Y:S01]  /*73b0*/  @!P0 DMUL R6, R2, 1.80143985094819840000e+16 ;  /* 0x4350000002068828 */ /* 0x000fe20000000000 */
[----:B------:R-:W-:-:S09]  /*73c0*/  SHF.R.U32.HI R3, RZ, 0x14, R3 ;  /* 0x00000014ff037819 */ /* 0x000fd20000011603 */
[----:B------:R-:W-:Y:S01]  /*73d0*/  @!P0 IMAD.MOV.U32 R4, RZ, RZ, R7 ;  /* 0x000000ffff048224 */ /* 0x000fe200078e0007 */
[----:B------:R-:W-:Y:S02]  /*73e0*/  @!P0 MOV R2, R6 ;  /* 0x0000000600028202 */ /* 0x000fe40000000f00 */
[----:B------:R-:W-:Y:S02]  /*73f0*/  @!P0 LEA.HI R3, R7, 0xffffffca, RZ, 0xc ;  /* 0xffffffca07038811 */ /* 0x000fe400078f60ff */
[----:B------:R-:W-:Y:S01]  /*7400*/  LOP3.LUT R5, R4, 0x800fffff, RZ, 0xc0, !PT ;  /* 0x800fffff04057812 */ /* 0x000fe200078ec0ff */
[----:B------:R-:W-:-:S03]  /*7410*/  IMAD.MOV.U32 R4, RZ, RZ, R2 ;  /* 0x000000ffff047224 */ /* 0x000fc600078e0002 */
[----:B------:R-:W-:-:S04]  /*7420*/  LOP3.LUT R5, R5, 0x3ff00000, RZ, 0xfc, !PT ;  /* 0x3ff0000005057812 */ /* 0x000fc800078efcff */
[----:B------:R-:W-:-:S13]  /*7430*/  ISETP.GE.U32.AND P1, PT, R5, 0x3ff6a09f, PT ;  /* 0x3ff6a09f0500780c */ /* 0x000fda0003f26070 */
[----:B------:R-:W-:-:S04]  /*7440*/  @P1 VIADD R2, R5, 0xfff00000 ;  /* 0xfff0000005021836 */ /* 0x000fc80000000000 */
[----:B------:R-:W-:Y:S02]  /*7450*/  @P1 IMAD.MOV.U32 R5, RZ, RZ, R2 ;  /* 0x000000ffff051224 */ /* 0x000fe400078e0002 */
[C---:B------:R-:W-:Y:S02]  /*7460*/  VIADD R2, R3.reuse, 0xfffffc01 ;  /* 0xfffffc0103027836 */ /* 0x040fe40000000000 */
[----:B------:R-:W-:Y:S02]  /*7470*/  @P1 VIADD R2, R3, 0xfffffc02 ;  /* 0xfffffc0203021836 */ /* 0x000fe40000000000 */
[C---:B------:R-:W-:Y:S01]  /*7480*/  DADD R86, R4.reuse, 1 ;  /* 0x3ff0000004567429 */ /* 0x040fe20000000000 */
[----:B------:R-:W-:Y:S01]  /*7490*/  IMAD.MOV.U32 R3, RZ, RZ, 0x43300000 ;  /* 0x43300000ff037424 */ /* 0x000fe200078e00ff */
[----:B------:R-:W-:Y:S01]  /*74a0*/  DADD R84, R4, -1 ;  /* 0xbff0000004547429 */ /* 0x000fe20000000000 */
[----:B------:R-:W-:-:S03]  /*74b0*/  LOP3.LUT R2, R2, 0x80000000, RZ, 0x3c, !PT ;  /* 0x8000000002027812 */ /* 0x000fc600078e3cff */
[----:B------:R-:W0:Y:S02]  /*74c0*/  MUFU.RCP64H R9, R87 ;  /* 0x0000005700097308 */ /* 0x000e240000001800 */
[----:B0-----:R-:W-:-:S08]  /*74d0*/  DFMA R92, -R86, R8, 1 ;  /* 0x3ff00000565c742b */ /* 0x001fd00000000108 */
[----:B------:R-:W-:-:S08]  /*74e0*/  DFMA R92, R92, R92, R92 ;  /* 0x0000005c5c5c722b */ /* 0x000fd0000000005c */
[----:B------:R-:W-:Y:S01]  /*74f0*/  DFMA R92, R8, R92, R8 ;  /* 0x0000005c085c722b */ /* 0x000fe20000000008 */
[----:B------:R-:W-:Y:S02]  /*7500*/  IMAD.MOV.U32 R8, RZ, RZ, 0x41ad3b5a ;  /* 0x41ad3b5aff087424 */ /* 0x000fe400078e00ff */
[----:B------:R-:W-:-:S05]  /*7510*/  IMAD.MOV.U32 R9, RZ, RZ, 0x3ed0f5d2 ;  /* 0x3ed0f5d2ff097424 */ /* 0x000fca00078e00ff */
[----:B------:R-:W-:-:S08]  /*7520*/  DMUL R4, R84, R92 ;  /* 0x0000005c54047228 */ /* 0x000fd00000000000 */
[----:B------:R-:W-:-:S08]  /*7530*/  DFMA R4, R84, R92, R4 ;  /* 0x0000005c5404722b */ /* 0x000fd00000000004 */
[CC--:B------:R-:W-:Y:S02]  /*7540*/  DMUL R88, R4.reuse, R4.reuse ;  /* 0x0000000404587228 */ /* 0x0c0fe40000000000 */
[----:B------:R-:W-:-:S06]  /*7550*/  DMUL R86, R4, R4 ;  /* 0x0000000404567228 */ /* 0x000fcc0000000000 */
[----:B------:R-:W-:Y:S01]  /*7560*/  DFMA R8, R88, UR6, R8 ;  /* 0x0000000658087c2b */ /* 0x000fe20008000008 */
[----:B------:R-:W-:Y:S01]  /*7570*/  UMOV UR6, 0x75488a3f ;  /* 0x75488a3f00067882 */ /* 0x000fe20000000000 */
[----:B------:R-:W-:-:S06]  /*7580*/  UMOV UR7, 0x3ef3b20a ;  /* 0x3ef3b20a00077882 */ /* 0x000fcc0000000000 */
[----:B------:R-:W-:Y:S01]  /*7590*/  DFMA R8, R88, R8, UR6 ;  /* 0x0000000658087e2b */ /* 0x000fe20008000008 */
[----:B------:R-:W-:Y:S01]  /*75a0*/  UMOV UR6, 0xe4faecd5 ;  /* 0xe4faecd500067882 */ /* 0x000fe20000000000 */
[----:B------:R-:W-:-:S06]  /*75b0*/  UMOV UR7, 0x3f1745cd ;  /* 0x3f1745cd00077882 */ /* 0x000fcc0000000000 */
[----:B------:R-:W-:Y:S01]  /*75c0*/  DFMA R8, R88, R8, UR6 ;  /* 0x0000000658087e2b */ /* 0x000fe20008000008 */
[----:B------:R-:W-:Y:S01]  /*75d0*/  UMOV UR6, 0x258a578b ;  /* 0x258a578b00067882 */ /* 0x000fe20000000000 */
[----:B------:R-:W-:-:S06]  /*75e0*/  UMOV UR7, 0x3f3c71c7 ;  /* 0x3f3c71c700077882 */ /* 0x000fcc0000000000 */
[----:B------:R-:W-:Y:S01]  /*75f0*/  DFMA R6, R88, R8, UR6 ;  /* 0x0000000658067e2b */ /* 0x000fe20008000008 */
[----:B------:R-:W-:Y:S01]  /*7600*/  UMOV UR6, 0x9242b910 ;  /* 0x9242b91000067882 */ /* 0x000fe20000000000 */
[----:B------:R-:W-:Y:S01]  /*7610*/  UMOV UR7, 0x3f624924 ;  /* 0x3f62492400077882 */ /* 0x000fe20000000000 */
[----:B------:R-:W-:-:S05]  /*7620*/  DADD R8, R84, -R4 ;  /* 0x0000000054087229 */ /* 0x000fca0000000804 */
[----:B------:R-:W-:Y:S01]  /*7630*/  DFMA R6, R88, R6, UR6 ;  /* 0x0000000658067e2b */ /* 0x000fe20008000006 */
[----:B------:R-:W-:Y:S01]  /*7640*/  UMOV UR6, 0x99999dfb ;  /* 0x99999dfb00067882 */ /* 0x000fe20000000000 */
[----:B------:R-:W-:Y:S01]  /*7650*/  UMOV UR7, 0x3f899999 ;  /* 0x3f89999900077882 */ /* 0x000fe20000000000 */
[----:B------:R-:W-:-:S05]  /*7660*/  DADD R8, R8, R8 ;  /* 0x0000000008087229 */ /* 0x000fca0000000008 */
[----:B------:R-:W-:Y:S01]  /*7670*/  DFMA R6, R88, R6, UR6 ;  /* 0x0000000658067e2b */ /* 0x000fe20008000006 */
[----:B------:R-:W-:Y:S01]  /*7680*/  UMOV UR6, 0x55555555 ;  /* 0x5555555500067882 */ /* 0x000fe20000000000 */
[----:B------:R-:W-:Y:S01]  /*7690*/  UMOV UR7, 0x3fb55555 ;  /* 0x3fb5555500077882 */ /* 0x000fe20000000000 */
[----:B------:R-:W-:-:S05]  /*76a0*/  DFMA R84, R84, -R4, R8 ;  /* 0x800000045454722b */ /* 0x000fca0000000008 */
[----:B------:R-:W-:-:S03]  /*76b0*/  DFMA R90, R88, R6, UR6 ;  /* 0x00000006585a7e2b */ /* 0x000fc60008000006 */
[----:B------:R-:W-:-:S05]  /*76c0*/  DMUL R92, R92, R84 ;  /* 0x000000545c5c7228 */ /* 0x000fca0000000000 */
[----:B------:R-:W-:Y:S01]  /*76d0*/  DADD R8, -R90, UR6 ;  /* 0x000000065a087e29 */ /* 0x000fe20008000100 */
[----:B------:R-:W-:Y:S01]  /*76e0*/  UMOV UR6, 0xb9e7b0 ;  /* 0x00b9e7b000067882 */ /* 0x000fe20000000000 */
[----:B------:R-:W-:-:S03]  /*76f0*/  UMOV UR7, 0x3c46a4cb ;  /* 0x3c46a4cb00077882 */ /* 0x000fc60000000000 */
[----:B------:R-:W-:Y:S01]  /*7700*/  VIADD R85, R93, 0x100000 ;  /* 0x001000005d557836 */ /* 0x000fe20000000000 */
[----:B------:R-:W-:Y:S02]  /*7710*/  MOV R84, R92 ;  /* 0x0000005c00547202 */ /* 0x000fe40000000f00 */
[----:B------:R-:W-:Y:S02]  /*7720*/  DFMA R88, R88, R6, R8 ;  /* 0x000000065858722b */ /* 0x000fe40000000008 */
[C---:B------:R-:W-:Y:S02]  /*7730*/  DFMA R6, R4.reuse, R4, -R86 ;  /* 0x000000040406722b */ /* 0x040fe40000000856 */
[----:B------:R-:W-:-:S04]  /*7740*/  DMUL R8, R4, R86 ;  /* 0x0000005604087228 */ /* 0x000fc80000000000 */
[----:B------:R-:W-:Y:S01]  /*7750*/  DADD R88, R88, -UR6 ;  /* 0x8000000658587e29 */ /* 0x000fe20008000000 */
[----:B------:R-:W-:Y:S01]  /*7760*/  UMOV UR6, 0x80000000 ;  /* 0x8000000000067882 */ /* 0x000fe20000000000 */
[C---:B------:R-:W-:Y:S01]  /*7770*/  DFMA R84, R4.reuse, R84, R6 ;  /* 0x000000540454722b */ /* 0x040fe20000000006 */
[----:B------:R-:W-:Y:S01]  /*7780*/  UMOV UR7, 0x43300000 ;  /* 0x4330000000077882 */ /* 0x000fe20000000000 */
[----:B------:R-:W-:Y:S02]  /*7790*/  DFMA R6, R4, R86, -R8 ;  /* 0x000000560406722b */ /* 0x000fe40000000808 */
[----:B------:R-:W-:Y:S01]  /*77a0*/  DADD R2, R2, -UR6 ;  /* 0x8000000602027e29 */ /* 0x000fe20008000000 */
[----:B------:R-:W-:Y:S01]  /*77b0*/  UMOV UR6, 0xfefa39ef ;  /* 0xfefa39ef00067882 */ /* 0x000fe20000000000 */
[----:B------:R-:W-:-:S04]  /*77c0*/  UMOV UR7, 0x3fe62e42 ;  /* 0x3fe62e4200077882 */ /* 0x000fc80000000000 */
[----:B------:R-:W-:-:S08]  /*77d0*/  DFMA R6, R92, R86, R6 ;  /* 0x000000565c06722b */ /* 0x000fd00000000006 */
[----:B------:R-:W-:Y:S02]  /*77e0*/  DFMA R6, R4, R84, R6 ;  /* 0x000000540406722b */ /* 0x000fe40000000006 */
[----:B------:R-:W-:-:S08]  /*77f0*/  DADD R84, R90, R88 ;  /* 0x000000005a547229 */ /* 0x000fd00000000058 */
[----:B------:R-:W-:-:S08]  /*7800*/  DADD R90, R90, -R84 ;  /* 0x000000005a5a7229 */ /* 0x000fd00000000854 */
[----:B------:R-:W-:Y:S02]  /*7810*/  DADD R90, R88, R90 ;  /* 0x00000000585a7229 */ /* 0x000fe4000000005a */
[----:B------:R-:W-:-:S08]  /*7820*/  DMUL R88, R84, R8 ;  /* 0x0000000854587228 */ /* 0x000fd00000000000 */
[----:B------:R-:W-:-:S08]  /*7830*/  DFMA R86, R84, R8, -R88 ;  /* 0x000000085456722b */ /* 0x000fd00000000858 */
[----:B------:R-:W-:Y:S01]  /*7840*/  DFMA R6, R84, R6, R86 ;  /* 0x000000065406722b */ /* 0x000fe20000000056 */
[----:B------:R-:W-:Y:S01]  /*7850*/  MOV R84, 0x652b82fe ;  /* 0x652b82fe00547802 */ /* 0x000fe20000000f00 */
[----:B------:R-:W-:-:S06]  /*7860*/  IMAD.MOV.U32 R85, RZ, RZ, 0x3ff71547 ;  /* 0x3ff71547ff557424 */ /* 0x000fcc00078e00ff */
[----:B------:R-:W-:-:S08]  /*7870*/  DFMA R90, R90, R8, R6 ;  /* 0x000000085a5a722b */ /* 0x000fd00000000006 */
[----:B------:R-:W-:-:S08]  /*7880*/  DADD R8, R88, R90 ;  /* 0x0000000058087229 */ /* 0x000fd0000000005a */
[--C-:B------:R-:W-:Y:S02]  /*7890*/  DADD R6, R4, R8.reuse ;  /* 0x0000000004067229 */ /* 0x100fe40000000008 */
[----:B------:R-:W-:-:S06]  /*78a0*/  DADD R88, R88, -R8 ;  /* 0x0000000058587229 */ /* 0x000fcc0000000808 */
[----:B------:R-:W-:Y:S02]  /*78b0*/  DADD R4, R4, -R6 ;  /* 0x0000000004047229 */ /* 0x000fe40000000806 */
[----:B------:R-:W-:-:S06]  /*78c0*/  DADD R88, R90, R88 ;  /* 0x000000005a587229 */ /* 0x000fcc0000000058 */
[----:B------:R-:W-:-:S08]  /*78d0*/  DADD R4, R8, R4 ;  /* 0x0000000008047229 */ /* 0x000fd00000000004 */
[----:B------:R-:W-:-:S08]  /*78e0*/  DADD R4, R88, R4 ;  /* 0x0000000058047229 */ /* 0x000fd00000000004 */
[----:B------:R-:W-:-:S08]  /*78f0*/  DADD R92, R92, R4 ;  /* 0x000000005c5c7229 */ /* 0x000fd00000000004 */
[----:B------:R-:W-:-:S08]  /*7900*/  DADD R4, R6, R92 ;  /* 0x0000000006047229 */ /* 0x000fd0000000005c */
[--C-:B------:R-:W-:Y:S02]  /*7910*/  DADD R6, R6, -R4.reuse ;  /* 0x0000000006067229 */ /* 0x100fe40000000804 */
[----:B------:R-:W-:Y:S01]  /*7920*/  DFMA R8, R2, UR6, R4 ;  /* 0x0000000602087c2b */ /* 0x000fe20008000004 */
[----:B------:R-:W-:Y:S01]  /*7930*/  UMOV UR6, 0x3b39803f ;  /* 0x3b39803f00067882 */ /* 0x000fe20000000000 */
[----:B------:R-:W-:-:S04]  /*7940*/  UMOV UR7, 0x3c7abc9e ;  /* 0x3c7abc9e00077882 */ /* 0x000fc80000000000 */
[----:B------:R-:W-:Y:S02]  /*7950*/  DADD R92, R92, R6 ;  /* 0x000000005c5c7229 */ /* 0x000fe40000000006 */
[----:B------:R-:W-:-:S08]  /*7960*/  DFMA R6, R2, -UR10, R8 ;  /* 0x8000000a02067c2b */ /* 0x000fd00008000008 */
[----:B------:R-:W-:-:S08]  /*7970*/  DADD R6, -R4, R6 ;  /* 0x0000000004067229 */ /* 0x000fd00000000106 */
[----:B------:R-:W-:-:S08]  /*7980*/  DADD R4, R92, -R6 ;  /* 0x000000005c047229 */ /* 0x000fd00000000806 */
[----:B------:R-:W-:Y:S01]  /*7990*/  DFMA R4, R2, UR6, R4 ;  /* 0x0000000602047c2b */ /* 0x000fe20008000004 */
[----:B------:R-:W-:Y:S02]  /*79a0*/  USHF.L.U32 UR7, UR5, 0x1, URZ ;  /* 0x0000000105077899 */ /* 0x000fe400080006ff */
[----:B------:R-:W-:Y:S02]  /*79b0*/  ULOP3.LUT UR6, UR5, 0xff0fffff, URZ, 0xc0, !UPT ;  /* 0xff0fffff05067892 */ /* 0x000fe4000f8ec0ff */
[----:B------:R-:W-:-:S03]  /*79c0*/  UISETP.GT.U32.AND UP0, UPT, UR7, -0x2000001, UPT ;  /* 0xfdffffff0700788c */ /* 0x000fc6000bf04070 */
[----:B------:R-:W-:Y:S01]  /*79d0*/  DADD R2, R8, R4 ;  /* 0x0000000008027229 */ /* 0x000fe20000000004 */
[----:B------:R-:W-:-:S03]  /*79e0*/  USEL UR7, UR6, UR5, UP0 ;  /* 0x0000000506077287 */ /* 0x000fc60008000000 */
[----:B------:R-:W-:-:S04]  /*79f0*/  UMOV UR6, UR4 ;  /* 0x0000000400067c82 */ /* 0x000fc80008000000 */
[----:B------:R-:W-:Y:S02]  /*7a00*/  DADD R6, R8, -R2 ;  /* 0x0000000008067229 */ /* 0x000fe40000000802 */
[----:B------:R-:W-:-:S06]  /*7a10*/  DMUL R8, R2, UR6 ;  /* 0x0000000602087c28 */ /* 0x000fcc0008000000 */
[----:B------:R-:W-:Y:S02]  /*7a20*/  DADD R6, R4, R6 ;  /* 0x0000000004067229 */ /* 0x000fe40000000006 */
[----:B------:R-:W-:-:S08]  /*7a30*/  DFMA R2, R2, UR6, -R8 ;  /* 0x0000000602027c2b */ /* 0x000fd00008000808 */
[----:B------:R-:W-:Y:S01]  /*7a40*/  DFMA R6, R6, UR6, R2 ;  /* 0x0000000606067c2b */ /* 0x000fe20008000002 */
[----:B------:R-:W-:Y:S01]  /*7a50*/  UMOV UR6, 0x3b39803f ;  /* 0x3b39803f00067882 */ /* 0x000fe20000000000 */
[----:B------:R-:W-:-:S06]  /*7a60*/  UMOV UR7, 0x3c7abc9e ;  /* 0x3c7abc9e00077882 */ /* 0x000fcc0000000000 */
[----:B------:R-:W-:-:S08]  /*7a70*/  DADD R2, R8, R6 ;  /* 0x0000000008027229 */ /* 0x000fd00000000006 */
[----:B------:R-:W-:Y:S02]  /*7a80*/  DFMA R84, R2, R84, 6.75539944105574400000e+15 ;  /* 0x433800000254742b */ /* 0x000fe40000000054 */
[----:B------:R-:W-:Y:S01]  /*7a90*/  FSETP.GEU.AND P0, PT, |R3|, 4.1917929649353027344, PT ;  /* 0x4086232b0300780b */ /* 0x000fe20003f0e200 */
[----:B------:R-:W-:-:S05]  /*7aa0*/  DADD R8, R8, -R2 ;  /* 0x0000000008087229 */ /* 0x000fca0000000802 */
[----:B------:R-:W-:-:S03]  /*7ab0*/  DADD R4, R84, -6.75539944105574400000e+15 ;  /* 0xc338000054047429 */ /* 0x000fc60000000000 */
[----:B------:R-:W-:-:S05]  /*7ac0*/  DADD R6, R6, R8 ;  /* 0x0000000006067229 */ /* 0x000fca0000000008 */
[----:B------:R-:W-:-:S08]  /*7ad0*/  DFMA R86, R4, -UR10, R2 ;  /* 0x8000000a04567c2b */ /* 0x000fd00008000002 */
[----:B------:R-:W-:Y:S01]  /*7ae0*/  DFMA R86, R4, -UR6, R86 ;  /* 0x8000000604567c2b */ /* 0x000fe20008000056 */
[----:B------:R-:W-:Y:S01]  /*7af0*/  UMOV UR6, 0x69ce2bdf ;  /* 0x69ce2bdf00067882 */ /* 0x000fe20000000000 */
[----:B------:R-:W-:Y:S01]  /*7b00*/  IMAD.MOV.U32 R4, RZ, RZ, -0x35dec16 ;  /* 0xfca213eaff047424 */ /* 0x000fe200078e00ff */
[----:B------:R-:W-:Y:S01]  /*7b10*/  UMOV UR7, 0x3e5ade15 ;  /* 0x3e5ade1500077882 */ /* 0x000fe20000000000 */
[----:B------:R-:W-:-:S06]  /*7b20*/  IMAD.MOV.U32 R5, RZ, RZ, 0x3e928af3 ;  /* 0x3e928af3ff057424 */ /* 0x000fcc00078e00ff */
        /* <DEDUP_REMOVED lines=24> */
[----:B------:R-:W-:-:S08]  /*7cb0*/  DFMA R4, R86, R4, UR6 ;  /* 0x0000000656047e2b */ /* 0x000fd00008000004 */
[----:B------:R-:W-:-:S08]  /*7cc0*/  DFMA R4, R86, R4, 1 ;  /* 0x3ff000005604742b */ /* 0x000fd00000000004 */
[----:B------:R-:W-:-:S10]  /*7cd0*/  DFMA R4, R86, R4, 1 ;  /* 0x3ff000005604742b */ /* 0x000fd40000000004 */
[----:B------:R-:W-:Y:S01]  /*7ce0*/  LEA R9, R84, R5, 0x14 ;  /* 0x0000000554097211 */ /* 0x000fe200078ea0ff */
[----:B------:R-:W-:Y:S01]  /*7cf0*/  IMAD.MOV.U32 R8, RZ, RZ, R4 ;  /* 0x000000ffff087224 */ /* 0x000fe200078e0004 */
[----:B------:R-:W-:Y:S06]  /*7d00*/  @!P0 BRA `(.L_x_138) ;  /* 0x0000000000308947 */ /* 0x000fec0003800000 */
[----:B------:R-:W-:Y:S01]  /*7d10*/  FSETP.GEU.AND P1, PT, |R3|, 4.2275390625, PT ;  /* 0x408748000300780b */ /* 0x000fe20003f2e200 */
[C---:B------:R-:W-:Y:S02]  /*7d20*/  DSETP.GEU.AND P0, PT, R2.reuse, RZ, PT ;  /* 0x000000ff0200722a */ /* 0x040fe40003f0e000 */
[----:B------:R-:W-:-:S10]  /*7d30*/  DADD R8, R2, +INF ;  /* 0x7ff0000002087429 */ /* 0x000fd40000000000 */
[----:B------:R-:W-:Y:S02]  /*7d40*/  @!P1 LEA.HI R2, R84, R84, RZ, 0x1 ;  /* 0x0000005454029211 */ /* 0x000fe400078f08ff */
[----:B------:R-:W-:Y:S02]  /*7d50*/  FSEL R8, R8, RZ, P0 ;  /* 0x000000ff08087208 */ /* 0x000fe40000000000 */
[----:B------:R-:W-:Y:S02]  /*7d60*/  @!P1 SHF.R.S32.HI R2, RZ, 0x1, R2 ;  /* 0x00000001ff029819 */ /* 0x000fe40000011402 */
[----:B------:R-:W-:-:S03]  /*7d70*/  FSEL R9, R9, RZ, P0 ;  /* 0x000000ff09097208 */ /* 0x000fc60000000000 */
[----:B------:R-:W-:Y:S02]  /*7d80*/  @!P1 IMAD.IADD R3, R84, 0x1, -R2 ;  /* 0x0000000154039824 */ /* 0x000fe400078e0a02 */
[----:B------:R-:W-:Y:S01]  /*7d90*/  @!P1 IMAD R5, R2, 0x100000, R5 ;  /* 0x0010000002059824 */ /* 0x000fe200078e0205 */
[----:B------:R-:W-:Y:S02]  /*7da0*/  @!P1 MOV R2, RZ ;  /* 0x000000ff00029202 */ /* 0x000fe40000000f00 */
[----:B------:R-:W-:-:S06]  /*7db0*/  @!P1 LEA R3, R3, 0x3ff00000, 0x14 ;  /* 0x3ff0000003039811 */ /* 0x000fcc00078ea0ff */
[----:B------:R-:W-:-:S11]  /*7dc0*/  @!P1 DMUL R8, R4, R2 ;  /* 0x0000000204089228 */ /* 0x000fd60000000000 */
.L_x_138:
[----:B------:R-:W-:Y:S01]  /*7dd0*/  DFMA R6, R6, R8, R8 ;  /* 0x000000080606722b */ /* 0x000fe20000000008 */
[----:B------:R-:W-:Y:S01]  /*7de0*/  IMAD.MOV.U32 R4, RZ, RZ, R0 ;  /* 0x000000ffff047224 */ /* 0x000fe200078e0000 */
[----:B------:R-:W-:Y:S01]  /*7df0*/  DSETP.NEU.AND P0, PT, |R8|, +INF , PT ;  /* 0x7ff000000800742a */ /* 0x000fe20003f0d200 */
[----:B------:R-:W-:-:S07]  /*7e00*/  IMAD.MOV.U32 R5, RZ, RZ, 0x0 ;  /* 0x00000000ff057424 */ /* 0x000fce00078e00ff */
[----:B------:R-:W-:Y:S02]  /*7e10*/  FSEL R3, R8, R6, !P0 ;  /* 0x0000000608037208 */ /* 0x000fe40004000000 */
[----:B------:R-:W-:Y:S01]  /*7e20*/  FSEL R2, R9, R7, !P0 ;  /* 0x0000000709027208 */ /* 0x000fe20004000000 */
[----:B------:R-:W-:Y:S06]  /*7e30*/  RET.REL.NODEC R4 `(_Z20rasterization_kernelPKdS0_S0_PhPdiii) ;  /* 0xffffff8004707950 */ /* 0x000fec0003c3ffff */
.L_x_139:
[----:B------:R-:W-:-:S00]  /*7e40*/  BRA `(.L_x_139) ;  /* 0xfffffffc00fc7947 */ /* 0x000fc0000383ffff */
[----:B------:R-:W-:-:S00]  /*7e50*/  NOP ;  /* 0x0000000000007918 */ /* 0x000fc00000000000 */
        /* <DEDUP_REMOVED lines=10> */
.L_x_266:


//--------------------- .text._Z4fillIdEvPT_S0_i  --------------------------
	.section	.text._Z4fillIdEvPT_S0_i,"ax",@progbits
	.align	128
        .global         _Z4fillIdEvPT_S0_i
        .type           _Z4fillIdEvPT_S0_i,@function
        .size           _Z4fillIdEvPT_S0_i,(.L_x_279 - _Z4fillIdEvPT_S0_i)
        .other          _Z4fillIdEvPT_S0_i,@"STO_CUDA_ENTRY STV_DEFAULT"
_Z4fillIdEvPT_S0_i:
.text._Z4fillIdEvPT_S0_i:
        /* <DEDUP_REMOVED lines=9> */
[----:B------:R-:W1:Y:S07]  /*0090*/  LDCU.64 UR4, c[0x0][0x358] ;  /* 0x00006b00ff0477ac */ /* 0x000e6e0008000a00 */
[----:B------:R-:W1:Y:S01]  /*00a0*/  LDC.64 R4, c[0x0][0x388] ;  /* 0x0000e200ff047b82 */ /* 0x000e620000000a00 */
[----:B0-----:R-:W-:-:S05]  /*00b0*/  IMAD.WIDE R2, R7, 0x8, R2 ;  /* 0x0000000807027825 */ /* 0x001fca00078e0202 */
[----:B-1----:R-:W-:Y:S01]  /*00c0*/  STG.E.64 desc[UR4][R2.64], R4 ;  /* 0x0000000402007986 */ /* 0x002fe2000c101b04 */
[----:B------:R-:W-:Y:S05]  /*00d0*/  EXIT ;  /* 0x000000000000794d */ /* 0x000fea0003800000 */
.L_x_140:
        /* <DEDUP_REMOVED lines=10> */
.L_x_279:


//--------------------- .text._Z4fillIhEvPT_S0_i  --------------------------
	.section	.text._Z4fillIhEvPT_S0_i,"ax",@progbits
	.align	128
        .global         _Z4fillIhEvPT_S0_i
        .type           _Z4fillIhEvPT_S0_i,@function
        .size           _Z4fillIhEvPT_S0_i,(.L_x_280 - _Z4fillIhEvPT_S0_i)
        .other          _Z4fillIhEvPT_S0_i,@"STO_CUDA_ENTRY STV_DEFAULT"
_Z4fillIhEvPT_S0_i:
.text._Z4fillIhEvPT_S0_i:
        /* <DEDUP_REMOVED lines=8> */
[----:B------:R-:W0:Y:S01]  /*0080*/  LDCU.64 UR6, c[0x0][0x380] ;  /* 0x00007000ff0677ac */ /* 0x000e220008000a00 */
[----:B------:R-:W1:Y:S01]  /*0090*/  LDC.U8 R5, c[0x0][0x388] ;  /* 0x0000e200ff057b82 */ /* 0x000e620000000000 */
[----:B------:R-:W1:Y:S01]  /*00a0*/  LDCU.64 UR4, c[0x0][0x358] ;  /* 0x00006b00ff0477ac */ /* 0x000e620008000a00 */
[----:B0-----:R-:W-:-:S04]  /*00b0*/  IADD3 R2, P0, PT, R0, UR6, RZ ;  /* 0x0000000600027c10 */ /* 0x001fc8000ff1e0ff */
[----:B------:R-:W-:-:S05]  /*00c0*/  LEA.HI.X.SX32 R3, R0, UR7, 0x1, P0 ;  /* 0x0000000700037c11 */ /* 0x000fca00080f0eff */
[----:B-1----:R-:W-:Y:S01]  /*00d0*/  STG.E.U8 desc[UR4][R2.64], R5 ;  /* 0x0000000502007986 */ /* 0x002fe2000c101104 */
[----:B------:R-:W-:Y:S05]  /*00e0*/  EXIT ;  /* 0x000000000000794d */ /* 0x000fea0003800000 */
.L_x_141:
        /* <DEDUP_REMOVED lines=9> */
.L_x_280:


//--------------------- .text._Z13mvp_transformPKdS0_Pdi --------------------------
	.section	.text._Z13mvp_transformPKdS0_Pdi,"ax",@progbits
	.align	128
        .global         _Z13mvp_transformPKdS0_Pdi
        .type           _Z13mvp_transformPKdS0_Pdi,@function
        .size           _Z13mvp_transformPKdS0_Pdi,(.L_x_267 - _Z13mvp_transformPKdS0_Pdi)
        .other          _Z13mvp_transformPKdS0_Pdi,@"STO_CUDA_ENTRY STV_DEFAULT"
_Z13mvp_transformPKdS0_Pdi:
.text._Z13mvp_transformPKdS0_Pdi:
[----:B------:R-:W-:Y:S01]  /*0000*/  LDC R1, c[0x0][0x37c] ;  /* 0x0000df00ff017b82 */ /* 0x000fe20000000800 */
[----:B------:R-:W0:Y:S07]  /*0010*/  S2R R3, SR_TID.X ;  /* 0x0000000000037919 */ /* 0x000e2e0000002100 */
[----:B------:R-:W0:Y:S01]  /*0020*/  S2UR UR4, SR_CTAID.X ;  /* 0x00000000000479c3 */ /* 0x000e220000002500 */
[----:B------:R-:W1:Y:S07]  /*0030*/  LDCU UR5, c[0x0][0x398] ;  /* 0x00007300ff0577ac */ /* 0x000e6e0008000800 */
[----:B------:R-:W0:Y:S02]  /*0040*/  LDC R0, c[0x0][0x360] ;  /* 0x0000d800ff007b82 */ /* 0x000e240000000800 */
[----:B0-----:R-:W-:-:S04]  /*0050*/  IMAD R0, R0, UR4, R3 ;  /* 0x0000000400007c24 */ /* 0x001fc8000f8e0203 */
[----:B------:R-:W-:-:S05]  /*0060*/  IMAD.HI R2, R0, 0x55555556, RZ ;  /* 0x5555555600027827 */ /* 0x000fca00078e02ff */
[----:B------:R-:W-:-:S04]  /*0070*/  LEA.HI R2, R2, R2, RZ, 0x1 ;  /* 0x0000000202027211 */ /* 0x000fc800078f08ff */
[----:B-1----:R-:W-:-:S13]  /*0080*/  ISETP.GE.AND P0, PT, R2, UR5, PT ;  /* 0x0000000502007c0c */ /* 0x002fda000bf06270 */
[----:B------:R-:W-:Y:S05]  /*0090*/  @P0 EXIT ;  /* 0x000000000000094d */ /* 0x000fea0003800000 */
[----:B------:R-:W0:Y:S01]  /*00a0*/  LDC.64 R24, c[0x0][0x380] ;  /* 0x0000e000ff187b82 */ /* 0x000e220000000a00 */
[----:B------:R-:W1:Y:S01]  /*00b0*/  LDCU.64 UR4, c[0x0][0x358] ;  /* 0x00006b00ff0477ac */ /* 0x000e620008000a00 */
[----:B------:R-:W-:-:S06]  /*00c0*/  IMAD R23, R2, 0x3, RZ ;  /* 0x0000000302177824 */ /* 0x000fcc00078e02ff */
[----:B------:R-:W2:Y:S08]  /*00d0*/  LDC.64 R28, c[0x0][0x388] ;  /* 0x0000e200ff1c7b82 */ /* 0x000eb00000000a00 */
[----:B------:R-:W3:Y:S01]  /*00e0*/  LDC.64 R20, c[0x0][0x388] ;  /* 0x0000e200ff147b82 */ /* 0x000ee20000000a00 */
[----:B0-----:R-:W-:-:S05]  /*00f0*/  IMAD.WIDE R24, R23, 0x8, R24 ;  /* 0x0000000817187825 */ /* 0x001fca00078e0218 */
[----:B-1----:R-:W4:Y:S04]  /*0100*/  LDG.E.64 R2, desc[UR4][R24.64] ;  /* 0x0000000418027981 */ /* 0x002f28000c1e1b00 */
[----:B--2---:R-:W4:Y:S04]  /*0110*/  LDG.E.64 R12, desc[UR4][R28.64+0x78] ;  /* 0x000078041c0c7981 */ /* 0x004f28000c1e1b00 */
[----:B------:R-:W4:Y:S04]  /*0120*/  LDG.E.64 R18, desc[UR4][R28.64+0x18] ;  /* 0x000018041c127981 */ /* 0x000f28000c1e1b00 */
[----:B------:R-:W2:Y:S04]  /*0130*/  LDG.E.64 R16, desc[UR4][R28.64+0x38] ;  /* 0x000038041c107981 */ /* 0x000ea8000c1e1b00 */
[----:B------:R-:W2:Y:S04]  /*0140*/  LDG.E.64 R6, desc[UR4][R24.64+0x8] ;  /* 0x0000080418067981 */ /* 0x000ea8000c1e1b00 */
[----:B------:R0:W5:Y:S04]  /*0150*/  LDG.E.64 R14, desc[UR4][R28.64+0x58] ;  /* 0x000058041c0e7981 */ /* 0x000168000c1e1b00 */
[----:B------:R-:W5:Y:S01]  /*0160*/  LDG.E.64 R4, desc[UR4][R24.64+0x10] ;  /* 0x0000100418047981 */ /* 0x000f62000c1e1b00 */
[----:B------:R-:W-:-:S04]  /*0170*/  IMAD.IADD R23, R0, 0x1, -R23 ;  /* 0x0000000100177824 */ /* 0x000fc800078e0a17 */
[C---:B------:R-:W-:Y:S02]  /*0180*/  VIADD R11, R23.reuse, 0xc ;  /* 0x0000000c170b7836 */ /* 0x040fe40000000000 */
[----:B---3--:R-:W-:-:S04]  /*0190*/  IMAD.WIDE R8, R23, 0x8, R20 ;  /* 0x0000000817087825 */ /* 0x008fc800078e0214 */
[--C-:B------:R-:W-:Y:S02]  /*01a0*/  IMAD.WIDE.U32 R10, R11, 0x8, R20.reuse ;  /* 0x000000080b0a7825 */ /* 0x100fe400078e0014 */
[----:B------:R-:W3:Y:S02]  /*01b0*/  LDG.E.64 R8, desc[UR4][R8.64] ;  /* 0x0000000408087981 */ /* 0x000ee4000c1e1b00 */
[----:B------:R-:W-:Y:S02]  /*01c0*/  VIADD R27, R23, 0x4 ;  /* 0x00000004171b7836 */ /* 0x000fe40000000000 */
[----:B------:R-:W3:Y:S02]  /*01d0*/  LDG.E.64 R10, desc[UR4][R10.64] ;  /* 0x000000040a0a7981 */ /* 0x000ee4000c1e1b00 */
[----:B------:R-:W-:-:S04]  /*01e0*/  IMAD.WIDE.U32 R26, R27, 0x8, R20 ;  /* 0x000000081b1a7825 */ /* 0x000fc800078e0014 */
[----:B0-----:R-:W-:Y:S02]  /*01f0*/  VIADD R29, R23, 0x8 ;  /* 0x00000008171d7836 */ /* 0x001fe40000000000 */
[----:B------:R-:W3:Y:S02]  /*0200*/  LDG.E.64 R22, desc[UR4][R26.64] ;  /* 0x000000041a167981 */ /* 0x000ee4000c1e1b00 */
[----:B------:R-:W-:-:S06]  /*0210*/  IMAD.WIDE.U32 R20, R29, 0x8, R20 ;  /* 0x000000081d147825 */ /* 0x000fcc00078e0014 */
[----:B------:R-:W3:Y:S01]  /*0220*/  LDG.E.64 R20, desc[UR4][R20.64] ;  /* 0x0000000414147981 */ /* 0x000ee2000c1e1b00 */
[----:B------:R-:W-:Y:S01]  /*0230*/  BSSY.RECONVERGENT B0, `(.L_x_142) ;  /* 0x0000017000007945 */ /* 0x000fe20003800200 */
[----:B----4-:R-:W-:-:S08]  /*0240*/  DFMA R12, R2, R18, R12 ;  /* 0x00000012020c722b */ /* 0x010fd0000000000c */
[----:B--2---:R-:W-:-:S08]  /*0250*/  DFMA R12, R6, R16, R12 ;  /* 0x00000010060c722b */ /* 0x004fd0000000000c */
[----:B-----5:R-:W-:-:S06]  /*0260*/  DFMA R12, R4, R14, R12 ;  /* 0x0000000e040c722b */ /* 0x020fcc000000000c */
[----:B------:R-:W0:Y:S01]  /*0270*/  MUFU.RCP64H R15, R13 ;  /* 0x0000000d000f7308 */ /* 0x000e220000001800 */
[----:B------:R-:W-:-:S06]  /*0280*/  IMAD.MOV.U32 R14, RZ, RZ, 0x1 ;  /* 0x00000001ff0e7424 */ /* 0x000fcc00078e00ff */
[----:B0-----:R-:W-:-:S08]  /*0290*/  DFMA R16, -R12, R14, 1 ;  /* 0x3ff000000c10742b */ /* 0x001fd0000000010e */
[----:B------:R-:W-:Y:S02]  /*02a0*/  DFMA R16, R16, R16, R16 ;  /* 0x000000101010722b */ /* 0x000fe40000000010 */
[----:B---3--:R-:W-:-:S06]  /*02b0*/  DFMA R8, R2, R8, R10 ;  /* 0x000000080208722b */ /* 0x008fcc000000000a */
[----:B------:R-:W-:Y:S02]  /*02c0*/  DFMA R16, R14, R16, R14 ;  /* 0x000000100e10722b */ /* 0x000fe4000000000e */
[----:B------:R-:W-:-:S06]  /*02d0*/  DFMA R8, R6, R22, R8 ;  /* 0x000000160608722b */ /* 0x000fcc0000000008 */
[----:B------:R-:W-:Y:S02]  /*02e0*/  DFMA R2, -R12, R16, 1 ;  /* 0x3ff000000c02742b */ /* 0x000fe40000000110 */
[----:B------:R-:W-:-:S06]  /*02f0*/  DFMA R20, R4, R20, R8 ;  /* 0x000000140414722b */ /* 0x000fcc0000000008 */
[----:B------:R-:W-:-:S08]  /*0300*/  DFMA R2, R16, R2, R16 ;  /* 0x000000021002722b */ /* 0x000fd00000000010 */
[----:B------:R-:W-:-:S08]  /*0310*/  DMUL R4, R20, R2 ;  /* 0x0000000214047228 */ /* 0x000fd00000000000 */
[----:B------:R-:W-:-:S08]  /*0320*/  DFMA R6, -R12, R4, R20 ;  /* 0x000000040c06722b */ /* 0x000fd00000000114 */
[----:B------:R-:W-:Y:S01]  /*0330*/  DFMA R2, R2, R6, R4 ;  /* 0x000000060202722b */ /* 0x000fe20000000004 */
[----:B------:R-:W-:-:S09]  /*0340*/  FSETP.GEU.AND P1, PT, |R21|, 6.5827683646048100446e-37, PT ;  /* 0x036000001500780b */ /* 0x000fd20003f2e200 */
[----:B------:R-:W-:-:S05]  /*0350*/  FFMA R4, RZ, R13, R3 ;  /* 0x0000000dff047223 */ /* 0x000fca0000000003 */
[----:B------:R-:W-:-:S13]  /*0360*/  FSETP.GT.AND P0, PT, |R4|, 1.469367938527859385e-39, PT ;  /* 0x001000000400780b */ /* 0x000fda0003f04200 */
[----:B------:R-:W-:Y:S05]  /*0370*/  @P0 BRA P1, `(.L_x_143) ;  /* 0x0000000000080947 */ /* 0x000fea0000800000 */
[----:B------:R-:W-:-:S07]  /*0380*/  MOV R10, 0x3a0 ;  /* 0x000003a0000a7802 */ /* 0x000fce0000000f00 */
[----:B------:R-:W-:Y:S05]  /*0390*/  CALL.REL.NOINC `($__internal_2_$__cuda_sm20_div_rn_f64_full) ;  /* 0x0000000000147944 */ /* 0x000fea0003c00000 */
.L_x_143:
[----:B------:R-:W-:Y:S05]  /*03a0*/  BSYNC.RECONVERGENT B0 ;  /* 0x0000000000007941 */ /* 0x000fea0003800200 */
.L_x_142:
[----:B------:R-:W0:Y:S02]  /*03b0*/  LDC.64 R4, c[0x0][0x390] ;  /* 0x0000e400ff047b82 */ /* 0x000e240000000a00 */
[----:B0-----:R-:W-:-:S05]  /*03c0*/  IMAD.WIDE R4, R0, 0x8, R4 ;  /* 0x0000000800047825 */ /* 0x001fca00078e0204 */
[----:B------:R-:W-:Y:S01]  /*03d0*/  STG.E.64 desc[UR4][R4.64], R2 ;  /* 0x0000000204007986 */ /* 0x000fe2000c101b04 */
[----:B------:R-:W-:Y:S05]  /*03e0*/  EXIT ;  /* 0x000000000000794d */ /* 0x000fea0003800000 */
        .weak           $__internal_2_$__cuda_sm20_div_rn_f64_full
        .type           $__internal_2_$__cuda_sm20_div_rn_f64_full,@function
        .size           $__internal_2_$__cuda_sm20_div_rn_f64_full,(.L_x_267 - $__internal_2_$__cuda_sm20_div_rn_f64_full)
$__internal_2_$__cuda_sm20_div_rn_f64_full:
[C---:B------:R-:W-:Y:S01]  /*03f0*/  FSETP.GEU.AND P0, PT, |R13|.reuse, 1.469367938527859385e-39, PT ;  /* 0x001000000d00780b */ /* 0x040fe20003f0e200 */
[--C-:B------:R-:W-:Y:S01]  /*0400*/  IMAD.MOV.U32 R4, RZ, RZ, R12.reuse ;  /* 0x000000ffff047224 */ /* 0x100fe200078e000c */
[C---:B------:R-:W-:Y:S01]  /*0410*/  LOP3.LUT R2, R13.reuse, 0x800fffff, RZ, 0xc0, !PT ;  /* 0x800fffff0d027812 */ /* 0x040fe200078ec0ff */
[----:B------:R-:W-:Y:S01]  /*0420*/  IMAD.MOV.U32 R5, RZ, RZ, R13 ;  /* 0x000000ffff057224 */ /* 0x000fe200078e000d */
[----:B------:R-:W-:Y:S01]  /*0430*/  LOP3.LUT R14, R13, 0x7ff00000, RZ, 0xc0, !PT ;  /* 0x7ff000000d0e7812 */ /* 0x000fe200078ec0ff */
[----:B------:R-:W-:Y:S01]  /*0440*/  IMAD.MOV.U32 R7, RZ, RZ, R21 ;  /* 0x000000ffff077224 */ /* 0x000fe200078e0015 */
[----:B------:R-:W-:Y:S01]  /*0450*/  LOP3.LUT R3, R2, 0x3ff00000, RZ, 0xfc, !PT ;  /* 0x3ff0000002037812 */ /* 0x000fe200078efcff */
[----:B------:R-:W-:Y:S01]  /*0460*/  IMAD.MOV.U32 R2, RZ, RZ, R12 ;  /* 0x000000ffff027224 */ /* 0x000fe200078e000c */
[----:B------:R-:W-:Y:S01]  /*0470*/  BSSY.RECONVERGENT B1, `(.L_x_144) ;  /* 0x0000054000017945 */ /* 0x000fe20003800200 */
[----:B------:R-:W-:Y:S01]  /*0480*/  IMAD.MOV.U32 R16, RZ, RZ, 0x1 ;  /* 0x00000001ff107424 */ /* 0x000fe200078e00ff */
[C---:B------:R-:W-:Y:S01]  /*0490*/  FSETP.GEU.AND P2, PT, |R7|.reuse, 1.469367938527859385e-39, PT ;  /* 0x001000000700780b */ /* 0x040fe20003f4e200 */
[----:B------:R-:W-:Y:S01]  /*04a0*/  IMAD.MOV.U32 R6, RZ, RZ, R20 ;  /* 0x000000ffff067224 */ /* 0x000fe200078e0014 */
[----:B------:R-:W-:Y:S01]  /*04b0*/  LOP3.LUT R11, R7, 0x7ff00000, RZ, 0xc0, !PT ;  /* 0x7ff00000070b7812 */ /* 0x000fe200078ec0ff */
[----:B------:R-:W-:-:S03]  /*04c0*/  @!P0 DMUL R2, R4, 8.98846567431157953865e+307 ;  /* 0x7fe0000004028828 */ /* 0x000fc60000000000 */
[----:B------:R-:W-:-:S03]  /*04d0*/  ISETP.GE.U32.AND P1, PT, R11, R14, PT ;  /* 0x0000000e0b00720c */ /* 0x000fc60003f26070 */
[----:B------:R-:W0:Y:S04]  /*04e0*/  MUFU.RCP64H R17, R3 ;  /* 0x0000000300117308 */ /* 0x000e280000001800 */
[----:B------:R-:W-:Y:S01]  /*04f0*/  @!P2 LOP3.LUT R12, R5, 0x7ff00000, RZ, 0xc0, !PT ;  /* 0x7ff00000050ca812 */ /* 0x000fe200078ec0ff */
[----:B------:R-:W-:-:S03]  /*0500*/  @!P2 IMAD.MOV.U32 R18, RZ, RZ, RZ ;  /* 0x000000ffff12a224 */ /* 0x000fc600078e00ff */
[----:B------:R-:W-:Y:S01]  /*0510*/  @!P2 ISETP.GE.U32.AND P3, PT, R11, R12, PT ;  /* 0x0000000c0b00a20c */ /* 0x000fe20003f66070 */
[----:B------:R-:W-:-:S05]  /*0520*/  IMAD.MOV.U32 R12, RZ, RZ, 0x1ca00000 ;  /* 0x1ca00000ff0c7424 */ /* 0x000fca00078e00ff */
[----:B------:R-:W-:Y:S01]  /*0530*/  @!P2 SEL R13, R12, 0x63400000, !P3 ;  /* 0x634000000c0da807 */ /* 0x000fe20005800000 */
[----:B0-----:R-:W-:-:S03]  /*0540*/  DFMA R8, R16, -R2, 1 ;  /* 0x3ff000001008742b */ /* 0x001fc60000000802 */
[----:B------:R-:W-:-:S04]  /*0550*/  @!P2 LOP3.LUT R13, R13, 0x80000000, R7, 0xf8, !PT ;  /* 0x800000000d0da812 */ /* 0x000fc800078ef807 */
[----:B------:R-:W-:Y:S01]  /*0560*/  @!P2 LOP3.LUT R19, R13, 0x100000, RZ, 0xfc, !PT ;  /* 0x001000000d13a812 */ /* 0x000fe200078efcff */
[----:B------:R-:W-:-:S08]  /*0570*/  DFMA R8, R8, R8, R8 ;  /* 0x000000080808722b */ /* 0x000fd00000000008 */
[----:B------:R-:W-:Y:S01]  /*0580*/  DFMA R16, R16, R8, R16 ;  /* 0x000000081010722b */ /* 0x000fe20000000010 */
[----:B------:R-:W-:Y:S01]  /*0590*/  SEL R9, R12, 0x63400000, !P1 ;  /* 0x634000000c097807 */ /* 0x000fe20004800000 */
[----:B------:R-:W-:-:S03]  /*05a0*/  IMAD.MOV.U32 R8, RZ, RZ, R6 ;  /* 0x000000ffff087224 */ /* 0x000fc600078e0006 */
[----:B------:R-:W-:-:S03]  /*05b0*/  LOP3.LUT R9, R9, 0x800fffff, R7, 0xf8, !PT ;  /* 0x800fffff09097812 */ /* 0x000fc600078ef807 */
[----:B------:R-:W-:-:S03]  /*05c0*/  DFMA R20, R16, -R2, 1 ;  /* 0x3ff000001014742b */ /* 0x000fc60000000802 */
[----:B------:R-:W-:-:S05]  /*05d0*/  @!P2 DFMA R8, R8, 2, -R18 ;  /* 0x400000000808a82b */ /* 0x000fca0000000812 */
[----:B------:R-:W-:Y:S01]  /*05e0*/  DFMA R16, R16, R20, R16 ;  /* 0x000000141010722b */ /* 0x000fe20000000010 */
[----:B------:R-:W-:Y:S02]  /*05f0*/  IMAD.MOV.U32 R21, RZ, RZ, R11 ;  /* 0x000000ffff157224 */ /* 0x000fe400078e000b */
[----:B------:R-:W-:Y:S01]  /*0600*/  IMAD.MOV.U32 R20, RZ, RZ, R14 ;  /* 0x000000ffff147224 */ /* 0x000fe200078e000e */
[----:B------:R-:W-:Y:S02]  /*0610*/  @!P0 LOP3.LUT R20, R3, 0x7ff00000, RZ, 0xc0, !PT ;  /* 0x7ff0000003148812 */ /* 0x000fe400078ec0ff */
[----:B------:R-:W-:Y:S02]  /*0620*/  @!P2 LOP3.LUT R21, R9, 0x7ff00000, RZ, 0xc0, !PT ;  /* 0x7ff000000915a812 */ /* 0x000fe400078ec0ff */
[----:B------:R-:W-:Y:S01]  /*0630*/  DMUL R18, R16, R8 ;  /* 0x0000000810127228 */ /* 0x000fe20000000000 */
[----:B------:R-:W-:Y:S02]  /*0640*/  VIADD R22, R20, 0xffffffff ;  /* 0xffffffff14167836 */ /* 0x000fe40000000000 */
[----:B------:R-:W-:-:S05]  /*0650*/  VIADD R13, R21, 0xffffffff ;  /* 0xffffffff150d7836 */ /* 0x000fca0000000000 */
[----:B------:R-:W-:Y:S01]  /*0660*/  DFMA R14, R18, -R2, R8 ;  /* 0x80000002120e722b */ /* 0x000fe20000000008 */
[----:B------:R-:W-:-:S04]  /*0670*/  ISETP.GT.U32.AND P0, PT, R13, 0x7feffffe, PT ;  /* 0x7feffffe0d00780c */ /* 0x000fc80003f04070 */
[----:B------:R-:W-:-:S03]  /*0680*/  ISETP.GT.U32.OR P0, PT, R22, 0x7feffffe, P0 ;  /* 0x7feffffe1600780c */ /* 0x000fc60000704470 */
[----:B------:R-:W-:-:S10]  /*0690*/  DFMA R14, R16, R14, R18 ;  /* 0x0000000e100e722b */ /* 0x000fd40000000012 */
[----:B------:R-:W-:Y:S05]  /*06a0*/  @P0 BRA `(.L_x_145) ;  /* 0x00000000006c0947 */ /* 0x000fea0003800000 */
[----:B------:R-:W-:-:S04]  /*06b0*/  LOP3.LUT R16, R5, 0x7ff00000, RZ, 0xc0, !PT ;  /* 0x7ff0000005107812 */ /* 0x000fc800078ec0ff */
[CC--:B------:R-:W-:Y:S02]  /*06c0*/  VIADDMNMX R6, R11.reuse, -R16.reuse, 0xb9600000, !PT ;  /* 0xb96000000b067446 */ /* 0x0c0fe40007800910 */
[----:B------:R-:W-:Y:S02]  /*06d0*/  ISETP.GE.U32.AND P0, PT, R11, R16, PT ;  /* 0x000000100b00720c */ /* 0x000fe40003f06070 */
[----:B------:R-:W-:Y:S02]  /*06e0*/  VIMNMX R6, PT, PT, R6, 0x46a00000, PT ;  /* 0x46a0000006067848 */ /* 0x000fe40003fe0100 */
[----:B------:R-:W-:-:S05]  /*06f0*/  SEL R11, R12, 0x63400000, !P0 ;  /* 0x634000000c0b7807 */ /* 0x000fca0004000000 */
[----:B------:R-:W-:Y:S02]  /*0700*/  IMAD.IADD R11, R6, 0x1, -R11 ;  /* 0x00000001060b7824 */ /* 0x000fe400078e0a0b */
[----:B------:R-:W-:Y:S02]  /*0710*/  IMAD.MOV.U32 R6, RZ, RZ, RZ ;  /* 0x000000ffff067224 */ /* 0x000fe400078e00ff */
[----:B------:R-:W-:-:S06]  /*0720*/  VIADD R7, R11, 0x7fe00000 ;  /* 0x7fe000000b077836 */ /* 0x000fcc0000000000 */
[----:B------:R-:W-:-:S10]  /*0730*/  DMUL R12, R14, R6 ;  /* 0x000000060e0c7228 */ /* 0x000fd40000000000 */
[----:B------:R-:W-:-:S13]  /*0740*/  FSETP.GTU.AND P0, PT, |R13|, 1.469367938527859385e-39, PT ;  /* 0x001000000d00780b */ /* 0x000fda0003f0c200 */
[----:B------:R-:W-:Y:S05]  /*0750*/  @P0 BRA `(.L_x_146) ;  /* 0x0000000000940947 */ /* 0x000fea0003800000 */
[----:B------:R-:W-:Y:S01]  /*0760*/  DFMA R2, R14, -R2, R8 ;  /* 0x800000020e02722b */ /* 0x000fe20000000008 */
[----:B------:R-:W-:-:S09]  /*0770*/  IMAD.MOV.U32 R6, RZ, RZ, RZ ;  /* 0x000000ffff067224 */ /* 0x000fd200078e00ff */
[C---:B------:R-:W-:Y:S02]  /*0780*/  FSETP.NEU.AND P0, PT, R3.reuse, RZ, PT ;  /* 0x000000ff0300720b */ /* 0x040fe40003f0d000 */
[----:B------:R-:W-:-:S04]  /*0790*/  LOP3.LUT R5, R3, 0x80000000, R5, 0x48, !PT ;  /* 0x8000000003057812 */ /* 0x000fc800078e4805 */
[----:B------:R-:W-:-:S07]  /*07a0*/  LOP3.LUT R7, R5, R7, RZ, 0xfc, !PT ;  /* 0x0000000705077212 */ /* 0x000fce00078efcff */
[----:B------:R-:W-:Y:S05]  /*07b0*/  @!P0 BRA `(.L_x_146) ;  /* 0x00000000007c8947 */ /* 0x000fea0003800000 */
[----:B------:R-:W-:Y:S01]  /*07c0*/  IMAD.MOV R3, RZ, RZ, -R11 ;  /* 0x000000ffff037224 */ /* 0x000fe200078e0a0b */
[----:B------:R-:W-:Y:S01]  /*07d0*/  DMUL.RP R6, R14, R6 ;  /* 0x000000060e067228 */ /* 0x000fe20000008000 */
[----:B------:R-:W-:Y:S01]  /*07e0*/  IMAD.MOV.U32 R2, RZ, RZ, RZ ;  /* 0x000000ffff027224 */ /* 0x000fe200078e00ff */
[----:B------:R-:W-:-:S05]  /*07f0*/  IADD3 R11, PT, PT, -R11, -0x43300000, RZ ;  /* 0xbcd000000b0b7810 */ /* 0x000fca0007ffe1ff */
[----:B------:R-:W-:-:S03]  /*0800*/  DFMA R2, R12, -R2, R14 ;  /* 0x800000020c02722b */ /* 0x000fc6000000000e */
[----:B------:R-:W-:-:S07]  /*0810*/  LOP3.LUT R5, R7, R5, RZ, 0x3c, !PT ;  /* 0x0000000507057212 */ /* 0x000fce00078e3cff */
[----:B------:R-:W-:-:S04]  /*0820*/  FSETP.NEU.AND P0, PT, |R3|, R11, PT ;  /* 0x0000000b0300720b */ /* 0x000fc80003f0d200 */
[----:B------:R-:W-:Y:S02]  /*0830*/  FSEL R12, R6, R12, !P0 ;  /* 0x0000000c060c7208 */ /* 0x000fe40004000000 */
[----:B------:R-:W-:Y:S01]  /*0840*/  FSEL R13, R5, R13, !P0 ;  /* 0x0000000d050d7208 */ /* 0x000fe20004000000 */
[----:B------:R-:W-:Y:S06]  /*0850*/  BRA `(.L_x_146) ;  /* 0x0000000000547947 */ /* 0x000fec0003800000 */
.L_x_145:
        /* <DEDUP_REMOVED lines=12> */
[----:B------:R-:W-:Y:S02]  /*0920*/  @!P0 IMAD.MOV.U32 R12, RZ, RZ, RZ ;  /* 0x000000ffff0c8224 */ /* 0x000fe400078e00ff */
[----:B------:R-:W-:Y:S02]  /*0930*/  @P0 IMAD.MOV.U32 R12, RZ, RZ, RZ ;  /* 0x000000ffff0c0224 */ /* 0x000fe400078e00ff */
[----:B------:R-:W-:Y:S01]  /*0940*/  @P0 IMAD.MOV.U32 R13, RZ, RZ, R2 ;  /* 0x000000ffff0d0224 */ /* 0x000fe200078e0002 */
[----:B------:R-:W-:Y:S06]  /*0950*/  BRA `(.L_x_146) ;  /* 0x0000000000147947 */ /* 0x000fec0003800000 */
.L_x_148:
[----:B------:R-:W-:Y:S01]  /*0960*/  LOP3.LUT R13, R5, 0x80000, RZ, 0xfc, !PT ;  /* 0x00080000050d7812 */ /* 0x000fe200078efcff */
[----:B------:R-:W-:Y:S01]  /*0970*/  IMAD.MOV.U32 R12, RZ, RZ, R4 ;  /* 0x000000ffff0c7224 */ /* 0x000fe200078e0004 */
[----:B------:R-:W-:Y:S06]  /*0980*/  BRA `(.L_x_146) ;  /* 0x0000000000087947 */ /* 0x000fec0003800000 */
.L_x_147:
[----:B------:R-:W-:Y:S01]  /*0990*/  LOP3.LUT R13, R7, 0x80000, RZ, 0xfc, !PT ;  /* 0x00080000070d7812 */ /* 0x000fe200078efcff */
[----:B------:R-:W-:-:S07]  /*09a0*/  IMAD.MOV.U32 R12, RZ, RZ, R6 ;  /* 0x000000ffff0c7224 */ /* 0x000fce00078e0006 */
.L_x_146:
[----:B------:R-:W-:Y:S05]  /*09b0*/  BSYNC.RECONVERGENT B1 ;  /* 0x0000000000017941 */ /* 0x000fea0003800200 */
.L_x_144:
[----:B------:R-:W-:Y:S02]  /*09c0*/  IMAD.MOV.U32 R11, RZ, RZ, 0x0 ;  /* 0x00000000ff0b7424 */ /* 0x000fe400078e00ff */
[----:B------:R-:W-:Y:S02]  /*09d0*/  IMAD.MOV.U32 R2, RZ, RZ, R12 ;  /* 0x000000ffff027224 */ /* 0x000fe400078e000c */
[----:B------:R-:W-:Y:S01]  /*09e0*/  IMAD.MOV.U32 R3, RZ, RZ, R13 ;  /* 0x000000ffff037224 */ /* 0x000fe200078e000d */
[----:B------:R-:W-:Y:S06]  /*09f0*/  RET.REL.NODEC R10 `(_Z13mvp_transformPKdS0_Pdi) ;  /* 0xfffffff40a807950 */ /* 0x000fec0003c3ffff */
.L_x_149:
        /* <DEDUP_REMOVED lines=16> */
.L_x_267:


//--------------------- .text._Z12phong_shaderPKdS0_S0_S0_Pdidddd --------------------------
	.section	.text._Z12phong_shaderPKdS0_S0_S0_Pdidddd,"ax",@progbits
	.align	128
        .global         _Z12phong_shaderPKdS0_S0_S0_Pdidddd
        .type           _Z12phong_shaderPKdS0_S0_S0_Pdidddd,@function
        .size           _Z12phong_shaderPKdS0_S0_S0_Pdidddd,(.L_x_270 - _Z12phong_shaderPKdS0_S0_S0_Pdidddd)
        .other          _Z12phong_shaderPKdS0_S0_S0_Pdidddd,@"STO_CUDA_ENTRY STV_DEFAULT"
_Z12phong_shaderPKdS0_S0_S0_Pdidddd:
.text._Z12phong_shaderPKdS0_S0_S0_Pdidddd:
[----:B------:R-:W0:Y:S01]  /*0000*/  LDC R1, c[0x0][0x37c] ;  /* 0x0000df00ff017b82 */ /* 0x000e220000000800 */
[----:B------:R-:W1:Y:S07]  /*0010*/  S2R R3, SR_TID.X ;  /* 0x0000000000037919 */ /* 0x000e6e0000002100 */
[----:B------:R-:W1:Y:S01]  /*0020*/  S2UR UR4, SR_CTAID.X ;  /* 0x00000000000479c3 */ /* 0x000e620000002500 */
[----:B------:R-:W2:Y:S07]  /*0030*/  LDCU UR5, c[0x0][0x3a8] ;  /* 0x00007500ff0577ac */ /* 0x000eae0008000800 */
[----:B------:R-:W1:Y:S02]  /*0040*/  LDC R2, c[0x0][0x360] ;  /* 0x0000d800ff027b82 */ /* 0x000e640000000800 */
[----:B-1----:R-:W-:-:S05]  /*0050*/  IMAD R2, R2, UR4, R3 ;  /* 0x0000000402027c24 */ /* 0x002fca000f8e0203 */
[----:B--2---:R-:W-:-:S13]  /*0060*/  ISETP.GE.AND P0, PT, R2, UR5, PT ;  /* 0x0000000502007c0c */ /* 0x004fda000bf06270 */
[----:B0-----:R-:W-:Y:S05]  /*0070*/  @P0 EXIT ;  /* 0x000000000000094d */ /* 0x001fea0003800000 */
[----:B------:R-:W0:Y:S01]  /*0080*/  LDC.64 R22, c[0x0][0x388] ;  /* 0x0000e200ff167b82 */ /* 0x000e220000000a00 */
[----:B------:R-:W1:Y:S01]  /*0090*/  LDCU.64 UR36, c[0x0][0x358] ;  /* 0x00006b00ff2477ac */ /* 0x000e620008000a00 */
[----:B------:R-:W-:-:S06]  /*00a0*/  IMAD R16, R2, 0x3, RZ ;  /* 0x0000000302107824 */ /* 0x000fcc00078e02ff */
[----:B------:R-:W2:Y:S01]  /*00b0*/  LDC.64 R6, c[0x0][0x390] ;  /* 0x0000e400ff067b82 */ /* 0x000ea20000000a00 */
[----:B0-----:R-:W-:-:S05]  /*00c0*/  IMAD.WIDE R22, R16, 0x8, R22 ;  /* 0x0000000810167825 */ /* 0x001fca00078e0216 */
[----:B-1----:R-:W3:Y:S04]  /*00d0*/  LDG.E.64 R8, desc[UR36][R22.64] ;  /* 0x0000002416087981 */ /* 0x002ee8000c1e1b00 */
[----:B--2---:R-:W3:Y:S04]  /*00e0*/  LDG.E.64 R4, desc[UR36][R6.64] ;  /* 0x0000002406047981 */ /* 0x004ee8000c1e1b00 */
[----:B------:R-:W2:Y:S04]  /*00f0*/  LDG.E.64 R10, desc[UR36][R6.64+0x8] ;  /* 0x00000824060a7981 */ /* 0x000ea8000c1e1b00 */
[----:B------:R-:W2:Y:S04]  /*0100*/  LDG.E.64 R12, desc[UR36][R22.64+0x8] ;  /* 0x00000824160c7981 */ /* 0x000ea8000c1e1b00 */
[----:B------:R-:W4:Y:S04]  /*0110*/  LDG.E.64 R18, desc[UR36][R6.64+0x10] ;  /* 0x0000102406127981 */ /* 0x000f28000c1e1b00 */
[----:B------:R-:W4:Y:S01]  /*0120*/  LDG.E.64 R14, desc[UR36][R22.64+0x10] ;  /* 0x00001024160e7981 */ /* 0x000f22000c1e1b00 */
[----:B------:R-:W-:Y:S01]  /*0130*/  MOV R0, 0x8 ;  /* 0x0000000800007802 */ /* 0x000fe20000000f00 */
[----:B---3--:R-:W-:-:S03]  /*0140*/  DFMA R4, R4, R8, RZ ;  /* 0x000000080404722b */ /* 0x008fc600000000ff */
[----:B------:R0:W1:Y:S05]  /*0150*/  LDC.64 R8, c[0x4][R0] ;  /* 0x0100000000087b82 */ /* 0x00006a0000000a00 */
[----:B--2---:R-:W-:-:S08]  /*0160*/  DFMA R4, R10, R12, R4 ;  /* 0x0000000c0a04722b */ /* 0x004fd00000000004 */
[----:B----4-:R-:W-:Y:S01]  /*0170*/  DFMA R18, R18, R14, R4 ;  /* 0x0000000e1212722b */ /* 0x010fe20000000004 */
[----:B------:R-:W-:Y:S02]  /*0180*/  IMAD.MOV.U32 R4, RZ, RZ, 0x18 ;  /* 0x00000018ff047424 */ /* 0x000fe400078e00ff */
[----:B0-----:R-:W-:-:S08]  /*0190*/  IMAD.MOV.U32 R5, RZ, RZ, RZ ;  /* 0x000000ffff057224 */ /* 0x001fd000078e00ff */
[----:B------:R-:W-:-:S07]  /*01a0*/  LEPC R20, `(.L_x_150) ;  /* 0x000000001014794e */ /* 0x000fce0000000000 */
[----:B-1----:R-:W-:Y:S05]  /*01b0*/  CALL.ABS.NOINC R8 ;  /* 0x0000000008007343 */ /* 0x002fea0003c00000 */
.L_x_150:
[----:B------:R-:W0:Y:S08]  /*01c0*/  LDC.64 R6, c[0x0][0x380] ;  /* 0x0000e000ff067b82 */ /* 0x000e300000000a00 */
[----:B------:R-:W1:Y:S01]  /*01d0*/  LDC.64 R10, c[0x0][0x398] ;  /* 0x0000e600ff0a7b82 */ /* 0x000e620000000a00 */
[----:B0-----:R-:W-:-:S05]  /*01e0*/  IMAD.WIDE R6, R16, 0x8, R6 ;  /* 0x0000000810067825 */ /* 0x001fca00078e0206 */
[----:B------:R-:W2:Y:S04]  /*01f0*/  LDG.E.64 R12, desc[UR36][R6.64] ;  /* 0x00000024060c7981 */ /* 0x000ea8000c1e1b00 */
[----:B-1----:R-:W2:Y:S01]  /*0200*/  LDG.E.64 R8, desc[UR36][R10.64] ;  /* 0x000000240a087981 */ /* 0x002ea2000c1e1b00 */
[----:B------:R-:W-:Y:S02]  /*0210*/  IMAD.MOV.U32 R16, RZ, RZ, R4 ;  /* 0x000000ffff107224 */ /* 0x000fe400078e0004 */
[----:B------:R-:W-:Y:S01]  /*0220*/  IMAD.MOV.U32 R17, RZ, RZ, R5 ;  /* 0x000000ffff117224 */ /* 0x000fe200078e0005 */
[----:B------:R-:W-:Y:S01]  /*0230*/  BSSY.RECONVERGENT B0, `(.L_x_151) ;  /* 0x0000009000007945 */ /* 0x000fe20003800200 */
[----:B------:R-:W-:Y:S01]  /*0240*/  IMAD.MOV.U32 R3, RZ, RZ, 0x40000000 ;  /* 0x40000000ff037424 */ /* 0x000fe200078e00ff */
[----:B------:R-:W-:Y:S01]  /*0250*/  MOV R0, 0x2c0 ;  /* 0x000002c000007802 */ /* 0x000fe20000000f00 */
[----:B--2---:R-:W-:-:S07]  /*0260*/  DADD R8, R8, -R12 ;  /* 0x0000000008087229 */ /* 0x004fce000000080c */
[----:B------:R0:W-:Y:S01]  /*0270*/  ST.E.64 desc[UR36][R16.64], R8 ;  /* 0x0000000810007985 */ /* 0x0001e2000c101b24 */
[----:B------:R-:W-:-:S10]  /*0280*/  DADD R4, -RZ, |R8| ;  /* 0x00000000ff047229 */ /* 0x000fd40000000508 */
[----:B------:R-:W-:Y:S02]  /*0290*/  IMAD.MOV.U32 R12, RZ, RZ, R4 ;  /* 0x000000ffff0c7224 */ /* 0x000fe400078e0004 */
[----:B------:R-:W-:-:S07]  /*02a0*/  IMAD.MOV.U32 R4, RZ, RZ, RZ ;  /* 0x000000ffff047224 */ /* 0x000fce00078e00ff */
[----:B0-----:R-:W-:Y:S05]  /*02b0*/  CALL.REL.NOINC `($_Z12phong_shaderPKdS0_S0_S0_Pdidddd$__internal_accurate_pow) ;  /* 0x0000001c00847944 */ /* 0x001fea0003c00000 */
[----:B------:R-:W-:Y:S05]  /*02c0*/  BSYNC.RECONVERGENT B0 ;  /* 0x0000000000007941 */ /* 0x000fea0003800200 */
.L_x_151:
[----:B------:R-:W0:Y:S01]  /*02d0*/  LDC.64 R14, c[0x0][0x398] ;  /* 0x0000e600ff0e7b82 */ /* 0x000e220000000a00 */
[----:B------:R-:W2:Y:S04]  /*02e0*/  LDG.E.64 R10, desc[UR36][R6.64+0x8] ;  /* 0x00000824060a7981 */ /* 0x000ea8000c1e1b00 */
[----:B0-----:R-:W2:Y:S01]  /*02f0*/  LDG.E.64 R24, desc[UR36][R14.64+0x8] ;  /* 0x000008240e187981 */ /* 0x001ea2000c1e1b00 */
[----:B------:R-:W-:Y:S01]  /*0300*/  DSETP.NEU.AND P0, PT, R8, RZ, PT ;  /* 0x000000ff0800722a */ /* 0x000fe20003f0d000 */
[----:B------:R-:W-:Y:S05]  /*0310*/  BSSY.RECONVERGENT B0, `(.L_x_152) ;  /* 0x0000011000007945 */ /* 0x000fea0003800200 */
[----:B------:R-:W-:-:S02]  /*0320*/  FSEL R34, R4, RZ, P0 ;  /* 0x000000ff04227208 */ /* 0x000fc40000000000 */
[----:B------:R-:W-:Y:S01]  /*0330*/  FSEL R35, R3, RZ, P0 ;  /* 0x000000ff03237208 */ /* 0x000fe20000000000 */
[----:B--2---:R-:W-:Y:S02]  /*0340*/  DADD R24, R24, -R10 ;  /* 0x0000000018187229 */ /* 0x004fe4000000080a */
[----:B------:R-:W-:-:S05]  /*0350*/  DADD R10, R8, 2 ;  /* 0x40000000080a7429 */ /* 0x000fca0000000000 */
[----:B------:R0:W-:Y:S01]  /*0360*/  ST.E.64 desc[UR36][R16.64+0x8], R24 ;  /* 0x0000081810007985 */ /* 0x0001e2000c101b24 */
[----:B------:R-:W-:-:S04]  /*0370*/  DADD R12, -RZ, |R24| ;  /* 0x00000000ff0c7229 */ /* 0x000fc80000000518 */
[----:B------:R-:W-:-:S04]  /*0380*/  LOP3.LUT R10, R11, 0x7ff00000, RZ, 0xc0, !PT ;  /* 0x7ff000000b0a7812 */ /* 0x000fc800078ec0ff */
[----:B------:R-:W-:Y:S02]  /*0390*/  ISETP.NE.AND P1, PT, R10, 0x7ff00000, PT ;  /* 0x7ff000000a00780c */ /* 0x000fe40003f25270 */
[----:B------:R-:W-:-:S11]  /*03a0*/  IMAD.MOV.U32 R5, RZ, RZ, R13 ;  /* 0x000000ffff057224 */ /* 0x000fd600078e000d */
[----:B0-----:R-:W-:Y:S05]  /*03b0*/  @P1 BRA `(.L_x_153) ;  /* 0x0000000000181947 */ /* 0x001fea0003800000 */
[----:B------:R-:W-:-:S14]  /*03c0*/  DSETP.NAN.AND P0, PT, R8, R8, PT ;  /* 0x000000080800722a */ /* 0x000fdc0003f08000 */
[----:B------:R-:W-:Y:S01]  /*03d0*/  @P0 DADD R34, R8, 2 ;  /* 0x4000000008220429 */ /* 0x000fe20000000000 */
[----:B------:R-:W-:Y:S10]  /*03e0*/  @P0 BRA `(.L_x_153) ;  /* 0x00000000000c0947 */ /* 0x000ff40003800000 */
[----:B------:R-:W-:-:S14]  /*03f0*/  DSETP.NEU.AND P0, PT, |R8|, +INF , PT ;  /* 0x7ff000000800742a */ /* 0x000fdc0003f0d200 */
[----:B------:R-:W-:Y:S02]  /*0400*/  @!P0 IMAD.MOV.U32 R34, RZ, RZ, 0x0 ;  /* 0x00000000ff228424 */ /* 0x000fe400078e00ff */
[----:B------:R-:W-:-:S07]  /*0410*/  @!P0 IMAD.MOV.U32 R35, RZ, RZ, 0x7ff00000 ;  /* 0x7ff00000ff238424 */ /* 0x000fce00078e00ff */
.L_x_153:
[----:B------:R-:W-:Y:S05]  /*0420*/  BSYNC.RECONVERGENT B0 ;  /* 0x0000000000007941 */ /* 0x000fea0003800200 */
.L_x_152:
[----:B------:R-:W-:Y:S01]  /*0430*/  BSSY.RECONVERGENT B0, `(.L_x_154) ;  /* 0x0000005000007945 */ /* 0x000fe20003800200 */
[----:B------:R-:W-:Y:S01]  /*0440*/  IMAD.MOV.U32 R4, RZ, RZ, RZ ;  /* 0x000000ffff047224 */ /* 0x000fe200078e00ff */
[----:B------:R-:W-:Y:S01]  /*0450*/  MOV R0, 0x480 ;  /* 0x0000048000007802 */ /* 0x000fe20000000f00 */
[----:B------:R-:W-:-:S07]  /*0460*/  IMAD.MOV.U32 R3, RZ, RZ, 0x40000000 ;  /* 0x40000000ff037424 */ /* 0x000fce00078e00ff */
[----:B------:R-:W-:Y:S05]  /*0470*/  CALL.REL.NOINC `($_Z12phong_shaderPKdS0_S0_S0_Pdidddd$__internal_accurate_pow) ;  /* 0x0000001c00147944 */ /* 0x000fea0003c00000 */
[----:B------:R-:W-:Y:S05]  /*0480*/  BSYNC.RECONVERGENT B0 ;  /* 0x0000000000007941 */ /* 0x000fea0003800200 */
.L_x_154:
[C---:B------:R-:W-:Y:S01]  /*0490*/  DADD R10, R24.reuse, 2 ;  /* 0x40000000180a7429 */ /* 0x040fe20000000000 */
[----:B------:R-:W-:Y:S01]  /*04a0*/  BSSY.RECONVERGENT B0, `(.L_x_155) ;  /* 0x000000f000007945 */ /* 0x000fe20003800200 */
[----:B------:R-:W-:-:S06]  /*04b0*/  DSETP.NEU.AND P0, PT, R24, RZ, PT ;  /* 0x000000ff1800722a */ /* 0x000fcc0003f0d000 */
[----:B------:R-:W-:Y:S02]  /*04c0*/  FSEL R4, R4, RZ, P0 ;  /* 0x000000ff04047208 */ /* 0x000fe40000000000 */
[----:B------:R-:W-:Y:S02]  /*04d0*/  LOP3.LUT R10, R11, 0x7ff00000, RZ, 0xc0, !PT ;  /* 0x7ff000000b0a7812 */ /* 0x000fe400078ec0ff */
[----:B------:R-:W-:Y:S02]  /*04e0*/  FSEL R5, R3, RZ, P0 ;  /* 0x000000ff03057208 */ /* 0x000fe40000000000 */
[----:B------:R-:W-:-:S13]  /*04f0*/  ISETP.NE.AND P1, PT, R10, 0x7ff00000, PT ;  /* 0x7ff000000a00780c */ /* 0x000fda0003f25270 */
[----:B------:R-:W-:Y:S05]  /*0500*/  @P1 BRA `(.L_x_156) ;  /* 0x0000000000201947 */ /* 0x000fea0003800000 */
[----:B------:R-:W-:-:S14]  /*0510*/  DSETP.NAN.AND P0, PT, R24, R24, PT ;  /* 0x000000181800722a */ /* 0x000fdc0003f08000 */
[----:B------:R-:W-:Y:S05]  /*0520*/  @P0 BRA `(.L_x_157) ;  /* 0x0000000000140947 */ /* 0x000fea0003800000 */
[----:B------:R-:W-:-:S14]  /*0530*/  DSETP.NEU.AND P0, PT, |R24|, +INF , PT ;  /* 0x7ff000001800742a */ /* 0x000fdc0003f0d200 */
[----:B------:R-:W-:Y:S05]  /*0540*/  @P0 BRA `(.L_x_156) ;  /* 0x0000000000100947 */ /* 0x000fea0003800000 */
[----:B------:R-:W-:Y:S02]  /*0550*/  IMAD.MOV.U32 R4, RZ, RZ, 0x0 ;  /* 0x00000000ff047424 */ /* 0x000fe400078e00ff */
[----:B------:R-:W-:Y:S01]  /*0560*/  IMAD.MOV.U32 R5, RZ, RZ, 0x7ff00000 ;  /* 0x7ff00000ff057424 */ /* 0x000fe200078e00ff */
[----:B------:R-:W-:Y:S06]  /*0570*/  BRA `(.L_x_156) ;  /* 0x0000000000047947 */ /* 0x000fec0003800000 */
.L_x_157:
[----:B------:R-:W-:-:S11]  /*0580*/  DADD R4, R24, 2 ;  /* 0x4000000018047429 */ /* 0x000fd60000000000 */
.L_x_156:
[----:B------:R-:W-:Y:S05]  /*0590*/  BSYNC.RECONVERGENT B0 ;  /* 0x0000000000007941 */ /* 0x000fea0003800200 */
.L_x_155:
[----:B------:R-:W0:Y:S01]  /*05a0*/  LDC.64 R20, c[0x0][0x398] ;  /* 0x0000e600ff147b82 */ /* 0x000e220000000a00 */
[----:B------:R-:W2:Y:S04]  /*05b0*/  LDG.E.64 R6, desc[UR36][R6.64+0x10] ;  /* 0x0000102406067981 */ /* 0x000ea8000c1e1b00 */
[----:B0-----:R-:W2:Y:S01]  /*05c0*/  LDG.E.64 R12, desc[UR36][R20.64+0x10] ;  /* 0x00001024140c7981 */ /* 0x001ea2000c1e1b00 */
[----:B------:R-:W-:Y:S01]  /*05d0*/  DADD R10, RZ, R34 ;  /* 0x00000000ff0a7229 */ /* 0x000fe20000000022 */
[----:B------:R-:W-:Y:S01]  /*05e0*/  BSSY.RECONVERGENT B0, `(.L_x_158) ;  /* 0x0000010000007945 */ /* 0x000fe20003800200 */
[----:B------:R-:W-:Y:S01]  /*05f0*/  DSETP.NEU.AND P0, PT, R24, 1, PT ;  /* 0x3ff000001800742a */ /* 0x000fe20003f0d000 */
[----:B------:R-:W-:Y:S01]  /*0600*/  IMAD.MOV.U32 R3, RZ, RZ, 0x40000000 ;  /* 0x40000000ff037424 */ /* 0x000fe200078e00ff */
[----:B------:R-:W-:Y:S01]  /*0610*/  DSETP.NEU.AND P1, PT, R8, 1, PT ;  /* 0x3ff000000800742a */ /* 0x000fe20003f2d000 */
[----:B------:R-:W-:Y:S01]  /*0620*/  MOV R0, 0x6e0 ;  /* 0x000006e000007802 */ /* 0x000fe20000000f00 */
[----:B--2---:R-:W-:-:S02]  /*0630*/  DADD R34, R12, -R6 ;  /* 0x000000000c227229 */ /* 0x004fc40000000806 */
[----:B------:R-:W-:Y:S02]  /*0640*/  FSEL R12, R4, RZ, P0 ;  /* 0x000000ff040c7208 */ /* 0x000fe40000000000 */
[----:B------:R-:W-:Y:S02]  /*0650*/  FSEL R13, R5, 1.875, P0 ;  /* 0x3ff00000050d7808 */ /* 0x000fe40000000000 */
[----:B------:R-:W-:Y:S02]  /*0660*/  FSEL R4, R10, RZ, P1 ;  /* 0x000000ff0a047208 */ /* 0x000fe40000800000 */
[----:B------:R-:W-:Y:S01]  /*0670*/  DADD R14, -RZ, |R34| ;  /* 0x00000000ff0e7229 */ /* 0x000fe20000000522 */
[----:B------:R-:W-:-:S06]  /*0680*/  FSEL R5, R11, 1.875, P1 ;  /* 0x3ff000000b057808 */ /* 0x000fcc0000800000 */
[----:B------:R-:W-:Y:S01]  /*0690*/  DADD R6, R4, R12 ;  /* 0x0000000004067229 */ /* 0x000fe2000000000c */
[----:B------:R-:W-:Y:S02]  /*06a0*/  IMAD.MOV.U32 R4, RZ, RZ, RZ ;  /* 0x000000ffff047224 */ /* 0x000fe400078e00ff */
[----:B------:R-:W-:Y:S02]  /*06b0*/  IMAD.MOV.U32 R12, RZ, RZ, R14 ;  /* 0x000000ffff0c7224 */ /* 0x000fe400078e000e */
[----:B------:R-:W-:-:S07]  /*06c0*/  IMAD.MOV.U32 R5, RZ, RZ, R15 ;  /* 0x000000ffff057224 */ /* 0x000fce00078e000f */
[----:B------:R-:W-:Y:S05]  /*06d0*/  CALL.REL.NOINC `($_Z12phong_shaderPKdS0_S0_S0_Pdidddd$__internal_accurate_pow) ;  /* 0x00000018007c7944 */ /* 0x000fea0003c00000 */
[----:B------:R-:W-:Y:S05]  /*06e0*/  BSYNC.RECONVERGENT B0 ;  /* 0x0000000000007941 */ /* 0x000fea0003800200 */
.L_x_158:
        /* <DEDUP_REMOVED lines=15> */
.L_x_161:
[----:B------:R-:W-:-:S11]  /*07e0*/  DADD R4, R34, 2 ;  /* 0x4000000022047429 */ /* 0x000fd60000000000 */
.L_x_160:
[----:B------:R-:W-:Y:S05]  /*07f0*/  BSYNC.RECONVERGENT B0 ;  /* 0x0000000000007941 */ /* 0x000fea0003800200 */
.L_x_159:
[----:B------:R-:W-:Y:S01]  /*0800*/  DSETP.NEU.AND P0, PT, R34, 1, PT ;  /* 0x3ff000002200742a */ /* 0x000fe20003f0d000 */
[----:B------:R-:W-:Y:S01]  /*0810*/  IMAD.MOV.U32 R12, RZ, RZ, 0x0 ;  /* 0x00000000ff0c7424 */ /* 0x000fe200078e00ff */
[----:B------:R-:W-:Y:S01]  /*0820*/  BSSY.RECONVERGENT B0, `(.L_x_162) ;  /* 0x0000015000007945 */ /* 0x000fe20003800200 */
[----:B------:R-:W-:-:S03]  /*0830*/  IMAD.MOV.U32 R13, RZ, RZ, 0x3fd80000 ;  /* 0x3fd80000ff0d7424 */ /* 0x000fc600078e00ff */
[----:B------:R-:W-:Y:S02]  /*0840*/  FSEL R4, R4, RZ, P0 ;  /* 0x000000ff04047208 */ /* 0x000fe40000000000 */
[----:B------:R-:W-:-:S06]  /*0850*/  FSEL R5, R5, 1.875, P0 ;  /* 0x3ff0000005057808 */ /* 0x000fcc0000000000 */
        /* <DEDUP_REMOVED lines=15> */
[----:B------:R-:W-:-:S07]  /*0950*/  MOV R0, 0x970 ;  /* 0x0000097000007802 */ /* 0x000fce0000000f00 */
[----:B------:R-:W-:Y:S05]  /*0960*/  CALL.REL.NOINC `($__internal_4_$__cuda_sm20_dsqrt_rn_f64_mediumpath_v1) ;  /* 0x0000001400247944 */ /* 0x000fea0003c00000 */
.L_x_163:
[----:B------:R-:W-:Y:S05]  /*0970*/  BSYNC.RECONVERGENT B0 ;  /* 0x0000000000007941 */ /* 0x000fea0003800200 */
.L_x_162:
        /* <DEDUP_REMOVED lines=17> */
[----:B------:R-:W-:Y:S01]  /*0a90*/  IMAD.MOV.U32 R13, RZ, RZ, R9 ;  /* 0x000000ffff0d7224 */ /* 0x000fe200078e0009 */
[----:B------:R-:W-:Y:S01]  /*0aa0*/  MOV R9, R11 ;  /* 0x0000000b00097202 */ /* 0x000fe20000000f00 */
[----:B------:R-:W-:-:S07]  /*0ab0*/  IMAD.MOV.U32 R8, RZ, RZ, R10 ;  /* 0x000000ffff087224 */ /* 0x000fce00078e000a */
[----:B------:R-:W-:Y:S05]  /*0ac0*/  CALL.REL.NOINC `($__internal_3_$__cuda_sm20_div_rn_f64_full) ;  /* 0x0000000c00547944 */ /* 0x000fea0003c00000 */
[----:B------:R-:W-:Y:S02]  /*0ad0*/  IMAD.MOV.U32 R4, RZ, RZ, R6 ;  /* 0x000000ffff047224 */ /* 0x000fe400078e0006 */
[----:B------:R-:W-:-:S07]  /*0ae0*/  IMAD.MOV.U32 R5, RZ, RZ, R7 ;  /* 0x000000ffff057224 */ /* 0x000fce00078e0007 */
.L_x_165:
[----:B------:R-:W-:Y:S05]  /*0af0*/  BSYNC.RECONVERGENT B0 ;  /* 0x0000000000007941 */ /* 0x000fea0003800200 */
.L_x_164:
[----:B------:R-:W0:Y:S01]  /*0b00*/  MUFU.RCP64H R7, R11 ;  /* 0x0000000b00077308 */ /* 0x000e220000001800 */
[----:B------:R-:W-:Y:S01]  /*0b10*/  IMAD.MOV.U32 R6, RZ, RZ, 0x1 ;  /* 0x00000001ff067424 */ /* 0x000fe200078e00ff */
[----:B------:R1:W-:Y:S01]  /*0b20*/  ST.E.64 desc[UR36][R16.64], R4 ;  /* 0x0000000410007985 */ /* 0x0003e2000c101b24 */
[----:B------:R-:W-:Y:S01]  /*0b30*/  FSETP.GEU.AND P1, PT, |R25|, 6.5827683646048100446e-37, PT ;  /* 0x036000001900780b */ /* 0x000fe20003f2e200 */
[----:B------:R-:W-:Y:S03]  /*0b40*/  BSSY.RECONVERGENT B0, `(.L_x_166) ;  /* 0x0000012000007945 */ /* 0x000fe60003800200 */
        /* <DEDUP_REMOVED lines=10> */
[----:B-1----:R-:W-:Y:S05]  /*0bf0*/  @P0 BRA P1, `(.L_x_167) ;  /* 0x0000000000180947 */ /* 0x002fea0000800000 */
[----:B------:R-:W-:Y:S01]  /*0c00*/  IMAD.MOV.U32 R12, RZ, RZ, R24 ;  /* 0x000000ffff0c7224 */ /* 0x000fe200078e0018 */
[----:B------:R-:W-:Y:S01]  /*0c10*/  MOV R0, 0xc60 ;  /* 0x00000c6000007802 */ /* 0x000fe20000000f00 */
[----:B------:R-:W-:Y:S02]  /*0c20*/  IMAD.MOV.U32 R13, RZ, RZ, R25 ;  /* 0x000000ffff0d7224 */ /* 0x000fe400078e0019 */
[----:B------:R-:W-:Y:S02]  /*0c30*/  IMAD.MOV.U32 R8, RZ, RZ, R10 ;  /* 0x000000ffff087224 */ /* 0x000fe400078e000a */
[----:B------:R-:W-:-:S07]  /*0c40*/  IMAD.MOV.U32 R9, RZ, RZ, R11 ;  /* 0x000000ffff097224 */ /* 0x000fce00078e000b */
[----:B------:R-:W-:Y:S05]  /*0c50*/  CALL.REL.NOINC `($__internal_3_$__cuda_sm20_div_rn_f64_full) ;  /* 0x0000000800f07944 */ /* 0x000fea0003c00000 */
.L_x_167:
[----:B------:R-:W-:Y:S05]  /*0c60*/  BSYNC.RECONVERGENT B0 ;  /* 0x0000000000007941 */ /* 0x000fea0003800200 */
.L_x_166:
        /* <DEDUP_REMOVED lines=22> */
[----:B------:R-:W-:Y:S02]  /*0dd0*/  IMAD.MOV.U32 R8, RZ, RZ, R6 ;  /* 0x000000ffff087224 */ /* 0x000fe400078e0006 */
[----:B------:R-:W-:-:S07]  /*0de0*/  IMAD.MOV.U32 R9, RZ, RZ, R7 ;  /* 0x000000ffff097224 */ /* 0x000fce00078e0007 */
.L_x_169:
[----:B------:R-:W-:Y:S05]  /*0df0*/  BSYNC.RECONVERGENT B0 ;  /* 0x0000000000007941 */ /* 0x000fea0003800200 */
.L_x_168:
[----:B------:R-:W-:Y:S01]  /*0e00*/  MOV R26, 0x8 ;  /* 0x00000008001a7802 */ /* 0x000fe20000000f00 */
[----:B------:R0:W-:Y:S01]  /*0e10*/  ST.E.64 desc[UR36][R16.64+0x10], R8 ;  /* 0x0000100810007985 */ /* 0x0001e2000c101b24 */
[----:B------:R-:W-:Y:S02]  /*0e20*/  IMAD.MOV.U32 R4, RZ, RZ, 0x18 ;  /* 0x00000018ff047424 */ /* 0x000fe400078e00ff */
[----:B------:R0:W1:Y:S01]  /*0e30*/  LDC.64 R6, c[0x4][R26] ;  /* 0x010000001a067b82 */ /* 0x0000620000000a00 */
[----:B------:R-:W-:-:S07]  /*0e40*/  IMAD.MOV.U32 R5, RZ, RZ, RZ ;  /* 0x000000ffff057224 */ /* 0x000fce00078e00ff */
[----:B------:R-:W-:-:S07]  /*0e50*/  LEPC R20, `(.L_x_170) ;  /* 0x000000001014794e */ /* 0x000fce0000000000 */
[----:B01----:R-:W-:Y:S05]  /*0e60*/  CALL.ABS.NOINC R6 ;  /* 0x0000000006007343 */ /* 0x003fea0003c00000 */
.L_x_170:
[----:B------:R-:W2:Y:S01]  /*0e70*/  LDG.E.64 R6, desc[UR36][R22.64] ;  /* 0x0000002416067981 */ /* 0x000ea2000c1e1b00 */
[----:B------:R-:W-:Y:S01]  /*0e80*/  DADD R10, R18, R18 ;  /* 0x00000000120a7229 */ /* 0x000fe20000000012 */
[----:B------:R-:W-:Y:S02]  /*0e90*/  IMAD.MOV.U32 R24, RZ, RZ, R4 ;  /* 0x000000ffff187224 */ /* 0x000fe400078e0004 */
[----:B------:R-:W-:-:S05]  /*0ea0*/  IMAD.MOV.U32 R25, RZ, RZ, R5 ;  /* 0x000000ffff197224 */ /* 0x000fca00078e0005 */
[----:B--2---:R-:W-:-:S07]  /*0eb0*/  DMUL R6, R10, R6 ;  /* 0x000000060a067228 */ /* 0x004fce0000000000 */
[----:B------:R0:W-:Y:S04]  /*0ec0*/  ST.E.64 desc[UR36][R24.64], R6 ;  /* 0x0000000618007985 */ /* 0x0001e8000c101b24 */
[----:B------:R-:W2:Y:S02]  /*0ed0*/  LDG.E.64 R8, desc[UR36][R22.64+0x8] ;  /* 0x0000082416087981 */ /* 0x000ea4000c1e1b00 */
[----:B--2---:R-:W-:-:S07]  /*0ee0*/  DMUL R8, R10, R8 ;  /* 0x000000080a087228 */ /* 0x004fce0000000000 */
[----:B------:R0:W-:Y:S04]  /*0ef0*/  ST.E.64 desc[UR36][R24.64+0x8], R8 ;  /* 0x0000080818007985 */ /* 0x0001e8000c101b24 */
[----:B------:R-:W2:Y:S01]  /*0f00*/  LDG.E.64 R4, desc[UR36][R22.64+0x10] ;  /* 0x0000102416047981 */ /* 0x000ea2000c1e1b00 */
[----:B------:R-:W1:Y:S01]  /*0f10*/  LDC.64 R26, c[0x4][R26] ;  /* 0x010000001a1a7b82 */ /* 0x000e620000000a00 */
[----:B--2---:R-:W-:Y:S01]  /*0f20*/  DMUL R10, R10, R4 ;  /* 0x000000040a0a7228 */ /* 0x004fe20000000000 */
[----:B------:R-:W-:Y:S02]  /*0f30*/  IMAD.MOV.U32 R4, RZ, RZ, 0x18 ;  /* 0x00000018ff047424 */ /* 0x000fe400078e00ff */
[----:B------:R-:W-:-:S04]  /*0f40*/  IMAD.MOV.U32 R5, RZ, RZ, RZ ;  /* 0x000000ffff057224 */ /* 0x000fc800078e00ff */
[----:B-1----:R0:W-:Y:S04]  /*0f50*/  ST.E.64 desc[UR36][R24.64+0x10], R10 ;  /* 0x0000100a18007985 */ /* 0x0021e8000c101b24 */
[----:B------:R-:W-:-:S07]  /*0f60*/  LEPC R20, `(.L_x_171) ;  /* 0x000000001014794e */ /* 0x000fce0000000000 */
[----:B0-----:R-:W-:Y:S05]  /*0f70*/  CALL.ABS.NOINC R26 ;  /* 0x000000001a007343 */ /* 0x001fea0003c00000 */
.L_x_171:
[----:B------:R-:W0:Y:S01]  /*0f80*/  LDC.64 R20, c[0x0][0x390] ;  /* 0x0000e400ff147b82 */ /* 0x000e220000000a00 */
[----:B------:R-:W2:Y:S04]  /*0f90*/  LD.E.64 R6, desc[UR36][R24.64] ;  /* 0x0000002418067980 */ /* 0x000ea8000c101b00 */
[----:B0-----:R-:W2:Y:S01]  /*0fa0*/  LDG.E.64 R8, desc[UR36][R20.64] ;  /* 0x0000002414087981 */ /* 0x001ea2000c1e1b00 */
[----:B------:R-:W-:Y:S02]  /*0fb0*/  IMAD.MOV.U32 R22, RZ, RZ, R4 ;  /* 0x000000ffff167224 */ /* 0x000fe400078e0004 */
[----:B------:R-:W-:Y:S01]  /*0fc0*/  IMAD.MOV.U32 R23, RZ, RZ, R5 ;  /* 0x000000ffff177224 */ /* 0x000fe200078e0005 */
[----:B--2---:R-:W-:-:S07]  /*0fd0*/  DADD R6, R6, -R8 ;  /* 0x0000000006067229 */ /* 0x004fce0000000808 */
[----:B------:R0:W-:Y:S04]  /*0fe0*/  ST.E.64 desc[UR36][R22.64], R6 ;  /* 0x0000000616007985 */ /* 0x0001e8000c101b24 */
[----:B------:R-:W2:Y:S04]  /*0ff0*/  LD.E.64 R4, desc[UR36][R24.64+0x8] ;  /* 0x0000082418047980 */ /* 0x000ea8000c101b00 */
[----:B------:R-:W2:Y:S02]  /*1000*/  LDG.E.64 R8, desc[UR36][R20.64+0x8] ;  /* 0x0000082414087981 */ /* 0x000ea4000c1e1b00 */
[----:B--2---:R-:W-:-:S07]  /*1010*/  DADD R4, R4, -R8 ;  /* 0x0000000004047229 */ /* 0x004fce0000000808 */
[----:B------:R1:W-:Y:S04]  /*1020*/  ST.E.64 desc[UR36][R22.64+0x8], R4 ;  /* 0x0000080416007985 */ /* 0x0003e8000c101b24 */
[----:B------:R-:W2:Y:S04]  /*1030*/  LDG.E.64 R10, desc[UR36][R20.64+0x10] ;  /* 0x00001024140a7981 */ /* 0x000ea8000c1e1b00 */
[----:B------:R-:W2:Y:S02]  /*1040*/  LD.E.64 R8, desc[UR36][R24.64+0x10] ;  /* 0x0000102418087980 */ /* 0x000ea4000c101b00 */
[----:B--2---:R-:W-:-:S07]  /*1050*/  DADD R8, R8, -R10 ;  /* 0x0000000008087229 */ /* 0x004fce000000080a */
[----:B------:R2:W-:Y:S04]  /*1060*/  ST.E.64 desc[UR36][R22.64+0x10], R8 ;  /* 0x0000100816007985 */ /* 0x0005e8000c101b24 */
[----:B------:R-:W3:Y:S04]  /*1070*/  LD.E.64 R10, desc[UR36][R16.64] ;  /* 0x00000024100a7980 */ /* 0x000ee8000c101b00 */
[----:B------:R-:W4:Y:S04]  /*1080*/  LD.E.64 R12, desc[UR36][R16.64+0x8] ;  /* 0x00000824100c7980 */ /* 0x000f28000c101b00 */
[----:B------:R-:W5:Y:S01]  /*1090*/  LD.E.64 R14, desc[UR36][R16.64+0x10] ;  /* 0x00001024100e7980 */ /* 0x000f62000c101b00 */
[----:B------:R-:W-:Y:S01]  /*10a0*/  MOV R26, 0x10 ;  /* 0x00000010001a7802 */ /* 0x000fe20000000f00 */
[----:B------:R-:W-:Y:S01]  /*10b0*/  IMAD.MOV.U32 R0, RZ, RZ, RZ ;  /* 0x000000ffff007224 */ /* 0x000fe200078e00ff */
[----:B---3--:R-:W-:-:S02]  /*10c0*/  DFMA R10, R6, R10, RZ ;  /* 0x0000000a060a722b */ /* 0x008fc400000000ff */
[----:B0-----:R2:W0:Y:S06]  /*10d0*/  LDC.64 R6, c[0x4][R26] ;  /* 0x010000001a067b82 */ /* 0x00142c0000000a00 */
[----:B----4-:R-:W-:Y:S01]  /*10e0*/  DFMA R10, R4, R12, R10 ;  /* 0x0000000c040a722b */ /* 0x010fe2000000000a */
[----:B-1----:R-:W-:Y:S01]  /*10f0*/  IMAD.MOV.U32 R4, RZ, RZ, R24 ;  /* 0x000000ffff047224 */ /* 0x002fe200078e0018 */
[----:B------:R-:W-:Y:S01]  /*1100*/  MOV R5, R25 ;  /* 0x0000001900057202 */ /* 0x000fe20000000f00 */
[----:B------:R-:W-:-:S05]  /*1110*/  IMAD.MOV.U32 R24, RZ, RZ, RZ ;  /* 0x000000ffff187224 */ /* 0x000fca00078e00ff */
[----:B-----5:R-:W-:-:S08]  /*1120*/  DFMA R10, R8, R14, R10 ;  /* 0x0000000e080a722b */ /* 0x020fd0000000000a */
[----:B------:R-:W-:Y:S02]  /*1130*/  DSETP.MAX.AND P0, P1, RZ, R10, PT ;  /* 0x0000000aff00722a */ /* 0x000fe4000390f000 */
[----:B------:R-:W-:-:S04]  /*1140*/  IMAD.MOV.U32 R3, RZ, RZ, R11 ;  /* 0x000000ffff037224 */ /* 0x000fc800078e000b */
[----:B------:R-:W-:Y:S02]  /*1150*/  SEL R24, R24, R10, P0 ;  /* 0x0000000a18187207 */ /* 0x000fe40000000000 */
[----:B------:R-:W-:-:S06]  /*1160*/  FSEL R25, R0, R3, P0 ;  /* 0x0000000300197208 */ /* 0x000fcc0000000000 */
[----:B--2---:R-:W-:-:S07]  /*1170*/  @P1 LOP3.LUT R25, R3, 0x80000, RZ, 0xfc, !PT ;  /* 0x0008000003191812 */ /* 0x004fce00078efcff */
[----:B------:R-:W-:-:S07]  /*1180*/  LEPC R20, `(.L_x_172) ;  /* 0x000000001014794e */ /* 0x000fce0000000000 */
[----:B0-----:R-:W-:Y:S05]  /*1190*/  CALL.ABS.NOINC R6 ;  /* 0x0000000006007343 */ /* 0x001fea0003c00000 */
.L_x_172:
[----:B------:R0:W1:Y:S01]  /*11a0*/  LDC.64 R6, c[0x4][R26] ;  /* 0x010000001a067b82 */ /* 0x0000620000000a00 */
[----:B------:R-:W-:Y:S02]  /*11b0*/  IMAD.MOV.U32 R4, RZ, RZ, R22 ;  /* 0x000000ffff047224 */ /* 0x000fe400078e0016 */
[----:B------:R-:W-:-:S07]  /*11c0*/  IMAD.MOV.U32 R5, RZ, RZ, R23 ;  /* 0x000000ffff057224 */ /* 0x000fce00078e0017 */
[----:B------:R-:W-:-:S07]  /*11d0*/  LEPC R20, `(.L_x_173) ;  /* 0x000000001014794e */ /* 0x000fce0000000000 */
[----:B01----:R-:W-:Y:S05]  /*11e0*/  CALL.ABS.NOINC R6 ;  /* 0x0000000006007343 */ /* 0x003fea0003c00000 */
.L_x_173:
[----:B------:R-:W0:Y:S01]  /*11f0*/  LDC.64 R26, c[0x4][R26] ;  /* 0x010000001a1a7b82 */ /* 0x000e220000000a00 */
[----:B------:R-:W-:Y:S02]  /*1200*/  IMAD.MOV.U32 R4, RZ, RZ, R16 ;  /* 0x000000ffff047224 */ /* 0x000fe400078e0010 */
[----:B------:R-:W-:-:S07]  /*1210*/  IMAD.MOV.U32 R5, RZ, RZ, R17 ;  /* 0x000000ffff057224 */ /* 0x000fce00078e0011 */
[----:B------:R-:W-:-:S07]  /*1220*/  LEPC R20, `(.L_x_174) ;  /* 0x000000001014794e */ /* 0x000fce0000000000 */
[----:B0-----:R-:W-:Y:S05]  /*1230*/  CALL.ABS.NOINC R26 ;  /* 0x000000001a007343 */ /* 0x001fea0003c00000 */
.L_x_174:
[----:B------:R-:W0:Y:S01]  /*1240*/  LDC.64 R4, c[0x0][0x3c8] ;  /* 0x0000f200ff047b82 */ /* 0x000e220000000a00 */
[----:B------:R-:W-:Y:S01]  /*1250*/  DSETP.NEU.AND P2, PT, R24, RZ, PT ;  /* 0x000000ff1800722a */ /* 0x000fe20003f4d000 */
[----:B------:R-:W-:-:S13]  /*1260*/  BSSY.RECONVERGENT B0, `(.L_x_175) ;  /* 0x0000027000007945 */ /* 0x000fda0003800200 */
[----:B------:R-:W1:Y:S01]  /*1270*/  @!P2 LDC.64 R6, c[0x0][0x3c8] ;  /* 0x0000f200ff06ab82 */ /* 0x000e620000000a00 */
[----:B0-----:R-:W-:Y:S02]  /*1280*/  SHF.R.U32.HI R0, RZ, 0x14, R5 ;  /* 0x00000014ff007819 */ /* 0x001fe40000011605 */
[----:B------:R-:W-:Y:S02]  /*1290*/  ISETP.GE.OR P3, PT, R5, RZ, P2 ;  /* 0x000000ff0500720c */ /* 0x000fe40001766670 */
[----:B------:R-:W-:-:S05]  /*12a0*/  LOP3.LUT R0, R0, 0x7ff, RZ, 0xc0, !PT ;  /* 0x000007ff00007812 */ /* 0x000fca00078ec0ff */
[----:B------:R-:W-:-:S05]  /*12b0*/  VIADD R3, R0, 0xfffffc0c ;  /* 0xfffffc0c00037836 */ /* 0x000fca0000000000 */
[CC--:B------:R-:W-:Y:S02]  /*12c0*/  SHF.L.U32 R0, R4.reuse, R3.reuse, RZ ;  /* 0x0000000304007219 */ /* 0x0c0fe400000006ff */
[----:B------:R-:W-:Y:S01]  /*12d0*/  SHF.L.U64.HI R3, R4, R3, R5 ;  /* 0x0000000304037219 */ /* 0x000fe20000010205 */
[----:B------:R-:W-:Y:S01]  /*12e0*/  @!P2 IMAD.MOV.U32 R4, RZ, RZ, RZ ;  /* 0x000000ffff04a224 */ /* 0x000fe200078e00ff */
[----:B------:R-:W-:-:S04]  /*12f0*/  ISETP.NE.U32.AND P0, PT, R0, RZ, PT ;  /* 0x000000ff0000720c */ /* 0x000fc80003f05070 */
[----:B------:R-:W-:-:S04]  /*1300*/  ISETP.NE.AND.EX P0, PT, R3, -0x80000000, PT, P0 ;  /* 0x800000000300780c */ /* 0x000fc80003f05300 */
[----:B------:R-:W-:-:S09]  /*1310*/  PLOP3.LUT P1, PT, P0, PT, PT, 0x8, 0x80 ;  /* 0x000000000080781c */ /* 0x000fd2000072e170 */
[----:B-1----:R-:W-:-:S06]  /*1320*/  @!P2 DSETP.NEU.AND P1, PT, |R6|, 0.5, !P0 ;  /* 0x3fe000000600a42a */ /* 0x002fcc000472d200 */
[----:B------:R-:W-:-:S04]  /*1330*/  @!P2 SEL R5, R25, RZ, P1 ;  /* 0x000000ff1905a207 */ /* 0x000fc80000800000 */
[----:B------:R-:W-:Y:S01]  /*1340*/  @!P3 LOP3.LUT R5, R5, 0x7ff00000, RZ, 0xfc, !PT ;  /* 0x7ff000000505b812 */ /* 0x000fe200078efcff */
[----:B------:R-:W-:Y:S06]  /*1350*/  @!P2 BRA `(.L_x_176) ;  /* 0x00000000005ca947 */ /* 0x000fec0003800000 */
[----:B------:R-:W0:Y:S01]  /*1360*/  LDCU.64 UR4, c[0x0][0x3c8] ;  /* 0x00007900ff0477ac */ /* 0x000e220008000a00 */
[----:B------:R-:W-:Y:S01]  /*1370*/  BSSY.RECONVERGENT B1, `(.L_x_177) ;  /* 0x0000007000017945 */ /* 0x000fe20003800200 */
[----:B------:R-:W-:Y:S01]  /*1380*/  IMAD.MOV.U32 R12, RZ, RZ, R24 ;  /* 0x000000ffff0c7224 */ /* 0x000fe200078e0018 */
[----:B------:R-:W-:Y:S01]  /*1390*/  MOV R0, 0x13e0 ;  /* 0x000013e000007802 */ /* 0x000fe20000000f00 */
[----:B------:R-:W-:Y:S02]  /*13a0*/  IMAD.MOV.U32 R5, RZ, RZ, R25 ;  /* 0x000000ffff057224 */ /* 0x000fe400078e0019 */
[----:B0-----:R-:W-:Y:S02]  /*13b0*/  IMAD.U32 R4, RZ, RZ, UR4 ;  /* 0x00000004ff047e24 */ /* 0x001fe4000f8e00ff */
[----:B------:R-:W-:-:S07]  /*13c0*/  IMAD.U32 R3, RZ, RZ, UR5 ;  /* 0x00000005ff037e24 */ /* 0x000fce000f8e00ff */
[----:B------:R-:W-:Y:S05]  /*13d0*/  CALL.REL.NOINC `($_Z12phong_shaderPKdS0_S0_S0_Pdidddd$__internal_accurate_pow) ;  /* 0x0000000c003c7944 */ /* 0x000fea0003c00000 */
[----:B------:R-:W-:Y:S05]  /*13e0*/  BSYNC.RECONVERGENT B1 ;  /* 0x0000000000017941 */ /* 0x000fea0003800200 */
.L_x_177:
[----:B------:R-:W0:Y:S01]  /*13f0*/  LDCU.64 UR4, c[0x0][0x3c8] ;  /* 0x00007900ff0477ac */ /* 0x000e220008000a00 */
[----:B------:R-:W-:Y:S01]  /*1400*/  IMAD.MOV.U32 R5, RZ, RZ, R3 ;  /* 0x000000ffff057224 */ /* 0x000fe200078e0003 */
[----:B------:R-:W-:-:S05]  /*1410*/  ISETP.GE.AND P2, PT, R25, RZ, PT ;  /* 0x000000ff1900720c */ /* 0x000fca0003f46270 */
[----:B------:R-:W-:-:S10]  /*1420*/  DADD R10, -RZ, -R4 ;  /* 0x00000000ff0a7229 */ /* 0x000fd40000000904 */
[-C--:B------:R-:W-:Y:S01]  /*1430*/  FSEL R5, R10, R4.reuse, P1 ;  /* 0x000000040a057208 */ /* 0x080fe20000800000 */
[----:B0-----:R-:W-:Y:S01]  /*1440*/  IMAD.U32 R6, RZ, RZ, UR4 ;  /* 0x00000004ff067e24 */ /* 0x001fe2000f8e00ff */
[-C--:B------:R-:W-:Y:S01]  /*1450*/  FSEL R10, R11, R3.reuse, P1 ;  /* 0x000000030b0a7208 */ /* 0x080fe20000800000 */
[----:B------:R-:W-:Y:S01]  /*1460*/  IMAD.U32 R7, RZ, RZ, UR5 ;  /* 0x00000005ff077e24 */ /* 0x000fe2000f8e00ff */
[----:B------:R-:W-:Y:S02]  /*1470*/  FSEL R4, R5, R4, !P2 ;  /* 0x0000000405047208 */ /* 0x000fe40005000000 */
[----:B------:R-:W-:Y:S01]  /*1480*/  FSEL R5, R10, R3, !P2 ;  /* 0x000000030a057208 */ /* 0x000fe20005000000 */
[----:B------:R-:W0:Y:S02]  /*1490*/  FRND.F64.TRUNC R8, R6 ;  /* 0x0000000600087313 */ /* 0x000e24000030d800 */
[----:B0-----:R-:W-:-:S14]  /*14a0*/  DSETP.NEU.AND P0, PT, R8, R6, PT ;  /* 0x000000060800722a */ /* 0x001fdc0003f0d000 */
[----:B------:R-:W-:Y:S02]  /*14b0*/  @P0 FSEL R4, R4, RZ, P2 ;  /* 0x000000ff04040208 */ /* 0x000fe40001000000 */
[----:B------:R-:W-:-:S07]  /*14c0*/  @P0 FSEL R5, R5, -QNAN , P2 ;  /* 0xfff8000005050808 */ /* 0x000fce0001000000 */
.L_x_176:
[----:B------:R-:W-:Y:S05]  /*14d0*/  BSYNC.RECONVERGENT B0 ;  /* 0x0000000000007941 */ /* 0x000fea0003800200 */
.L_x_175:
[----:B------:R-:W-:Y:S01]  /*14e0*/  DADD R8, R24, R6 ;  /* 0x0000000018087229 */ /* 0x000fe20000000006 */
[----:B------:R-:W-:Y:S09]  /*14f0*/  BSSY.RECONVERGENT B0, `(.L_x_178) ;  /* 0x000001c000007945 */ /* 0x000ff20003800200 */
[----:B------:R-:W-:-:S04]  /*1500*/  LOP3.LUT R8, R9, 0x7ff00000, RZ, 0xc0, !PT ;  /* 0x7ff0000009087812 */ /* 0x000fc800078ec0ff */
[----:B------:R-:W-:-:S13]  /*1510*/  ISETP.NE.AND P0, PT, R8, 0x7ff00000, PT ;  /* 0x7ff000000800780c */ /* 0x000fda0003f05270 */
[----:B------:R-:W-:Y:S05]  /*1520*/  @P0 BRA `(.L_x_179) ;  /* 0x0000000000600947 */ /* 0x000fea0003800000 */
[----:B------:R-:W-:-:S14]  /*1530*/  DSETP.NAN.AND P0, PT, R6, R6, PT ;  /* 0x000000060600722a */ /* 0x000fdc0003f08000 */
[----:B------:R-:W-:Y:S01]  /*1540*/  @P0 DADD R4, R24, R6 ;  /* 0x0000000018040229 */ /* 0x000fe20000000006 */
[----:B------:R-:W-:Y:S10]  /*1550*/  @P0 BRA `(.L_x_179) ;  /* 0x0000000000540947 */ /* 0x000ff40003800000 */
[----:B------:R-:W-:-:S14]  /*1560*/  DSETP.NEU.AND P2, PT, |R6|, +INF , PT ;  /* 0x7ff000000600742a */ /* 0x000fdc0003f4d200 */
[----:B------:R-:W0:Y:S01]  /*1570*/  @!P2 LDC R0, c[0x0][0x3cc] ;  /* 0x0000f300ff00ab82 */ /* 0x000e220000000800 */
[----:B------:R-:W-:Y:S01]  /*1580*/  @!P2 DSETP.GT.AND P0, PT, R24, 1, PT ;  /* 0x3ff000001800a42a */ /* 0x000fe20003f04000 */
[----:B------:R-:W-:Y:S01]  /*1590*/  @!P2 IMAD.MOV.U32 R4, RZ, RZ, RZ ;  /* 0x000000ffff04a224 */ /* 0x000fe200078e00ff */
[----:B0-----:R-:W-:-:S04]  /*15a0*/  ISETP.GE.OR P3, PT, R0, RZ, P2 ;  /* 0x000000ff0000720c */ /* 0x001fc80001766670 */
[----:B------:R-:W-:-:S09]  /*15b0*/  @!P2 SEL R0, RZ, 0x7ff00000, !P0 ;  /* 0x7ff00000ff00a807 */ /* 0x000fd20004000000 */
[----:B------:R-:W-:-:S05]  /*15c0*/  @!P3 LOP3.LUT R0, R0, 0x7ff00000, RZ, 0x3c, !PT ;  /* 0x7ff000000000b812 */ /* 0x000fca00078e3cff */
[----:B------:R-:W-:Y:S01]  /*15d0*/  @!P2 IMAD.MOV.U32 R5, RZ, RZ, R0 ;  /* 0x000000ffff05a224 */ /* 0x000fe200078e0000 */
[----:B------:R-:W-:Y:S06]  /*15e0*/  @!P2 BRA `(.L_x_179) ;  /* 0x000000000030a947 */ /* 0x000fec0003800000 */
[----:B------:R-:W-:-:S14]  /*15f0*/  DSETP.NEU.AND P0, PT, R24, +INF , PT ;  /* 0x7ff000001800742a */ /* 0x000fdc0003f0d000 */
[----:B------:R-:W-:Y:S05]  /*1600*/  @P0 BRA `(.L_x_179) ;  /* 0x0000000000280947 */ /* 0x000fea0003800000 */
[----:B------:R-:W0:Y:S01]  /*1610*/  LDC R0, c[0x0][0x3cc] ;  /* 0x0000f300ff007b82 */ /* 0x000e220000000800 */
[----:B------:R-:W-:Y:S01]  /*1620*/  ISETP.GE.AND P2, PT, R25, RZ, PT ;  /* 0x000000ff1900720c */ /* 0x000fe20003f46270 */
[----:B------:R-:W-:Y:S01]  /*1630*/  IMAD.MOV.U32 R4, RZ, RZ, RZ ;  /* 0x000000ffff047224 */ /* 0x000fe200078e00ff */
[C---:B0-----:R-:W-:Y:S02]  /*1640*/  ISETP.GE.AND P0, PT, R0.reuse, RZ, PT ;  /* 0x000000ff0000720c */ /* 0x041fe40003f06270 */
[----:B------:R-:W-:Y:S02]  /*1650*/  LOP3.LUT R0, R0, 0x7fffffff, RZ, 0xc0, !PT ;  /* 0x7fffffff00007812 */ /* 0x000fe400078ec0ff */
[----:B------:R-:W-:Y:S02]  /*1660*/  SEL R5, RZ, 0x7ff00000, !P0 ;  /* 0x7ff00000ff057807 */ /* 0x000fe40004000000 */
[----:B------:R-:W-:-:S03]  /*1670*/  ISETP.NE.AND P0, PT, R0, 0x3fe00000, PT ;  /* 0x3fe000000000780c */ /* 0x000fc60003f05270 */
[----:B------:R-:W-:-:S05]  /*1680*/  VIADD R0, R5, 0x80000000 ;  /* 0x8000000005007836 */ /* 0x000fca0000000000 */
[----:B------:R-:W-:-:S04]  /*1690*/  SEL R0, R0, R5, P0 ;  /* 0x0000000500007207 */ /* 0x000fc80000000000 */
[----:B------:R-:W-:-:S07]  /*16a0*/  @!P2 SEL R5, R0, R5, P1 ;  /* 0x000000050005a207 */ /* 0x000fce0000800000 */
.L_x_179:
[----:B------:R-:W-:Y:S05]  /*16b0*/  BSYNC.RECONVERGENT B0 ;  /* 0x0000000000007941 */ /* 0x000fea0003800200 */
.L_x_178:
[----:B------:R-:W0:Y:S01]  /*16c0*/  LDC.64 R12, c[0x0][0x3b0] ;  /* 0x0000ec00ff0c7b82 */ /* 0x000e220000000a00 */
[----:B------:R-:W-:Y:S01]  /*16d0*/  DSETP.MAX.AND P1, P2, RZ, R18, PT ;  /* 0x00000012ff00722a */ /* 0x000fe20003a2f000 */
[----:B------:R-:W-:Y:S01]  /*16e0*/  IMAD.MOV.U32 R3, RZ, RZ, R19 ;  /* 0x000000ffff037224 */ /* 0x000fe200078e0013 */
[----:B------:R-:W1:Y:S01]  /*16f0*/  LDCU.64 UR4, c[0x0][0x3c0] ;  /* 0x00007800ff0477ac */ /* 0x000e620008000a00 */
[----:B------:R-:W-:Y:S01]  /*1700*/  IMAD.MOV.U32 R0, RZ, RZ, RZ ;  /* 0x000000ffff007224 */ /* 0x000fe200078e00ff */
[----:B------:R-:W-:Y:S01]  /*1710*/  DSETP.NEU.AND P0, PT, R24, 1, PT ;  /* 0x3ff000001800742a */ /* 0x000fe20003f0d000 */
[----:B------:R-:W-:Y:S02]  /*1720*/  IMAD.MOV.U32 R8, RZ, RZ, RZ ;  /* 0x000000ffff087224 */ /* 0x000fe400078e00ff */
[----:B------:R-:W0:Y:S01]  /*1730*/  LDC.64 R10, c[0x0][0x3b8] ;  /* 0x0000ee00ff0a7b82 */ /* 0x000e220000000a00 */
[----:B------:R-:W-:Y:S02]  /*1740*/  FSEL R9, R0, R3, P1 ;  /* 0x0000000300097208 */ /* 0x000fe40000800000 */
[----:B------:R-:W-:Y:S01]  /*1750*/  SEL R8, R8, R18, P1 ;  /* 0x0000001208087207 */ /* 0x000fe20000800000 */
[----:B------:R-:W-:Y:S01]  /*1760*/  DSETP.NEU.AND P1, PT, R6, RZ, PT ;  /* 0x000000ff0600722a */ /* 0x000fe20003f2d000 */
[----:B------:R-:W-:-:S02]  /*1770*/  FSEL R4, R4, RZ, P0 ;  /* 0x000000ff04047208 */ /* 0x000fc40000000000 */
[----:B------:R-:W-:Y:S01]  /*1780*/  @P2 LOP3.LUT R9, R3, 0x80000, RZ, 0xfc, !PT ;  /* 0x0008000003092812 */ /* 0x000fe200078efcff */
[----:B------:R-:W2:Y:S01]  /*1790*/  LDC.64 R14, c[0x0][0x3a0] ;  /* 0x0000e800ff0e7b82 */ /* 0x000ea20000000a00 */
[----:B------:R-:W-:Y:S02]  /*17a0*/  FSEL R5, R5, 1.875, P0 ;  /* 0x3ff0000005057808 */ /* 0x000fe40000000000 */
[----:B------:R-:W-:Y:S02]  /*17b0*/  FSEL R4, R4, RZ, P1 ;  /* 0x000000ff04047208 */ /* 0x000fe40000800000 */
[----:B------:R-:W-:Y:S01]  /*17c0*/  FSEL R5, R5, 1.875, P1 ;  /* 0x3ff0000005057808 */ /* 0x000fe20000800000 */
[----:B0-----:R-:W-:-:S08]  /*17d0*/  DFMA R8, R8, R10, R12 ;  /* 0x0000000a0808722b */ /* 0x001fd0000000000c */
[----:B-1----:R-:W-:Y:S01]  /*17e0*/  DFMA R8, R4, UR4, R8 ;  /* 0x0000000404087c2b */ /* 0x002fe20008000008 */
[----:B--2---:R-:W-:-:S06]  /*17f0*/  IMAD.WIDE R2, R2, 0x8, R14 ;  /* 0x0000000802027825 */ /* 0x004fcc00078e020e */
[----:B------:R-:W-:Y:S01]  /*1800*/  STG.E.64 desc[UR36][R2.64], R8 ;  /* 0x0000000802007986 */ /* 0x000fe2000c101b24 */
[----:B------:R-:W-:Y:S05]  /*1810*/  EXIT ;  /* 0x000000000000794d */ /* 0x000fea0003800000 */
        .weak           $__internal_3_$__cuda_sm20_div_rn_f64_full
        .type           $__internal_3_$__cuda_sm20_div_rn_f64_full,@function
        .size           $__internal_3_$__cuda_sm20_div_rn_f64_full,($__internal_4_$__cuda_sm20_dsqrt_rn_f64_mediumpath_v1 - $__internal_3_$__cuda_sm20_div_rn_f64_full)
$__internal_3_$__cuda_sm20_div_rn_f64_full:
[C---:B------:R-:W-:Y:S01]  /*1820*/  FSETP.GEU.AND P0, PT, |R9|.reuse, 1.469367938527859385e-39, PT ;  /* 0x001000000900780b */ /* 0x040fe20003f0e200 */
[----:B------:R-:W-:Y:S01]  /*1830*/  IMAD.MOV.U32 R20, RZ, RZ, 0x1 ;  /* 0x00000001ff147424 */ /* 0x000fe200078e00ff */
[----:B------:R-:W-:Y:S01]  /*1840*/  LOP3.LUT R6, R9, 0x800fffff, RZ, 0xc0, !PT ;  /* 0x800fffff09067812 */ /* 0x000fe200078ec0ff */
[----:B------:R-:W-:Y:S01]  /*1850*/  BSSY.RECONVERGENT B1, `(.L_x_180) ;  /* 0x0000055000017945 */ /* 0x000fe20003800200 */
[C---:B------:R-:W-:Y:S02]  /*1860*/  FSETP.GEU.AND P2, PT, |R13|.reuse, 1.469367938527859385e-39, PT ;  /* 0x001000000d00780b */ /* 0x040fe40003f4e200 */
[----:B------:R-:W-:Y:S02]  /*1870*/  LOP3.LUT R7, R6, 0x3ff00000, RZ, 0xfc, !PT ;  /* 0x3ff0000006077812 */ /* 0x000fe400078efcff */
[----:B------:R-:W-:Y:S02]  /*1880*/  MOV R6, R8 ;  /* 0x0000000800067202 */ /* 0x000fe40000000f00 */
[----:B------:R-:W-:-:S02]  /*1890*/  LOP3.LUT R14, R13, 0x7ff00000, RZ, 0xc0, !PT ;  /* 0x7ff000000d0e7812 */ /* 0x000fc400078ec0ff */
[C---:B------:R-:W-:Y:S01]  /*18a0*/  LOP3.LUT R15, R9.reuse, 0x7ff00000, RZ, 0xc0, !PT ;  /* 0x7ff00000090f7812 */ /* 0x040fe200078ec0ff */
[----:B------:R-:W-:Y:S02]  /*18b0*/  @!P0 DMUL R6, R8, 8.98846567431157953865e+307 ;  /* 0x7fe0000008068828 */ /* 0x000fe40000000000 */
[----:B------:R-:W-:Y:S01]  /*18c0*/  IMAD.MOV.U32 R30, RZ, RZ, R14 ;  /* 0x000000ffff1e7224 */ /* 0x000fe200078e000e */
[C---:B------:R-:W-:Y:S01]  /*18d0*/  ISETP.GE.U32.AND P1, PT, R14.reuse, R15, PT ;  /* 0x0000000f0e00720c */ /* 0x040fe20003f26070 */
[----:B------:R-:W-:Y:S01]  /*18e0*/  IMAD.MOV.U32 R31, RZ, RZ, R15 ;  /* 0x000000ffff1f7224 */ /* 0x000fe200078e000f */
[----:B------:R-:W-:Y:S01]  /*18f0*/  @!P2 LOP3.LUT R3, R9, 0x7ff00000, RZ, 0xc0, !PT ;  /* 0x7ff000000903a812 */ /* 0x000fe200078ec0ff */
[----:B------:R-:W0:Y:S03]  /*1900*/  MUFU.RCP64H R21, R7 ;  /* 0x0000000700157308 */ /* 0x000e260000001800 */
[----:B------:R-:W-:Y:S01]  /*1910*/  @!P2 ISETP.GE.U32.AND P3, PT, R14, R3, PT ;  /* 0x000000030e00a20c */ /* 0x000fe20003f66070 */
[----:B------:R-:W-:Y:S01]  /*1920*/  IMAD.MOV.U32 R3, RZ, RZ, 0x1ca00000 ;  /* 0x1ca00000ff037424 */ /* 0x000fe200078e00ff */
[----:B------:R-:W-:-:S04]  /*1930*/  @!P0 LOP3.LUT R31, R7, 0x7ff00000, RZ, 0xc0, !PT ;  /* 0x7ff00000071f8812 */ /* 0x000fc800078ec0ff */
[----:B------:R-:W-:-:S04]  /*1940*/  @!P2 SEL R27, R3, 0x63400000, !P3 ;  /* 0x63400000031ba807 */ /* 0x000fc80005800000 */
[----:B------:R-:W-:Y:S01]  /*1950*/  @!P2 LOP3.LUT R28, R27, 0x80000000, R13, 0xf8, !PT ;  /* 0x800000001b1ca812 */ /* 0x000fe200078ef80d */
[----:B0-----:R-:W-:-:S03]  /*1960*/  DFMA R4, R20, -R6, 1 ;  /* 0x3ff000001404742b */ /* 0x001fc60000000806 */
[----:B------:R-:W-:Y:S01]  /*1970*/  @!P2 LOP3.LUT R29, R28, 0x100000, RZ, 0xfc, !PT ;  /* 0x001000001c1da812 */ /* 0x000fe200078efcff */
[----:B------:R-:W-:-:S04]  /*1980*/  @!P2 IMAD.MOV.U32 R28, RZ, RZ, RZ ;  /* 0x000000ffff1ca224 */ /* 0x000fc800078e00ff */
[----:B------:R-:W-:-:S08]  /*1990*/  DFMA R4, R4, R4, R4 ;  /* 0x000000040404722b */ /* 0x000fd00000000004 */
[----:B------:R-:W-:Y:S01]  /*19a0*/  DFMA R20, R20, R4, R20 ;  /* 0x000000041414722b */ /* 0x000fe20000000014 */
[----:B------:R-:W-:Y:S01]  /*19b0*/  SEL R5, R3, 0x63400000, !P1 ;  /* 0x6340000003057807 */ /* 0x000fe20004800000 */
[----:B------:R-:W-:-:S03]  /*19c0*/  IMAD.MOV.U32 R4, RZ, RZ, R12 ;  /* 0x000000ffff047224 */ /* 0x000fc600078e000c */
[----:B------:R-:W-:-:S03]  /*19d0*/  LOP3.LUT R5, R5, 0x800fffff, R13, 0xf8, !PT ;  /* 0x800fffff05057812 */ /* 0x000fc600078ef80d */
[----:B------:R-:W-:-:S03]  /*19e0*/  DFMA R26, R20, -R6, 1 ;  /* 0x3ff00000141a742b */ /* 0x000fc60000000806 */
[----:B------:R-:W-:-:S05]  /*19f0*/  @!P2 DFMA R4, R4, 2, -R28 ;  /* 0x400000000404a82b */ /* 0x000fca000000081c */
[----:B------:R-:W-:-:S05]  /*1a00*/  DFMA R20, R20, R26, R20 ;  /* 0x0000001a1414722b */ /* 0x000fca0000000014 */
[----:B------:R-:W-:-:S03]  /*1a10*/  @!P2 LOP3.LUT R30, R5, 0x7ff00000, RZ, 0xc0, !PT ;  /* 0x7ff00000051ea812 */ /* 0x000fc600078ec0ff */
[----:B------:R-:W-:Y:S02]  /*1a20*/  DMUL R26, R20, R4 ;  /* 0x00000004141a7228 */ /* 0x000fe40000000000 */
[----:B------:R-:W-:-:S05]  /*1a30*/  VIADD R15, R30, 0xffffffff ;  /* 0xffffffff1e0f7836 */ /* 0x000fca0000000000 */
[----:B------:R-:W-:Y:S01]  /*1a40*/  ISETP.GT.U32.AND P0, PT, R15, 0x7feffffe, PT ;  /* 0x7feffffe0f00780c */ /* 0x000fe20003f04070 */
[----:B------:R-:W-:Y:S01]  /*1a50*/  VIADD R15, R31, 0xffffffff ;  /* 0xffffffff1f0f7836 */ /* 0x000fe20000000000 */
[----:B------:R-:W-:-:S04]  /*1a60*/  DFMA R28, R26, -R6, R4 ;  /* 0x800000061a1c722b */ /* 0x000fc80000000004 */
[----:B------:R-:W-:-:S04]  /*1a70*/  ISETP.GT.U32.OR P0, PT, R15, 0x7feffffe, P0 ;  /* 0x7feffffe0f00780c */ /* 0x000fc80000704470 */
[----:B------:R-:W-:-:S09]  /*1a80*/  DFMA R20, R20, R28, R26 ;  /* 0x0000001c1414722b */ /* 0x000fd2000000001a */
        /* <DEDUP_REMOVED lines=28> */
.L_x_181:
        /* <DEDUP_REMOVED lines=16> */
.L_x_184:
[----:B------:R-:W-:Y:S01]  /*1d50*/  LOP3.LUT R15, R9, 0x80000, RZ, 0xfc, !PT ;  /* 0x00080000090f7812 */ /* 0x000fe200078efcff */
[----:B------:R-:W-:Y:S01]  /*1d60*/  IMAD.MOV.U32 R14, RZ, RZ, R8 ;  /* 0x000000ffff0e7224 */ /* 0x000fe200078e0008 */
[----:B------:R-:W-:Y:S06]  /*1d70*/  BRA `(.L_x_182) ;  /* 0x0000000000087947 */ /* 0x000fec0003800000 */
.L_x_183:
[----:B------:R-:W-:Y:S01]  /*1d80*/  LOP3.LUT R15, R13, 0x80000, RZ, 0xfc, !PT ;  /* 0x000800000d0f7812 */ /* 0x000fe200078efcff */
[----:B------:R-:W-:-:S07]  /*1d90*/  IMAD.MOV.U32 R14, RZ, RZ, R12 ;  /* 0x000000ffff0e7224 */ /* 0x000fce00078e000c */
.L_x_182:
[----:B------:R-:W-:Y:S05]  /*1da0*/  BSYNC.RECONVERGENT B1 ;  /* 0x0000000000017941 */ /* 0x000fea0003800200 */
.L_x_180:
[----:B------:R-:W-:Y:S01]  /*1db0*/  MOV R4, R0 ;  /* 0x0000000000047202 */ /* 0x000fe20000000f00 */
[----:B------:R-:W-:Y:S02]  /*1dc0*/  IMAD.MOV.U32 R5, RZ, RZ, 0x0 ;  /* 0x00000000ff057424 */ /* 0x000fe400078e00ff */
[----:B------:R-:W-:Y:S02]  /*1dd0*/  IMAD.MOV.U32 R6, RZ, RZ, R14 ;  /* 0x000000ffff067224 */ /* 0x000fe400078e000e */
[----:B------:R-:W-:Y:S01]  /*1de0*/  IMAD.MOV.U32 R7, RZ, RZ, R15 ;  /* 0x000000ffff077224 */ /* 0x000fe200078e000f */
[----:B------:R-:W-:Y:S06]  /*1df0*/  RET.REL.NODEC R4 `(_Z12phong_shaderPKdS0_S0_S0_Pdidddd) ;  /* 0xffffffe004807950 */ /* 0x000fec0003c3ffff */
        .weak           $__internal_4_$__cuda_sm20_dsqrt_rn_f64_mediumpath_v1
        .type           $__internal_4_$__cuda_sm20_dsqrt_rn_f64_mediumpath_v1,@function
        .size           $__internal_4_$__cuda_sm20_dsqrt_rn_f64_mediumpath_v1,($_Z12phong_shaderPKdS0_S0_S0_Pdidddd$__internal_accurate_pow - $__internal_4_$__cuda_sm20_dsqrt_rn_f64_mediumpath_v1)
$__internal_4_$__cuda_sm20_dsqrt_rn_f64_mediumpath_v1:
[----:B------:R-:W-:Y:S01]  /*1e00*/  ISETP.GE.U32.AND P0, PT, R4, -0x3400000, PT ;  /* 0xfcc000000400780c */ /* 0x000fe20003f06070 */
[----:B------:R-:W-:Y:S01]  /*1e10*/  BSSY.RECONVERGENT B1, `(.L_x_185) ;  /* 0x0000026000017945 */ /* 0x000fe20003800200 */
[----:B------:R-:W-:Y:S02]  /*1e20*/  IMAD.MOV.U32 R12, RZ, RZ, R14 ;  /* 0x000000ffff0c7224 */ /* 0x000fe400078e000e */
[----:B------:R-:W-:Y:S02]  /*1e30*/  IMAD.MOV.U32 R4, RZ, RZ, R26 ;  /* 0x000000ffff047224 */ /* 0x000fe400078e001a */
[----:B------:R-:W-:-:S07]  /*1e40*/  IMAD.MOV.U32 R5, RZ, RZ, R27 ;  /* 0x000000ffff057224 */ /* 0x000fce00078e001b */
[----:B------:R-:W-:Y:S05]  /*1e50*/  @!P0 BRA `(.L_x_186) ;  /* 0x0000000000208947 */ /* 0x000fea0003800000 */
[----:B------:R-:W-:-:S10]  /*1e60*/  DFMA.RM R4, R4, R12, R20 ;  /* 0x0000000c0404722b */ /* 0x000fd40000004014 */
[----:B------:R-:W-:-:S05]  /*1e70*/  IADD3 R10, P0, PT, R4, 0x1, RZ ;  /* 0x00000001040a7810 */ /* 0x000fca0007f1e0ff */
[----:B------:R-:W-:-:S06]  /*1e80*/  IMAD.X R11, RZ, RZ, R5, P0 ;  /* 0x000000ffff0b7224 */ /* 0x000fcc00000e0605 */
[----:B------:R-:W-:-:S08]  /*1e90*/  DFMA.RP R6, -R4, R10, R6 ;  /* 0x0000000a0406722b */ /* 0x000fd00000008106 */
[----:B------:R-:W-:-:S06]  /*1ea0*/  DSETP.GT.AND P0, PT, R6, RZ, PT ;  /* 0x000000ff0600722a */ /* 0x000fcc0003f04000 */
[----:B------:R-:W-:Y:S02]  /*1eb0*/  FSEL R4, R10, R4, P0 ;  /* 0x000000040a047208 */ /* 0x000fe40000000000 */
[----:B------:R-:W-:Y:S01]  /*1ec0*/  FSEL R5, R11, R5, P0 ;  /* 0x000000050b057208 */ /* 0x000fe20000000000 */
[----:B------:R-:W-:Y:S06]  /*1ed0*/  BRA `(.L_x_187) ;  /* 0x0000000000647947 */ /* 0x000fec0003800000 */
.L_x_186:
        /* <DEDUP_REMOVED lines=9> */
[----:B------:R-:W-:Y:S02]  /*1f70*/  IMAD.MOV.U32 R12, RZ, RZ, 0x0 ;  /* 0x00000000ff0c7424 */ /* 0x000fe400078e00ff */
[----:B------:R-:W-:Y:S02]  /*1f80*/  IMAD.MOV.U32 R6, RZ, RZ, RZ ;  /* 0x000000ffff067224 */ /* 0x000fe400078e00ff */
[----:B------:R-:W-:Y:S01]  /*1f90*/  IMAD.MOV.U32 R13, RZ, RZ, 0x3fd80000 ;  /* 0x3fd80000ff0d7424 */ /* 0x000fe200078e00ff */
[----:B------:R-:W0:Y:S03]  /*1fa0*/  MUFU.RSQ64H R7, R5 ;  /* 0x0000000500077308 */ /* 0x000e260000001c00 */
        /* <DEDUP_REMOVED lines=11> */
.L_x_188:
[----:B------:R-:W-:-:S11]  /*2060*/  DADD R4, R6, R6 ;  /* 0x0000000006047229 */ /* 0x000fd60000000006 */
.L_x_187:
[----:B------:R-:W-:Y:S05]  /*2070*/  BSYNC.RECONVERGENT B1 ;  /* 0x0000000000017941 */ /* 0x000fea0003800200 */
.L_x_185:
[----:B------:R-:W-:Y:S02]  /*2080*/  IMAD.MOV.U32 R10, RZ, RZ, R4 ;  /* 0x000000ffff0a7224 */ /* 0x000fe400078e0004 */
[----:B------:R-:W-:Y:S02]  /*2090*/  IMAD.MOV.U32 R11, RZ, RZ, R5 ;  /* 0x000000ffff0b7224 */ /* 0x000fe400078e0005 */
[----:B------:R-:W-:Y:S02]  /*20a0*/  IMAD.MOV.U32 R4, RZ, RZ, R0 ;  /* 0x000000ffff047224 */ /* 0x000fe400078e0000 */
[----:B------:R-:W-:-:S04]  /*20b0*/  IMAD.MOV.U32 R5, RZ, RZ, 0x0 ;  /* 0x00000000ff057424 */ /* 0x000fc800078e00ff */
[----:B------:R-:W-:Y:S05]  /*20c0*/  RET.REL.NODEC R4 `(_Z12phong_shaderPKdS0_S0_S0_Pdidddd) ;  /* 0xffffffdc04cc7950 */ /* 0x000fea0003c3ffff */
        .type           $_Z12phong_shaderPKdS0_S0_S0_Pdidddd$__internal_accurate_pow,@function
        .size           $_Z12phong_shaderPKdS0_S0_S0_Pdidddd$__internal_accurate_pow,(.L_x_270 - $_Z12phong_shaderPKdS0_S0_S0_Pdidddd$__internal_accurate_pow)
$_Z12phong_shaderPKdS0_S0_S0_Pdidddd$__internal_accurate_pow:
[----:B------:R-:W-:Y:S01]  /*20d0*/  ISETP.GT.U32.AND P0, PT, R5, 0xfffff, PT ;  /* 0x000fffff0500780c */ /* 0x000fe20003f04070 */
[--C-:B------:R-:W-:Y:S01]  /*20e0*/  IMAD.MOV.U32 R13, RZ, RZ, R5.reuse ;  /* 0x000000ffff0d7224 */ /* 0x100fe200078e0005 */
[----:B------:R-:W-:Y:S01]  /*20f0*/  UMOV UR4, 0x7d2cafe2 ;  /* 0x7d2cafe200047882 */ /* 0x000fe20000000000 */
[----:B------:R-:W-:Y:S01]  /*2100*/  IMAD.MOV.U32 R14, RZ, RZ, R12 ;  /* 0x000000ffff0e7224 */ /* 0x000fe200078e000c */
[----:B------:R-:W-:Y:S01]  /*2110*/  UMOV UR5, 0x3eb0f5ff ;  /* 0x3eb0f5ff00057882 */ /* 0x000fe20000000000 */
[----:B------:R-:W-:Y:S01]  /*2120*/  IMAD.MOV.U32 R20, RZ, RZ, 0x41ad3b5a ;  /* 0x41ad3b5aff147424 */ /* 0x000fe200078e00ff */
[----:B------:R-:W-:Y:S01]  /*2130*/  SHF.R.U32.HI R5, RZ, 0x14, R5 ;  /* 0x00000014ff057819 */ /* 0x000fe20000011605 */
[----:B------:R-:W-:Y:S01]  /*2140*/  IMAD.MOV.U32 R21, RZ, RZ, 0x3ed0f5d2 ;  /* 0x3ed0f5d2ff157424 */ /* 0x000fe200078e00ff */
[----:B------:R-:W-:Y:S01]  /*2150*/  UMOV UR6, 0x3b39803f ;  /* 0x3b39803f00067882 */ /* 0x000fe20000000000 */
[----:B------:R-:W-:-:S04]  /*2160*/  UMOV UR7, 0x3c7abc9e ;  /* 0x3c7abc9e00077882 */ /* 0x000fc80000000000 */
[----:B------:R-:W-:Y:S01]  /*2170*/  @!P0 DMUL R10, R12, 1.80143985094819840000e+16 ;  /* 0x435000000c0a8828 */ /* 0x000fe20000000000 */
[----:B------:R-:W-:-:S09]  /*2180*/  MOV R12, RZ ;  /* 0x000000ff000c7202 */ /* 0x000fd20000000f00 */
[----:B------:R-:W-:Y:S01]  /*2190*/  @!P0 IMAD.MOV.U32 R13, RZ, RZ, R11 ;  /* 0x000000ffff0d8224 */ /* 0x000fe200078e000b */
[----:B------:R-:W-:Y:S01]  /*21a0*/  @!P0 LEA.HI R5, R11, 0xffffffca, RZ, 0xc ;  /* 0xffffffca0b058811 */ /* 0x000fe200078f60ff */
[----:B------:R-:W-:-:S03]  /*21b0*/  @!P0 IMAD.MOV.U32 R14, RZ, RZ, R10 ;  /* 0x000000ffff0e8224 */ /* 0x000fc600078e000a */
[----:B------:R-:W-:-:S04]  /*21c0*/  LOP3.LUT R13, R13, 0x800fffff, RZ, 0xc0, !PT ;  /* 0x800fffff0d0d7812 */ /* 0x000fc800078ec0ff */
[----:B------:R-:W-:-:S04]  /*21d0*/  LOP3.LUT R15, R13, 0x3ff00000, RZ, 0xfc, !PT ;  /* 0x3ff000000d0f7812 */ /* 0x000fc800078efcff */
[----:B------:R-:W-:-:S13]  /*21e0*/  ISETP.GE.U32.AND P2, PT, R15, 0x3ff6a09f, PT ;  /* 0x3ff6a09f0f00780c */ /* 0x000fda0003f46070 */
[----:B------:R-:W-:-:S04]  /*21f0*/  @P2 VIADD R13, R15, 0xfff00000 ;  /* 0xfff000000f0d2836 */ /* 0x000fc80000000000 */
[----:B------:R-:W-:-:S06]  /*2200*/  @P2 IMAD.MOV.U32 R15, RZ, RZ, R13 ;  /* 0x000000ffff0f2224 */ /* 0x000fcc00078e000d */
[C---:B------:R-:W-:Y:S02]  /*2210*/  DADD R28, R14.reuse, 1 ;  /* 0x3ff000000e1c7429 */ /* 0x040fe40000000000 */
[----:B------:R-:W-:-:S04]  /*2220*/  DADD R14, R14, -1 ;  /* 0xbff000000e0e7429 */ /* 0x000fc80000000000 */
[----:B------:R-:W0:Y:S02]  /*2230*/  MUFU.RCP64H R13, R29 ;  /* 0x0000001d000d7308 */ /* 0x000e240000001800 */
[----:B0-----:R-:W-:-:S08]  /*2240*/  DFMA R26, -R28, R12, 1 ;  /* 0x3ff000001c1a742b */ /* 0x001fd0000000010c */
[----:B------:R-:W-:-:S08]  /*2250*/  DFMA R26, R26, R26, R26 ;  /* 0x0000001a1a1a722b */ /* 0x000fd0000000001a */
[----:B------:R-:W-:-:S08]  /*2260*/  DFMA R26, R12, R26, R12 ;  /* 0x0000001a0c1a722b */ /* 0x000fd0000000000c */
[----:B------:R-:W-:-:S08]  /*2270*/  DMUL R12, R14, R26 ;  /* 0x0000001a0e0c7228 */ /* 0x000fd00000000000 */
[----:B------:R-:W-:-:S08]  /*2280*/  DFMA R12, R14, R26, R12 ;  /* 0x0000001a0e0c722b */ /* 0x000fd0000000000c */
[----:B------:R-:W-:-:S08]  /*2290*/  DMUL R32, R12, R12 ;  /* 0x0000000c0c207228 */ /* 0x000fd00000000000 */
[----:B------:R-:W-:Y:S01]  /*22a0*/  DFMA R20, R32, UR4, R20 ;  /* 0x0000000420147c2b */ /* 0x000fe20008000014 */
        /* <DEDUP_REMOVED lines=14> */
[----:B------:R-:W-:Y:S01]  /*2390*/  DFMA R30, R32, R30, UR4 ;  /* 0x00000004201e7e2b */ /* 0x000fe2000800001e */
[----:B------:R-:W-:Y:S01]  /*23a0*/  UMOV UR4, 0x99999dfb ;  /* 0x99999dfb00047882 */ /* 0x000fe20000000000 */
[----:B------:R-:W-:Y:S01]  /*23b0*/  UMOV UR5, 0x3f899999 ;  /* 0x3f89999900057882 */ /* 0x000fe20000000000 */
[----:B------:R-:W-:Y:S02]  /*23c0*/  DMUL R20, R26, R20 ;  /* 0x000000141a147228 */ /* 0x000fe40000000000 */
[----:B------:R-:W-:-:S03]  /*23d0*/  DMUL R26, R12, R12 ;  /* 0x0000000c0c1a7228 */ /* 0x000fc60000000000 */
[----:B------:R-:W-:Y:S01]  /*23e0*/  DFMA R30, R32, R30, UR4 ;  /* 0x00000004201e7e2b */ /* 0x000fe2000800001e */
[----:B------:R-:W-:Y:S01]  /*23f0*/  UMOV UR4, 0x55555555 ;  /* 0x5555555500047882 */ /* 0x000fe20000000000 */
[----:B------:R-:W-:-:S03]  /*2400*/  UMOV UR5, 0x3fb55555 ;  /* 0x3fb5555500057882 */ /* 0x000fc60000000000 */
[----:B------:R-:W-:-:S03]  /*2410*/  DMUL R10, R12, R26 ;  /* 0x0000001a0c0a7228 */ /* 0x000fc60000000000 */
[----:B------:R-:W-:-:S08]  /*2420*/  DFMA R14, R32, R30, UR4 ;  /* 0x00000004200e7e2b */ /* 0x000fd0000800001e */
[----:B------:R-:W-:Y:S01]  /*2430*/  DADD R28, -R14, UR4 ;  /* 0x000000040e1c7e29 */ /* 0x000fe20008000100 */
[----:B------:R-:W-:Y:S01]  /*2440*/  UMOV UR4, 0xb9e7b0 ;  /* 0x00b9e7b000047882 */ /* 0x000fe20000000000 */
[----:B------:R-:W-:-:S06]  /*2450*/  UMOV UR5, 0x3c46a4cb ;  /* 0x3c46a4cb00057882 */ /* 0x000fcc0000000000 */
[----:B------:R-:W-:Y:S02]  /*2460*/  DFMA R28, R32, R30, R28 ;  /* 0x0000001e201c722b */ /* 0x000fe4000000001c */
[----:B------:R-:W-:Y:S01]  /*2470*/  DFMA R30, R12, R12, -R26 ;  /* 0x0000000c0c1e722b */ /* 0x000fe2000000081a */
[----:B------:R-:W-:Y:S02]  /*2480*/  VIADD R33, R21, 0x100000 ;  /* 0x0010000015217836 */ /* 0x000fe40000000000 */
[----:B------:R-:W-:-:S06]  /*2490*/  IMAD.MOV.U32 R32, RZ, RZ, R20 ;  /* 0x000000ffff207224 */ /* 0x000fcc00078e0014 */
[----:B------:R-:W-:Y:S02]  /*24a0*/  DFMA R30, R12, R32, R30 ;  /* 0x000000200c1e722b */ /* 0x000fe4000000001e */
[----:B------:R-:W-:Y:S01]  /*24b0*/  DADD R32, R28, -UR4 ;  /* 0x800000041c207e29 */ /* 0x000fe20008000000 */
[----:B------:R-:W-:Y:S01]  /*24c0*/  UMOV UR4, 0x80000000 ;  /* 0x8000000000047882 */ /* 0x000fe20000000000 */
[----:B------:R-:W-:Y:S01]  /*24d0*/  DFMA R28, R12, R26, -R10 ;  /* 0x0000001a0c1c722b */ /* 0x000fe2000000080a */
[----:B------:R-:W-:-:S07]  /*24e0*/  UMOV UR5, 0x43300000 ;  /* 0x4330000000057882 */ /* 0x000fce0000000000 */
[----:B------:R-:W-:Y:S02]  /*24f0*/  DFMA R28, R20, R26, R28 ;  /* 0x0000001a141c722b */ /* 0x000fe4000000001c */
[----:B------:R-:W-:-:S06]  /*2500*/  DADD R26, R14, R32 ;  /* 0x000000000e1a7229 */ /* 0x000fcc0000000020 */
[----:B------:R-:W-:Y:S02]  /*2510*/  DFMA R28, R12, R30, R28 ;  /* 0x0000001e0c1c722b */ /* 0x000fe4000000001c */
[----:B------:R-:W-:Y:S02]  /*2520*/  DADD R30, R14, -R26 ;  /* 0x000000000e1e7229 */ /* 0x000fe4000000081a */
[----:B------:R-:W-:-:S06]  /*2530*/  DMUL R14, R26, R10 ;  /* 0x0000000a1a0e7228 */ /* 0x000fcc0000000000 */
[----:B------:R-:W-:Y:S02]  /*2540*/  DADD R32, R32, R30 ;  /* 0x0000000020207229 */ /* 0x000fe4000000001e */
[----:B------:R-:W-:-:S08]  /*2550*/  DFMA R30, R26, R10, -R14 ;  /* 0x0000000a1a1e722b */ /* 0x000fd0000000080e */
[----:B------:R-:W-:-:S08]  /*2560*/  DFMA R28, R26, R28, R30 ;  /* 0x0000001c1a1c722b */ /* 0x000fd0000000001e */
[----:B------:R-:W-:-:S08]  /*2570*/  DFMA R32, R32, R10, R28 ;  /* 0x0000000a2020722b */ /* 0x000fd0000000001c */
[----:B------:R-:W-:-:S08]  /*2580*/  DADD R26, R14, R32 ;  /* 0x000000000e1a7229 */ /* 0x000fd00000000020 */
[--C-:B------:R-:W-:Y:S02]  /*2590*/  DADD R10, R12, R26.reuse ;  /* 0x000000000c0a7229 */ /* 0x100fe4000000001a */
[----:B------:R-:W-:-:S06]  /*25a0*/  DADD R14, R14, -R26 ;  /* 0x000000000e0e7229 */ /* 0x000fcc000000081a */
[----:B------:R-:W-:Y:S02]  /*25b0*/  DADD R12, R12, -R10 ;  /* 0x000000000c0c7229 */ /* 0x000fe4000000080a */
[----:B------:R-:W-:-:S06]  /*25c0*/  DADD R14, R32, R14 ;  /* 0x00000000200e7229 */ /* 0x000fcc000000000e */
[----:B------:R-:W-:-:S08]  /*25d0*/  DADD R12, R26, R12 ;  /* 0x000000001a0c7229 */ /* 0x000fd0000000000c */
[----:B------:R-:W-:Y:S01]  /*25e0*/  DADD R12, R14, R12 ;  /* 0x000000000e0c7229 */ /* 0x000fe2000000000c */
[C---:B------:R-:W-:Y:S02]  /*25f0*/  VIADD R14, R5.reuse, 0xfffffc01 ;  /* 0xfffffc01050e7836 */ /* 0x040fe40000000000 */
[----:B------:R-:W-:Y:S02]  /*2600*/  @P2 VIADD R14, R5, 0xfffffc02 ;  /* 0xfffffc02050e2836 */ /* 0x000fe40000000000 */
[----:B------:R-:W-:-:S03]  /*2610*/  IMAD.MOV.U32 R5, RZ, RZ, R3 ;  /* 0x000000ffff057224 */ /* 0x000fc600078e0003 */
[----:B------:R-:W-:Y:S01]  /*2620*/  DADD R26, R20, R12 ;  /* 0x00000000141a7229 */ /* 0x000fe2000000000c */
[----:B------:R-:W-:Y:S01]  /*2630*/  LOP3.LUT R12, R14, 0x80000000, RZ, 0x3c, !PT ;  /* 0x800000000e0c7812 */ /* 0x000fe200078e3cff */
[----:B------:R-:W-:Y:S02]  /*2640*/  IMAD.MOV.U32 R13, RZ, RZ, 0x43300000 ;  /* 0x43300000ff0d7424 */ /* 0x000fe400078e00ff */
[----:B------:R-:W-:-:S04]  /*2650*/  IMAD.SHL.U32 R3, R5, 0x2, RZ ;  /* 0x0000000205037824 */ /* 0x000fc800078e00ff */
[----:B------:R-:W-:Y:S02]  /*2660*/  DADD R14, R10, R26 ;  /* 0x000000000a0e7229 */ /* 0x000fe4000000001a */
[----:B------:R-:W-:Y:S01]  /*2670*/  DADD R12, R12, -UR4 ;  /* 0x800000040c0c7e29 */ /* 0x000fe20008000000 */
[----:B------:R-:W-:Y:S01]  /*2680*/  UMOV UR4, 0xfefa39ef ;  /* 0xfefa39ef00047882 */ /* 0x000fe20000000000 */
[----:B------:R-:W-:Y:S01]  /*2690*/  UMOV UR5, 0x3fe62e42 ;  /* 0x3fe62e4200057882 */ /* 0x000fe20000000000 */
[----:B------:R-:W-:-:S03]  /*26a0*/  ISETP.GT.U32.AND P0, PT, R3, -0x2000001, PT ;  /* 0xfdffffff0300780c */ /* 0x000fc60003f04070 */
[--C-:B------:R-:W-:Y:S02]  /*26b0*/  DADD R28, R10, -R14.reuse ;  /* 0x000000000a1c7229 */ /* 0x100fe4000000080e */
[----:B------:R-:W-:-:S06]  /*26c0*/  DFMA R20, R12, UR4, R14 ;  /* 0x000000040c147c2b */ /* 0x000fcc000800000e */
[----:B------:R-:W-:Y:S02]  /*26d0*/  DADD R28, R26, R28 ;  /* 0x000000001a1c7229 */ /* 0x000fe4000000001c */
[----:B------:R-:W-:-:S08]  /*26e0*/  DFMA R10, R12, -UR4, R20 ;  /* 0x800000040c0a7c2b */ /* 0x000fd00008000014 */
[----:B------:R-:W-:Y:S01]  /*26f0*/  DADD R10, -R14, R10 ;  /* 0x000000000e0a7229 */ /* 0x000fe2000000010a */
[----:B------:R-:W-:Y:S01]  /*2700*/  LOP3.LUT R15, R5, 0xff0fffff, RZ, 0xc0, !PT ;  /* 0xff0fffff050f7812 */ /* 0x000fe200078ec0ff */
[----:B------:R-:W-:-:S03]  /*2710*/  IMAD.MOV.U32 R14, RZ, RZ, R4 ;  /* 0x000000ffff0e7224 */ /* 0x000fc600078e0004 */
[----:B------:R-:W-:-:S03]  /*2720*/  SEL R15, R15, R5, P0 ;  /* 0x000000050f0f7207 */ /* 0x000fc60000000000 */
[----:B------:R-:W-:-:S08]  /*2730*/  DADD R10, R28, -R10 ;  /* 0x000000001c0a7229 */ /* 0x000fd0000000080a */
[----:B------:R-:W-:-:S08]  /*2740*/  DFMA R12, R12, UR6, R10 ;  /* 0x000000060c0c7c2b */ /* 0x000fd0000800000a */
[----:B------:R-:W-:-:S08]  /*2750*/  DADD R10, R20, R12 ;  /* 0x00000000140a7229 */ /* 0x000fd0000000000c */
[----:B------:R-:W-:Y:S02]  /*2760*/  DADD R20, R20, -R10 ;  /* 0x0000000014147229 */ /* 0x000fe4000000080a */
[----:B------:R-:W-:-:S06]  /*2770*/  DMUL R4, R10, R14 ;  /* 0x0000000e0a047228 */ /* 0x000fcc0000000000 */
[----:B------:R-:W-:Y:S02]  /*2780*/  DADD R20, R12, R20 ;  /* 0x000000000c147229 */ /* 0x000fe40000000014 */
[----:B------:R-:W-:-:S08]  /*2790*/  DFMA R10, R10, R14, -R4 ;  /* 0x0000000e0a0a722b */ /* 0x000fd00000000804 */
[----:B------:R-:W-:Y:S01]  /*27a0*/  DFMA R20, R20, R14, R10 ;  /* 0x0000000e1414722b */ /* 0x000fe2000000000a */
[----:B------:R-:W-:Y:S02]  /*27b0*/  IMAD.MOV.U32 R10, RZ, RZ, 0x652b82fe ;  /* 0x652b82feff0a7424 */ /* 0x000fe400078e00ff */
[----:B------:R-:W-:-:S05]  /*27c0*/  IMAD.MOV.U32 R11, RZ, RZ, 0x3ff71547 ;  /* 0x3ff71547ff0b7424 */ /* 0x000fca00078e00ff */
[----:B------:R-:W-:-:S08]  /*27d0*/  DADD R12, R4, R20 ;  /* 0x00000000040c7229 */ /* 0x000fd00000000014 */
[----:B------:R-:W-:Y:S02]  /*27e0*/  DFMA R10, R12, R10, 6.75539944105574400000e+15 ;  /* 0x433800000c0a742b */ /* 0x000fe4000000000a */
[----:B------:R-:W-:Y:S01]  /*27f0*/  FSETP.GEU.AND P0, PT, |R13|, 4.1917929649353027344, PT ;  /* 0x4086232b0d00780b */ /* 0x000fe20003f0e200 */
[----:B------:R-:W-:-:S05]  /*2800*/  DADD R4, R4, -R12 ;  /* 0x0000000004047229 */ /* 0x000fca000000080c */
[----:B------:R-:W-:-:S03]  /*2810*/  DADD R14, R10, -6.75539944105574400000e+15 ;  /* 0xc33800000a0e7429 */ /* 0x000fc60000000000 */
[----:B------:R-:W-:-:S05]  /*2820*/  DADD R20, R20, R4 ;  /* 0x0000000014147229 */ /* 0x000fca0000000004 */
[----:B------:R-:W-:Y:S01]  /*2830*/  DFMA R26, R14, -UR4, R12 ;  /* 0x800000040e1a7c2b */ /* 0x000fe2000800000c */
[----:B------:R-:W-:Y:S01]  /*2840*/  UMOV UR4, 0x3b39803f ;  /* 0x3b39803f00047882 */ /* 0x000fe20000000000 */
[----:B------:R-:W-:-:S06]  /*2850*/  UMOV UR5, 0x3c7abc9e ;  /* 0x3c7abc9e00057882 */ /* 0x000fcc0000000000 */
        /* <DEDUP_REMOVED lines=32> */
[----:B------:R-:W-:Y:S02]  /*2a60*/  IMAD R5, R10, 0x100000, R15 ;  /* 0x001000000a057824 */ /* 0x000fe400078e020f */
[----:B------:R-:W-:Y:S01]  /*2a70*/  IMAD.MOV.U32 R4, RZ, RZ, R14 ;  /* 0x000000ffff047224 */ /* 0x000fe200078e000e */
[----:B------:R-:W-:Y:S06]  /*2a80*/  @!P0 BRA `(.L_x_189) ;  /* 0x0000000000308947 */ /* 0x000fec0003800000 */
[----:B------:R-:W-:Y:S01]  /*2a90*/  FSETP.GEU.AND P2, PT, |R13|, 4.2275390625, PT ;  /* 0x408748000d00780b */ /* 0x000fe20003f4e200 */
[C---:B------:R-:W-:Y:S02]  /*2aa0*/  DADD R4, R12.reuse, +INF ;  /* 0x7ff000000c047429 */ /* 0x040fe40000000000 */
[----:B------:R-:W-:-:S08]  /*2ab0*/  DSETP.GEU.AND P0, PT, R12, RZ, PT ;  /* 0x000000ff0c00722a */ /* 0x000fd00003f0e000 */
[----:B------:R-:W-:Y:S02]  /*2ac0*/  FSEL R4, R4, RZ, P0 ;  /* 0x000000ff04047208 */ /* 0x000fe40000000000 */
[----:B------:R-:W-:Y:S02]  /*2ad0*/  @!P2 LEA.HI R3, R10, R10, RZ, 0x1 ;  /* 0x0000000a0a03a211 */ /* 0x000fe400078f08ff */
[----:B------:R-:W-:Y:S02]  /*2ae0*/  FSEL R5, R5, RZ, P0 ;  /* 0x000000ff05057208 */ /* 0x000fe40000000000 */
[----:B------:R-:W-:-:S05]  /*2af0*/  @!P2 SHF.R.S32.HI R3, RZ, 0x1, R3 ;  /* 0x00000001ff03a819 */ /* 0x000fca0000011403 */
[----:B------:R-:W-:Y:S02]  /*2b00*/  @!P2 IMAD.IADD R10, R10, 0x1, -R3 ;  /* 0x000000010a0aa824 */ /* 0x000fe400078e0a03 */
[----:B------:R-:W-:-:S03]  /*2b10*/  @!P2 IMAD R15, R3, 0x100000, R15 ;  /* 0x00100000030fa824 */ /* 0x000fc600078e020f */
[----:B------:R-:W-:Y:S01]  /*2b20*/  @!P2 LEA R11, R10, 0x3ff00000, 0x14 ;  /* 0x3ff000000a0ba811 */ /* 0x000fe200078ea0ff */
[----:B------:R-:W-:-:S06]  /*2b30*/  @!P2 IMAD.MOV.U32 R10, RZ, RZ, RZ ;  /* 0x000000ffff0aa224 */ /* 0x000fcc00078e00ff */
[----:B------:R-:W-:-:S11]  /*2b40*/  @!P2 DMUL R4, R14, R10 ;  /* 0x0000000a0e04a228 */ /* 0x000fd60000000000 */
.L_x_189:
[----:B------:R-:W-:Y:S01]  /*2b50*/  DFMA R20, R20, R4, R4 ;  /* 0x000000041414722b */ /* 0x000fe20000000004 */
[----:B------:R-:W-:Y:S01]  /*2b60*/  IMAD.MOV.U32 R10, RZ, RZ, R0 ;  /* 0x000000ffff0a7224 */ /* 0x000fe200078e0000 */
[----:B------:R-:W-:Y:S01]  /*2b70*/  DSETP.NEU.AND P0, PT, |R4|, +INF , PT ;  /* 0x7ff000000400742a */ /* 0x000fe20003f0d200 */
[----:B------:R-:W-:-:S07]  /*2b80*/  IMAD.MOV.U32 R11, RZ, RZ, 0x0 ;  /* 0x00000000ff0b7424 */ /* 0x000fce00078e00ff */
[----:B------:R-:W-:Y:S02]  /*2b90*/  FSEL R4, R4, R20, !P0 ;  /* 0x0000001404047208 */ /* 0x000fe40004000000 */
[----:B------:R-:W-:Y:S01]  /*2ba0*/  FSEL R3, R5, R21, !P0 ;  /* 0x0000001505037208 */ /* 0x000fe20004000000 */
[----:B------:R-:W-:Y:S06]  /*2bb0*/  RET.REL.NODEC R10 `(_Z12phong_shaderPKdS0_S0_S0_Pdidddd) ;  /* 0xffffffd40a107950 */ /* 0x000fec0003c3ffff */
.L_x_190:
        /* <DEDUP_REMOVED lines=12> */
.L_x_270:


//--------------------- .text._Z21view_transform_kernelPdddd --------------------------
	.section	.text._Z21view_transform_kernelPdddd,"ax",@progbits
	.align	128
        .global         _Z21view_transform_kernelPdddd
        .type           _Z21view_transform_kernelPdddd,@function
        .size           _Z21view_transform_kernelPdddd,(.L_x_273 - _Z21view_transform_kernelPdddd)
        .other          _Z21view_transform_kernelPdddd,@"STO_CUDA_ENTRY STV_DEFAULT"
_Z21view_transform_kernelPdddd:
.text._Z21view_transform_kernelPdddd:
[----:B------:R-:W0:Y:S01]  /*0000*/  LDC R1, c[0x0][0x37c] ;  /* 0x0000df00ff017b82 */ /* 0x000e220000000800 */
[----:B------:R-:W1:Y:S07]  /*0010*/  S2R R0, SR_TID.X ;  /* 0x0000000000007919 */ /* 0x000e6e0000002100 */
[----:B------:R-:W2:Y:S01]  /*0020*/  S2UR UR4, SR_CTAID.X ;  /* 0x00000000000479c3 */ /* 0x000ea20000002500 */
[----:B------:R-:W2:Y:S01]  /*0030*/  LDCU UR5, c[0x0][0x360] ;  /* 0x00006c00ff0577ac */ /* 0x000ea20008000800 */
[----:B0-----:R-:W-:Y:S01]  /*0040*/  VIADD R1, R1, 0xffffffd8 ;  /* 0xffffffd801017836 */ /* 0x001fe20000000000 */
[----:B--2---:R-:W-:Y:S01]  /*0050*/  UIMAD UR4, UR4, UR5, URZ ;  /* 0x00000005040472a4 */ /* 0x004fe2000f8e02ff */
[----:B-1----:R-:W-:-:S05]  /*0060*/  IMAD.MOV R0, RZ, RZ, -R0 ;  /* 0x000000ffff007224 */ /* 0x002fca00078e0a00 */
[----:B------:R-:W-:-:S13]  /*0070*/  ISETP.NE.AND P0, PT, R0, UR4, PT ;  /* 0x0000000400007c0c */ /* 0x000fda000bf05270 */
[----:B------:R-:W-:Y:S05]  /*0080*/  @P0 EXIT ;  /* 0x000000000000094d */ /* 0x000fea0003800000 */
[----:B------:R-:W0:Y:S02]  /*0090*/  LDC.64 R16, c[0x0][0x388] ;  /* 0x0000e200ff107b82 */ /* 0x000e240000000a00 */
[----:B0-----:R-:W-:-:S08]  /*00a0*/  DMUL R16, R16, 0.5 ;  /* 0x3fe0000010107828 */ /* 0x001fd00000000000 */
[----:B------:R-:W-:-:S14]  /*00b0*/  DSETP.NEU.AND P1, PT, |R16|, +INF , PT ;  /* 0x7ff000001000742a */ /* 0x000fdc0003f2d200 */
[----:B------:R-:W-:Y:S01]  /*00c0*/  @!P1 DMUL R2, RZ, R16 ;  /* 0x00000010ff029228 */ /* 0x000fe20000000000 */
[----:B------:R-:W-:Y:S01]  /*00d0*/  @!P1 PLOP3.LUT P0, PT, PT, PT, PT, 0x80, 0x8 ;  /* 0x000000000008981c */ /* 0x000fe20003f0f070 */
[----:B------:R-:W-:-:S12]  /*00e0*/  @!P1 BRA `(.L_x_191) ;  /* 0x0000000000509947 */ /* 0x000fd80003800000 */
[----:B------:R-:W-:Y:S01]  /*00f0*/  UMOV UR4, 0x6dc9c883 ;  /* 0x6dc9c88300047882 */ /* 0x000fe20000000000 */
[----:B------:R-:W-:Y:S01]  /*0100*/  UMOV UR5, 0x3fe45f30 ;  /* 0x3fe45f3000057882 */ /* 0x000fe20000000000 */
[C---:B------:R-:W-:Y:S02]  /*0110*/  DSETP.GE.AND P0, PT, |R16|.reuse, 2.14748364800000000000e+09, PT ;  /* 0x41e000001000742a */ /* 0x040fe40003f06200 */
[----:B------:R-:W-:Y:S01]  /*0120*/  DMUL R4, R16, UR4 ;  /* 0x0000000410047c28 */ /* 0x000fe20008000000 */
[----:B------:R-:W-:Y:S01]  /*0130*/  UMOV UR4, 0x54442d18 ;  /* 0x54442d1800047882 */ /* 0x000fe20000000000 */
[----:B------:R-:W-:-:S08]  /*0140*/  UMOV UR5, 0x3ff921fb ;  /* 0x3ff921fb00057882 */ /* 0x000fd00000000000 */
[----:B------:R-:W0:Y:S08]  /*0150*/  F2I.F64 R4, R4 ;  /* 0x0000000400047311 */ /* 0x000e300000301100 */
[----:B0-----:R-:W0:Y:S02]  /*0160*/  I2F.F64 R2, R4 ;  /* 0x0000000400027312 */ /* 0x001e240000201c00 */
[----:B0-----:R-:W-:Y:S01]  /*0170*/  DFMA R6, R2, -UR4, R16 ;  /* 0x8000000402067c2b */ /* 0x001fe20008000010 */
[----:B------:R-:W-:Y:S01]  /*0180*/  UMOV UR4, 0x33145c00 ;  /* 0x33145c0000047882 */ /* 0x000fe20000000000 */
[----:B------:R-:W-:-:S06]  /*0190*/  UMOV UR5, 0x3c91a626 ;  /* 0x3c91a62600057882 */ /* 0x000fcc0000000000 */
[----:B------:R-:W-:Y:S01]  /*01a0*/  DFMA R6, R2, -UR4, R6 ;  /* 0x8000000402067c2b */ /* 0x000fe20008000006 */
[----:B------:R-:W-:Y:S01]  /*01b0*/  UMOV UR4, 0x252049c0 ;  /* 0x252049c000047882 */ /* 0x000fe20000000000 */
[----:B------:R-:W-:-:S06]  /*01c0*/  UMOV UR5, 0x397b839a ;  /* 0x397b839a00057882 */ /* 0x000fcc0000000000 */
[----:B------:R-:W-:Y:S01]  /*01d0*/  DFMA R2, R2, -UR4, R6 ;  /* 0x8000000402027c2b */ /* 0x000fe20008000006 */
[----:B------:R-:W-:Y:S10]  /*01e0*/  @!P0 BRA `(.L_x_192) ;  /* 0x0000000000088947 */ /* 0x000ff40003800000 */
[----:B------:R-:W-:-:S07]  /*01f0*/  MOV R10, 0x210 ;  /* 0x00000210000a7802 */ /* 0x000fce0000000f00 */
[----:B------:R-:W-:Y:S05]  /*0200*/  CALL.REL.NOINC `($_Z21view_transform_kernelPdddd$__internal_trig_reduction_slowpathd) ;  /* 0x00000010002c7944 */ /* 0x000fea0003c00000 */
.L_x_192:
[----:B------:R-:W-:-:S04]  /*0210*/  LOP3.LUT R4, R4, 0x1, RZ, 0xc0, !PT ;  /* 0x0000000104047812 */ /* 0x000fc800078ec0ff */
[----:B------:R-:W-:-:S13]  /*0220*/  ISETP.NE.U32.AND P0, PT, R4, 0x1, PT ;  /* 0x000000010400780c */ /* 0x000fda0003f05070 */
.L_x_191:
[----:B------:R-:W-:Y:S01]  /*0230*/  DMUL R4, R2, R2 ;  /* 0x0000000202047228 */ /* 0x000fe20000000000 */
[----:B------:R-:W-:Y:S01]  /*0240*/  IMAD.MOV.U32 R6, RZ, RZ, 0x5b27ebb1 ;  /* 0x5b27ebb1ff067424 */ /* 0x000fe200078e00ff */
[----:B------:R-:W-:Y:S01]  /*0250*/  UMOV UR4, 0x2799bcb9 ;  /* 0x2799bcb900047882 */ /* 0x000fe20000000000 */
[----:B------:R-:W-:Y:S01]  /*0260*/  IMAD.MOV.U32 R7, RZ, RZ, 0x3ef9757c ;  /* 0x3ef9757cff077424 */ /* 0x000fe200078e00ff */
[----:B------:R-:W-:-:S05]  /*0270*/  UMOV UR5, 0x3ee48dac ;  /* 0x3ee48dac00057882 */ /* 0x000fca0000000000 */
[----:B------:R-:W-:Y:S01]  /*0280*/  DFMA R6, R4, UR4, -R6 ;  /* 0x0000000404067c2b */ /* 0x000fe20008000806 */
[----:B------:R-:W-:Y:S01]  /*0290*/  UMOV UR4, 0xfd91e04 ;  /* 0x0fd91e0400047882 */ /* 0x000fe20000000000 */
[----:B------:R-:W-:-:S06]  /*02a0*/  UMOV UR5, 0x3f0980e9 ;  /* 0x3f0980e900057882 */ /* 0x000fcc0000000000 */
[----:B------:R-:W-:Y:S01]  /*02b0*/  DFMA R6, R4, R6, UR4 ;  /* 0x0000000404067e2b */ /* 0x000fe20008000006 */
[----:B------:R-:W-:Y:S01]  /*02c0*/  UMOV UR4, 0x417d7e1d ;  /* 0x417d7e1d00047882 */ /* 0x000fe20000000000 */
[----:B------:R-:W-:-:S06]  /*02d0*/  UMOV UR5, 0x3efae2b0 ;  /* 0x3efae2b000057882 */ /* 0x000fcc0000000000 */
[----:B------:R-:W-:Y:S01]  /*02e0*/  DFMA R6, R4, R6, -UR4 ;  /* 0x8000000404067e2b */ /* 0x000fe20008000006 */
        /* <DEDUP_REMOVED lines=33> */
[----:B------:R-:W-:-:S08]  /*0500*/  DMUL R12, R4, R6 ;  /* 0x00000006040c7228 */ /* 0x000fd00000000000 */
[----:B------:R-:W-:Y:S01]  /*0510*/  DFMA R6, R12, R2, R2 ;  /* 0x000000020c06722b */ /* 0x000fe20000000002 */
[----:B------:R-:W-:Y:S10]  /*0520*/  @P0 BRA `(.L_x_193) ;  /* 0x0000000000280947 */ /* 0x000ff40003800000 */
[----:B------:R-:W0:Y:S01]  /*0530*/  MUFU.RCP64H R9, R7 ;  /* 0x0000000700097308 */ /* 0x000e220000001800 */
[----:B------:R-:W-:-:S06]  /*0540*/  IMAD.MOV.U32 R8, RZ, RZ, RZ ;  /* 0x000000ffff087224 */ /* 0x000fcc00078e00ff */
[----:B0-----:R-:W-:-:S08]  /*0550*/  DFMA R4, -R6, R8, 1 ;  /* 0x3ff000000604742b */ /* 0x001fd00000000108 */
[----:B------:R-:W-:Y:S02]  /*0560*/  DFMA R10, R4, R4, R4 ;  /* 0x00000004040a722b */ /* 0x000fe40000000004 */
[----:B------:R-:W-:-:S06]  /*0570*/  DADD R4, R6, -R2 ;  /* 0x0000000006047229 */ /* 0x000fcc0000000802 */
[----:B------:R-:W-:Y:S02]  /*0580*/  DFMA R10, R8, R10, R8 ;  /* 0x0000000a080a722b */ /* 0x000fe40000000008 */
[----:B------:R-:W-:-:S06]  /*0590*/  DFMA R4, R12, R2, -R4 ;  /* 0x000000020c04722b */ /* 0x000fcc0000000804 */
[----:B------:R-:W-:-:S08]  /*05a0*/  DFMA R2, R6, -R10, 1 ;  /* 0x3ff000000602742b */ /* 0x000fd0000000080a */
[----:B------:R-:W-:-:S08]  /*05b0*/  DFMA R2, R4, -R10, R2 ;  /* 0x8000000a0402722b */ /* 0x000fd00000000002 */
[----:B------:R-:W-:-:S11]  /*05c0*/  DFMA R6, -R10, R2, -R10 ;  /* 0x000000020a06722b */ /* 0x000fd6000000090a */
.L_x_193:
[----:B------:R-:W0:Y:S01]  /*05d0*/  MUFU.RCP64H R3, R7 ;  /* 0x0000000700037308 */ /* 0x000e220000001800 */
[----:B------:R-:W-:Y:S01]  /*05e0*/  VIADD R2, R7, 0x300402 ;  /* 0x0030040207027836 */ /* 0x000fe20000000000 */
[----:B------:R-:W1:Y:S04]  /*05f0*/  LDCU.64 UR4, c[0x0][0x358] ;  /* 0x00006b00ff0477ac */ /* 0x000e680008000a00 */
[----:B------:R-:W-:Y:S01]  /*0600*/  FSETP.GEU.AND P0, PT, |R2|, 5.8789094863358348022e-39, PT ;  /* 0x004004020200780b */ /* 0x000fe20003f0e200 */
[----:B0-----:R-:W-:-:S08]  /*0610*/  DFMA R4, R2, -R6, 1 ;  /* 0x3ff000000204742b */ /* 0x001fd00000000806 */
[----:B------:R-:W-:-:S08]  /*0620*/  DFMA R4, R4, R4, R4 ;  /* 0x000000040404722b */ /* 0x000fd00000000004 */
[----:B------:R-:W-:-:S08]  /*0630*/  DFMA R4, R2, R4, R2 ;  /* 0x000000040204722b */ /* 0x000fd00000000002 */
[----:B------:R-:W-:-:S08]  /*0640*/  DFMA R8, R4, -R6, 1 ;  /* 0x3ff000000408742b */ /* 0x000fd00000000806 */
[----:B------:R-:W-:Y:S01]  /*0650*/  DFMA R4, R4, R8, R4 ;  /* 0x000000080404722b */ /* 0x000fe20000000004 */
[----:B-1----:R-:W-:Y:S10]  /*0660*/  @P0 BRA `(.L_x_194) ;  /* 0x0000000000180947 */ /* 0x002ff40003800000 */
[----:B------:R-:W-:Y:S01]  /*0670*/  LOP3.LUT R0, R7, 0x7fffffff, RZ, 0xc0, !PT ;  /* 0x7fffffff07007812 */ /* 0x000fe200078ec0ff */
[----:B------:R-:W-:Y:S02]  /*0680*/  IMAD.MOV.U32 R2, RZ, RZ, R6 ;  /* 0x000000ffff027224 */ /* 0x000fe400078e0006 */
[----:B------:R-:W-:Y:S02]  /*0690*/  IMAD.MOV.U32 R3, RZ, RZ, R7 ;  /* 0x000000ffff037224 */ /* 0x000fe400078e0007 */
[----:B------:R-:W-:Y:S01]  /*06a0*/  VIADD R6, R0, 0xfff00000 ;  /* 0xfff0000000067836 */ /* 0x000fe20000000000 */
[----:B------:R-:W-:-:S07]  /*06b0*/  MOV R0, 0x6d0 ;  /* 0x000006d000007802 */ /* 0x000fce0000000f00 */
[----:B------:R-:W-:Y:S05]  /*06c0*/  CALL.REL.NOINC `($__internal_5_$__cuda_sm20_dblrcp_rn_slowpath_v3) ;  /* 0x0000000000ec7944 */ /* 0x000fea0003c00000 */
.L_x_194:
[----:B------:R-:W0:Y:S01]  /*06d0*/  LDC.64 R10, c[0x0][0x390] ;  /* 0x0000e400ff0a7b82 */ /* 0x000e220000000a00 */
[----:B------:R-:W-:-:S07]  /*06e0*/  IMAD.MOV.U32 R2, RZ, RZ, 0x1 ;  /* 0x00000001ff027424 */ /* 0x000fce00078e00ff */
[----:B------:R-:W0:Y:S02]  /*06f0*/  LDC.64 R12, c[0x0][0x398] ;  /* 0x0000e600ff0c7b82 */ /* 0x000e240000000a00 */
[C-C-:B0-----:R-:W-:Y:S02]  /*0700*/  DADD R6, -R10.reuse, R12.reuse ;  /* 0x000000000a067229 */ /* 0x141fe4000000010c */
[----:B------:R-:W-:-:S04]  /*0710*/  DADD R10, R10, R12 ;  /* 0x000000000a0a7229 */ /* 0x000fc8000000000c */
[----:B------:R-:W0:Y:S06]  /*0720*/  MUFU.RCP64H R3, R7 ;  /* 0x0000000700037308 */ /* 0x000e2c0000001800 */
[----:B------:R-:W-:Y:S01]  /*0730*/  FSETP.GEU.AND P1, PT, |R11|, 6.5827683646048100446e-37, PT ;  /* 0x036000000b00780b */ /* 0x000fe20003f2e200 */
[----:B0-----:R-:W-:-:S08]  /*0740*/  DFMA R8, -R6, R2, 1 ;  /* 0x3ff000000608742b */ /* 0x001fd00000000102 */
[----:B------:R-:W-:-:S08]  /*0750*/  DFMA R8, R8, R8, R8 ;  /* 0x000000080808722b */ /* 0x000fd00000000008 */
[----:B------:R-:W-:-:S08]  /*0760*/  DFMA R8, R2, R8, R2 ;  /* 0x000000080208722b */ /* 0x000fd00000000002 */
[----:B------:R-:W-:-:S08]  /*0770*/  DFMA R2, -R6, R8, 1 ;  /* 0x3ff000000602742b */ /* 0x000fd00000000108 */
[----:B------:R-:W-:Y:S01]  /*0780*/  DFMA R2, R8, R2, R8 ;  /* 0x000000020802722b */ /* 0x000fe20000000008 */
[----:B------:R-:W0:Y:S07]  /*0790*/  LDC.64 R8, c[0x0][0x380] ;  /* 0x0000e000ff087b82 */ /* 0x000e2e0000000a00 */
[----:B------:R-:W-:-:S08]  /*07a0*/  DMUL R12, R10, R2 ;  /* 0x000000020a0c7228 */ /* 0x000fd00000000000 */
[----:B------:R-:W-:-:S08]  /*07b0*/  DFMA R14, -R6, R12, R10 ;  /* 0x0000000c060e722b */ /* 0x000fd0000000010a */
[----:B------:R-:W-:Y:S01]  /*07c0*/  DFMA R2, R2, R14, R12 ;  /* 0x0000000e0202722b */ /* 0x000fe2000000000c */
[----:B0-----:R0:W-:Y:S04]  /*07d0*/  STG.E.64 desc[UR4][R8.64], R4 ;  /* 0x0000000408007986 */ /* 0x0011e8000c101b04 */
[----:B------:R0:W-:Y:S05]  /*07e0*/  STG.E.64 desc[UR4][R8.64+0x28], R4 ;  /* 0x0000280408007986 */ /* 0x0001ea000c101b04 */
[----:B------:R-:W-:-:S05]  /*07f0*/  FFMA R0, RZ, R7, R3 ;  /* 0x00000007ff007223 */ /* 0x000fca0000000003 */
[----:B------:R-:W-:-:S13]  /*0800*/  FSETP.GT.AND P0, PT, |R0|, 1.469367938527859385e-39, PT ;  /* 0x001000000000780b */ /* 0x000fda0003f04200 */
[----:B0-----:R-:W-:Y:S05]  /*0810*/  @P0 BRA P1, `(.L_x_195) ;  /* 0x0000000000180947 */ /* 0x001fea0000800000 */
[----:B------:R-:W-:Y:S01]  /*0820*/  IMAD.MOV.U32 R4, RZ, RZ, R6 ;  /* 0x000000ffff047224 */ /* 0x000fe200078e0006 */
[----:B------:R-:W-:Y:S01]  /*0830*/  MOV R0, 0x860 ;  /* 0x0000086000007802 */ /* 0x000fe20000000f00 */
[----:B------:R-:W-:-:S07]  /*0840*/  IMAD.MOV.U32 R5, RZ, RZ, R7 ;  /* 0x000000ffff057224 */ /* 0x000fce00078e0007 */
[----:B------:R-:W-:Y:S05]  /*0850*/  CALL.REL.NOINC `($__internal_6_$__cuda_sm20_div_rn_f64_full) ;  /* 0x0000000400207944 */ /* 0x000fea0003c00000 */
[----:B------:R-:W-:Y:S02]  /*0860*/  IMAD.MOV.U32 R2, RZ, RZ, R4 ;  /* 0x000000ffff027224 */ /* 0x000fe400078e0004 */
[----:B------:R-:W-:-:S07]  /*0870*/  IMAD.MOV.U32 R3, RZ, RZ, R5 ;  /* 0x000000ffff037224 */ /* 0x000fce00078e0005 */
.L_x_195:
[----:B------:R-:W0:Y:S01]  /*0880*/  MUFU.RCP64H R11, R7 ;  /* 0x00000007000b7308 */ /* 0x000e220000001800 */
[----:B------:R-:W-:Y:S01]  /*0890*/  IMAD.MOV.U32 R10, RZ, RZ, 0x1 ;  /* 0x00000001ff0a7424 */ /* 0x000fe200078e00ff */
[----:B------:R-:W1:Y:S08]  /*08a0*/  LDC.64 R4, c[0x0][0x398] ;  /* 0x0000e600ff047b82 */ /* 0x000e700000000a00 */
[----:B------:R-:W2:Y:S01]  /*08b0*/  LDC.64 R8, c[0x0][0x390] ;  /* 0x0000e400ff087b82 */ /* 0x000ea20000000a00 */
[----:B0-----:R-:W-:-:S08]  /*08c0*/  DFMA R12, -R6, R10, 1 ;  /* 0x3ff00000060c742b */ /* 0x001fd0000000010a */
[----:B------:R-:W-:Y:S02]  /*08d0*/  DFMA R12, R12, R12, R12 ;  /* 0x0000000c0c0c722b */ /* 0x000fe4000000000c */
[----:B-1----:R-:W-:-:S06]  /*08e0*/  DADD R4, R4, R4 ;  /* 0x0000000004047229 */ /* 0x002fcc0000000004 */
[----:B------:R-:W-:Y:S02]  /*08f0*/  DFMA R12, R10, R12, R10 ;  /* 0x0000000c0a0c722b */ /* 0x000fe4000000000a */
[----:B--2---:R-:W-:-:S06]  /*0900*/  DMUL R8, R4, R8 ;  /* 0x0000000804087228 */ /* 0x004fcc0000000000 */
[----:B------:R-:W-:-:S04]  /*0910*/  DFMA R10, -R6, R12, 1 ;  /* 0x3ff00000060a742b */ /* 0x000fc8000000010c */
[----:B------:R-:W-:-:S04]  /*0920*/  FSETP.GEU.AND P1, PT, |R9|, 6.5827683646048100446e-37, PT ;  /* 0x036000000900780b */ /* 0x000fc80003f2e200 */
[----:B------:R-:W-:Y:S01]  /*0930*/  DFMA R14, R12, R10, R12 ;  /* 0x0000000a0c0e722b */ /* 0x000fe2000000000c */
[----:B------:R-:W0:Y:S07]  /*0940*/  LDC.64 R12, c[0x0][0x380] ;  /* 0x0000e000ff0c7b82 */ /* 0x000e2e0000000a00 */
[----:B------:R-:W-:-:S08]  /*0950*/  DMUL R4, R14, R8 ;  /* 0x000000080e047228 */ /* 0x000fd00000000000 */
[----:B------:R-:W-:-:S08]  /*0960*/  DFMA R10, -R6, R4, R8 ;  /* 0x00000004060a722b */ /* 0x000fd00000000108 */
[----:B------:R-:W-:Y:S01]  /*0970*/  DFMA R4, R14, R10, R4 ;  /* 0x0000000a0e04722b */ /* 0x000fe20000000004 */
[----:B0-----:R0:W-:Y:S09]  /*0980*/  STG.E.64 desc[UR4][R12.64+0x50], R2 ;  /* 0x000050020c007986 */ /* 0x0011f2000c101b04 */
[----:B------:R-:W-:-:S05]  /*0990*/  FFMA R0, RZ, R7, R5 ;  /* 0x00000007ff007223 */ /* 0x000fca0000000005 */
[----:B------:R-:W-:-:S13]  /*09a0*/  FSETP.GT.AND P0, PT, |R0|, 1.469367938527859385e-39, PT ;  /* 0x001000000000780b */ /* 0x000fda0003f04200 */
[----:B0-----:R-:W-:Y:S05]  /*09b0*/  @P0 BRA P1, `(.L_x_196) ;  /* 0x0000000000180947 */ /* 0x001fea0000800000 */
[----:B------:R-:W-:Y:S01]  /*09c0*/  IMAD.MOV.U32 R10, RZ, RZ, R8 ;  /* 0x000000ffff0a7224 */ /* 0x000fe200078e0008 */
[----:B------:R-:W-:Y:S01]  /*09d0*/  MOV R0, 0xa20 ;  /* 0x00000a2000007802 */ /* 0x000fe20000000f00 */
[----:B------:R-:W-:Y:S02]  /*09e0*/  IMAD.MOV.U32 R11, RZ, RZ, R9 ;  /* 0x000000ffff0b7224 */ /* 0x000fe400078e0009 */
[----:B------:R-:W-:Y:S02]  /*09f0*/  IMAD.MOV.U32 R4, RZ, RZ, R6 ;  /* 0x000000ffff047224 */ /* 0x000fe400078e0006 */
[----:B------:R-:W-:-:S07]  /*0a00*/  IMAD.MOV.U32 R5, RZ, RZ, R7 ;  /* 0x000000ffff057224 */ /* 0x000fce00078e0007 */
[----:B------:R-:W-:Y:S05]  /*0a10*/  CALL.REL.NOINC `($__internal_6_$__cuda_sm20_div_rn_f64_full) ;  /* 0x0000000000b07944 */ /* 0x000fea0003c00000 */
.L_x_196:
[----:B------:R-:W0:Y:S01]  /*0a20*/  LDC.64 R6, c[0x0][0x380] ;  /* 0x0000e000ff067b82 */ /* 0x000e220000000a00 */
[----:B------:R-:W-:Y:S02]  /*0a30*/  IMAD.MOV.U32 R2, RZ, RZ, 0x0 ;  /* 0x00000000ff027424 */ /* 0x000fe400078e00ff */
[----:B------:R-:W-:Y:S01]  /*0a40*/  IMAD.MOV.U32 R3, RZ, RZ, -0x40100000 ;  /* 0xbff00000ff037424 */ /* 0x000fe200078e00ff */
[----:B0-----:R-:W-:Y:S04]  /*0a50*/  STG.E.64 desc[UR4][R6.64+0x70], R4 ;  /* 0x0000700406007986 */ /* 0x001fe8000c101b04 */
[----:B------:R-:W-:Y:S01]  /*0a60*/  STG.E.64 desc[UR4][R6.64+0x58], R2 ;  /* 0x0000580206007986 */ /* 0x000fe2000c101b04 */
[----:B------:R-:W-:Y:S05]  /*0a70*/  EXIT ;  /* 0x000000000000794d */ /* 0x000fea0003800000 */
        .weak           $__internal_5_$__cuda_sm20_dblrcp_rn_slowpath_v3
        .type           $__internal_5_$__cuda_sm20_dblrcp_rn_slowpath_v3,@function
        .size           $__internal_5_$__cuda_sm20_dblrcp_rn_slowpath_v3,($__internal_6_$__cuda_sm20_div_rn_f64_full - $__internal_5_$__cuda_sm20_dblrcp_rn_slowpath_v3)
$__internal_5_$__cuda_sm20_dblrcp_rn_slowpath_v3:
[----:B------:R-:W-:-:S14]  /*0a80*/  DSETP.GTU.AND P0, PT, |R2|, +INF , PT ;  /* 0x7ff000000200742a */ /* 0x000fdc0003f0c200 */
[----:B------:R-:W-:Y:S05]  /*0a90*/  @P0 BRA `(.L_x_197) ;  /* 0x00000000007c0947 */ /* 0x000fea0003800000 */
[----:B------:R-:W-:-:S05]  /*0aa0*/  LOP3.LUT R7, R3, 0x7fffffff, RZ, 0xc0, !PT ;  /* 0x7fffffff03077812 */ /* 0x000fca00078ec0ff */
[----:B------:R-:W-:-:S05]  /*0ab0*/  VIADD R4, R7, 0xffffffff ;  /* 0xffffffff07047836 */ /* 0x000fca0000000000 */
[----:B------:R-:W-:-:S13]  /*0ac0*/  ISETP.GE.U32.AND P0, PT, R4, 0x7fefffff, PT ;  /* 0x7fefffff0400780c */ /* 0x000fda0003f06070 */
[----:B------:R-:W-:Y:S01]  /*0ad0*/  @P0 LOP3.LUT R5, R3, 0x7ff00000, RZ, 0x3c, !PT ;  /* 0x7ff0000003050812 */ /* 0x000fe200078e3cff */
[----:B------:R-:W-:Y:S01]  /*0ae0*/  @P0 IMAD.MOV.U32 R4, RZ, RZ, RZ ;  /* 0x000000ffff040224 */ /* 0x000fe200078e00ff */
[----:B------:R-:W-:Y:S06]  /*0af0*/  @P0 BRA `(.L_x_198) ;  /* 0x00000000006c0947 */ /* 0x000fec0003800000 */
[----:B------:R-:W-:-:S13]  /*0b00*/  ISETP.GE.U32.AND P0, PT, R7, 0x1000001, PT ;  /* 0x010000010700780c */ /* 0x000fda0003f06070 */
[----:B------:R-:W-:Y:S05]  /*0b10*/  @!P0 BRA `(.L_x_199) ;  /* 0x0000000000348947 */ /* 0x000fea0003800000 */
[----:B------:R-:W-:Y:S02]  /*0b20*/  VIADD R5, R3, 0xc0200000 ;  /* 0xc020000003057836 */ /* 0x000fe40000000000 */
[----:B------:R-:W-:Y:S02]  /*0b30*/  IMAD.MOV.U32 R4, RZ, RZ, R2 ;  /* 0x000000ffff047224 */ /* 0x000fe400078e0002 */
[----:B------:R-:W0:Y:S04]  /*0b40*/  MUFU.RCP64H R7, R5 ;  /* 0x0000000500077308 */ /* 0x000e280000001800 */
[----:B0-----:R-:W-:-:S08]  /*0b50*/  DFMA R8, -R4, R6, 1 ;  /* 0x3ff000000408742b */ /* 0x001fd00000000106 */
[----:B------:R-:W-:-:S08]  /*0b60*/  DFMA R8, R8, R8, R8 ;  /* 0x000000080808722b */ /* 0x000fd00000000008 */
[----:B------:R-:W-:-:S08]  /*0b70*/  DFMA R8, R6, R8, R6 ;  /* 0x000000080608722b */ /* 0x000fd00000000006 */
[----:B------:R-:W-:-:S08]  /*0b80*/  DFMA R6, -R4, R8, 1 ;  /* 0x3ff000000406742b */ /* 0x000fd00000000108 */
[----:B------:R-:W-:-:S08]  /*0b90*/  DFMA R6, R8, R6, R8 ;  /* 0x000000060806722b */ /* 0x000fd00000000008 */
[----:B------:R-:W-:-:S08]  /*0ba0*/  DMUL R6, R6, 2.2250738585072013831e-308 ;  /* 0x0010000006067828 */ /* 0x000fd00000000000 */
[----:B------:R-:W-:-:S08]  /*0bb0*/  DFMA R2, -R2, R6, 1 ;  /* 0x3ff000000202742b */ /* 0x000fd00000000106 */
[----:B------:R-:W-:-:S08]  /*0bc0*/  DFMA R2, R2, R2, R2 ;  /* 0x000000020202722b */ /* 0x000fd00000000002 */
[----:B------:R-:W-:Y:S01]  /*0bd0*/  DFMA R4, R6, R2, R6 ;  /* 0x000000020604722b */ /* 0x000fe20000000006 */
[----:B------:R-:W-:Y:S10]  /*0be0*/  BRA `(.L_x_198) ;  /* 0x0000000000307947 */ /* 0x000ff40003800000 */
.L_x_199:
[----:B------:R-:W-:Y:S01]  /*0bf0*/  DMUL R2, R2, 8.11296384146066816958e+31 ;  /* 0x4690000002027828 */ /* 0x000fe20000000000 */
[----:B------:R-:W-:-:S05]  /*0c00*/  IMAD.MOV.U32 R4, RZ, RZ, R6 ;  /* 0x000000ffff047224 */ /* 0x000fca00078e0006 */
[----:B------:R-:W0:Y:S02]  /*0c10*/  MUFU.RCP64H R5, R3 ;  /* 0x0000000300057308 */ /* 0x000e240000001800 */
[----:B0-----:R-:W-:-:S08]  /*0c20*/  DFMA R6, -R2, R4, 1 ;  /* 0x3ff000000206742b */ /* 0x001fd00000000104 */
[----:B------:R-:W-:-:S08]  /*0c30*/  DFMA R6, R6, R6, R6 ;  /* 0x000000060606722b */ /* 0x000fd00000000006 */
[----:B------:R-:W-:-:S08]  /*0c40*/  DFMA R6, R4, R6, R4 ;  /* 0x000000060406722b */ /* 0x000fd00000000004 */
[----:B------:R-:W-:-:S08]  /*0c50*/  DFMA R4, -R2, R6, 1 ;  /* 0x3ff000000204742b */ /* 0x000fd00000000106 */
[----:B------:R-:W-:-:S08]  /*0c60*/  DFMA R4, R6, R4, R6 ;  /* 0x000000040604722b */ /* 0x000fd00000000006 */
[----:B------:R-:W-:Y:S01]  /*0c70*/  DMUL R4, R4, 8.11296384146066816958e+31 ;  /* 0x4690000004047828 */ /* 0x000fe20000000000 */
[----:B------:R-:W-:Y:S10]  /*0c80*/  BRA `(.L_x_198) ;  /* 0x0000000000087947 */ /* 0x000ff40003800000 */
.L_x_197:
[----:B------:R-:W-:Y:S01]  /*0c90*/  LOP3.LUT R5, R3, 0x80000, RZ, 0xfc, !PT ;  /* 0x0008000003057812 */ /* 0x000fe200078efcff */
[----:B------:R-:W-:-:S07]  /*0ca0*/  IMAD.MOV.U32 R4, RZ, RZ, R2 ;  /* 0x000000ffff047224 */ /* 0x000fce00078e0002 */
.L_x_198:
[----:B------:R-:W-:Y:S02]  /*0cb0*/  IMAD.MOV.U32 R2, RZ, RZ, R0 ;  /* 0x000000ffff027224 */ /* 0x000fe400078e0000 */
[----:B------:R-:W-:-:S04]  /*0cc0*/  IMAD.MOV.U32 R3, RZ, RZ, 0x0 ;  /* 0x00000000ff037424 */ /* 0x000fc800078e00ff */
[----:B------:R-:W-:Y:S05]  /*0cd0*/  RET.REL.NODEC R2 `(_Z21view_transform_kernelPdddd) ;  /* 0xfffffff002c87950 */ /* 0x000fea0003c3ffff */
        .weak           $__internal_6_$__cuda_sm20_div_rn_f64_full
        .type           $__internal_6_$__cuda_sm20_div_rn_f64_full,@function
        .size           $__internal_6_$__cuda_sm20_div_rn_f64_full,($_Z21view_transform_kernelPdddd$__internal_trig_reduction_slowpathd - $__internal_6_$__cuda_sm20_div_rn_f64_full)
$__internal_6_$__cuda_sm20_div_rn_f64_full:
[C---:B------:R-:W-:Y:S01]  /*0ce0*/  FSETP.GEU.AND P0, PT, |R5|.reuse, 1.469367938527859385e-39, PT ;  /* 0x001000000500780b */ /* 0x040fe20003f0e200 */
[----:B------:R-:W-:Y:S01]  /*0cf0*/  IMAD.MOV.U32 R12, RZ, RZ, 0x1 ;  /* 0x00000001ff0c7424 */ /* 0x000fe200078e00ff */
[C---:B------:R-:W-:Y:S01]  /*0d00*/  LOP3.LUT R2, R5.reuse, 0x800fffff, RZ, 0xc0, !PT ;  /* 0x800fffff05027812 */ /* 0x040fe200078ec0ff */
[----:B------:R-:W-:Y:S01]  /*0d10*/  IMAD.MOV.U32 R14, RZ, RZ, 0x1ca00000 ;  /* 0x1ca00000ff0e7424 */ /* 0x000fe200078e00ff */
[----:B------:R-:W-:Y:S02]  /*0d20*/  LOP3.LUT R20, R5, 0x7ff00000, RZ, 0xc0, !PT ;  /* 0x7ff0000005147812 */ /* 0x000fe400078ec0ff */
[----:B------:R-:W-:Y:S01]  /*0d30*/  LOP3.LUT R3, R2, 0x3ff00000, RZ, 0xfc, !PT ;  /* 0x3ff0000002037812 */ /* 0x000fe200078efcff */
[----:B------:R-:W-:-:S06]  /*0d40*/  IMAD.MOV.U32 R2, RZ, RZ, R4 ;  /* 0x000000ffff027224 */ /* 0x000fcc00078e0004 */
[----:B------:R-:W-:-:S06]  /*0d50*/  @!P0 DMUL R2, R4, 8.98846567431157953865e+307 ;  /* 0x7fe0000004028828 */ /* 0x000fcc0000000000 */
[----:B------:R-:W0:Y:S02]  /*0d60*/  MUFU.RCP64H R13, R3 ;  /* 0x00000003000d7308 */ /* 0x000e240000001800 */
[----:B0-----:R-:W-:-:S08]  /*0d70*/  DFMA R8, R12, -R2, 1 ;  /* 0x3ff000000c08742b */ /* 0x001fd00000000802 */
[----:B------:R-:W-:-:S08]  /*0d80*/  DFMA R8, R8, R8, R8 ;  /* 0x000000080808722b */ /* 0x000fd00000000008 */
[----:B------:R-:W-:Y:S01]  /*0d90*/  DFMA R12, R12, R8, R12 ;  /* 0x000000080c0c722b */ /* 0x000fe2000000000c */
[----:B------:R-:W-:Y:S02]  /*0da0*/  IMAD.MOV.U32 R9, RZ, RZ, R11 ;  /* 0x000000ffff097224 */ /* 0x000fe400078e000b */
[----:B------:R-:W-:-:S03]  /*0db0*/  IMAD.MOV.U32 R8, RZ, RZ, R10 ;  /* 0x000000ffff087224 */ /* 0x000fc600078e000a */
[----:B------:R-:W-:Y:S02]  /*0dc0*/  LOP3.LUT R15, R9, 0x7ff00000, RZ, 0xc0, !PT ;  /* 0x7ff00000090f7812 */ /* 0x000fe400078ec0ff */
[----:B------:R-:W-:Y:S01]  /*0dd0*/  DFMA R16, R12, -R2, 1 ;  /* 0x3ff000000c10742b */ /* 0x000fe20000000802 */
[----:B------:R-:W-:Y:S01]  /*0de0*/  IMAD.MOV.U32 R10, RZ, RZ, R8 ;  /* 0x000000ffff0a7224 */ /* 0x000fe200078e0008 */
[----:B------:R-:W-:Y:S01]  /*0df0*/  ISETP.GE.U32.AND P1, PT, R15, R20, PT ;  /* 0x000000140f00720c */ /* 0x000fe20003f26070 */
[----:B------:R-:W-:-:S03]  /*0e00*/  IMAD.MOV.U32 R21, RZ, RZ, R15 ;  /* 0x000000ffff157224 */ /* 0x000fc600078e000f */
[----:B------:R-:W-:Y:S02]  /*0e10*/  SEL R11, R14, 0x63400000, !P1 ;  /* 0x634000000e0b7807 */ /* 0x000fe40004800000 */
[----:B------:R-:W-:Y:S01]  /*0e20*/  DFMA R12, R12, R16, R12 ;  /* 0x000000100c0c722b */ /* 0x000fe2000000000c */
[----:B------:R-:W-:Y:S02]  /*0e30*/  FSETP.GEU.AND P1, PT, |R9|, 1.469367938527859385e-39, PT ;  /* 0x001000000900780b */ /* 0x000fe40003f2e200 */
[----:B------:R-:W-:-:S11]  /*0e40*/  LOP3.LUT R11, R11, 0x800fffff, R9, 0xf8, !PT ;  /* 0x800fffff0b0b7812 */ /* 0x000fd600078ef809 */
[----:B------:R-:W-:Y:S05]  /*0e50*/  @P1 BRA `(.L_x_200) ;  /* 0x0000000000201947 */ /* 0x000fea0003800000 */
[----:B------:R-:W-:-:S04]  /*0e60*/  LOP3.LUT R16, R5, 0x7ff00000, RZ, 0xc0, !PT ;  /* 0x7ff0000005107812 */ /* 0x000fc800078ec0ff */
[----:B------:R-:W-:Y:S01]  /*0e70*/  ISETP.GE.U32.AND P1, PT, R15, R16, PT ;  /* 0x000000100f00720c */ /* 0x000fe20003f26070 */
[----:B------:R-:W-:-:S03]  /*0e80*/  IMAD.MOV.U32 R16, RZ, RZ, RZ ;  /* 0x000000ffff107224 */ /* 0x000fc600078e00ff */
[----:B------:R-:W-:-:S04]  /*0e90*/  SEL R17, R14, 0x63400000, !P1 ;  /* 0x634000000e117807 */ /* 0x000fc80004800000 */
[----:B------:R-:W-:-:S04]  /*0ea0*/  LOP3.LUT R17, R17, 0x80000000, R9, 0xf8, !PT ;  /* 0x8000000011117812 */ /* 0x000fc800078ef809 */
[----:B------:R-:W-:-:S06]  /*0eb0*/  LOP3.LUT R17, R17, 0x100000, RZ, 0xfc, !PT ;  /* 0x0010000011117812 */ /* 0x000fcc00078efcff */
[----:B------:R-:W-:-:S10]  /*0ec0*/  DFMA R10, R10, 2, -R16 ;  /* 0x400000000a0a782b */ /* 0x000fd40000000810 */
[----:B------:R-:W-:-:S07]  /*0ed0*/  LOP3.LUT R21, R11, 0x7ff00000, RZ, 0xc0, !PT ;  /* 0x7ff000000b157812 */ /* 0x000fce00078ec0ff */
.L_x_200:
[----:B------:R-:W-:Y:S01]  /*0ee0*/  @!P0 LOP3.LUT R20, R3, 0x7ff00000, RZ, 0xc0, !PT ;  /* 0x7ff0000003148812 */ /* 0x000fe200078ec0ff */
[----:B------:R-:W-:Y:S01]  /*0ef0*/  VIADD R22, R21, 0xffffffff ;  /* 0xffffffff15167836 */ /* 0x000fe20000000000 */
[----:B------:R-:W-:-:S03]  /*0f00*/  DMUL R16, R12, R10 ;  /* 0x0000000a0c107228 */ /* 0x000fc60000000000 */
[----:B------:R-:W-:Y:S01]  /*0f10*/  VIADD R23, R20, 0xffffffff ;  /* 0xffffffff14177836 */ /* 0x000fe20000000000 */
[----:B------:R-:W-:-:S04]  /*0f20*/  ISETP.GT.U32.AND P0, PT, R22, 0x7feffffe, PT ;  /* 0x7feffffe1600780c */ /* 0x000fc80003f04070 */
[----:B------:R-:W-:Y:S01]  /*0f30*/  ISETP.GT.U32.OR P0, PT, R23, 0x7feffffe, P0 ;  /* 0x7feffffe1700780c */ /* 0x000fe20000704470 */
[----:B------:R-:W-:-:S08]  /*0f40*/  DFMA R18, R16, -R2, R10 ;  /* 0x800000021012722b */ /* 0x000fd0000000000a */
[----:B------:R-:W-:-:S04]  /*0f50*/  DFMA R12, R12, R18, R16 ;  /* 0x000000120c0c722b */ /* 0x000fc80000000010 */
[----:B------:R-:W-:Y:S07]  /*0f60*/  @P0 BRA `(.L_x_201) ;  /* 0x00000000006c0947 */ /* 0x000fee0003800000 */
        /* <DEDUP_REMOVED lines=19> */
[----:B------:R-:W-:-:S06]  /*10a0*/  IMAD.MOV.U32 R2, RZ, RZ, RZ ;  /* 0x000000ffff027224 */ /* 0x000fcc00078e00ff */
[----:B------:R-:W-:-:S03]  /*10b0*/  DFMA R2, R14, -R2, R12 ;  /* 0x800000020e02722b */ /* 0x000fc6000000000c */
[----:B------:R-:W-:-:S03]  /*10c0*/  LOP3.LUT R5, R9, R5, RZ, 0x3c, !PT ;  /* 0x0000000509057212 */ /* 0x000fc600078e3cff */
[----:B------:R-:W-:-:S04]  /*10d0*/  IADD3 R2, PT, PT, -R16, -0x43300000, RZ ;  /* 0xbcd0000010027810 */ /* 0x000fc80007ffe1ff */
[----:B------:R-:W-:-:S04]  /*10e0*/  FSETP.NEU.AND P0, PT, |R3|, R2, PT ;  /* 0x000000020300720b */ /* 0x000fc80003f0d200 */
[----:B------:R-:W-:Y:S02]  /*10f0*/  FSEL R14, R8, R14, !P0 ;  /* 0x0000000e080e7208 */ /* 0x000fe40004000000 */
[----:B------:R-:W-:Y:S01]  /*1100*/  FSEL R15, R5, R15, !P0 ;  /* 0x0000000f050f7208 */ /* 0x000fe20004000000 */
[----:B------:R-:W-:Y:S06]  /*1110*/  BRA `(.L_x_202) ;  /* 0x0000000000547947 */ /* 0x000fec0003800000 */
.L_x_201:
        /* <DEDUP_REMOVED lines=16> */
.L_x_204:
[----:B------:R-:W-:Y:S01]  /*1220*/  LOP3.LUT R15, R5, 0x80000, RZ, 0xfc, !PT ;  /* 0x00080000050f7812 */ /* 0x000fe200078efcff */
[----:B------:R-:W-:Y:S01]  /*1230*/  IMAD.MOV.U32 R14, RZ, RZ, R4 ;  /* 0x000000ffff0e7224 */ /* 0x000fe200078e0004 */
[----:B------:R-:W-:Y:S06]  /*1240*/  BRA `(.L_x_202) ;  /* 0x0000000000087947 */ /* 0x000fec0003800000 */
.L_x_203:
[----:B------:R-:W-:Y:S01]  /*1250*/  LOP3.LUT R15, R9, 0x80000, RZ, 0xfc, !PT ;  /* 0x00080000090f7812 */ /* 0x000fe200078efcff */
[----:B------:R-:W-:-:S07]  /*1260*/  IMAD.MOV.U32 R14, RZ, RZ, R8 ;  /* 0x000000ffff0e7224 */ /* 0x000fce00078e0008 */
.L_x_202:
[----:B------:R-:W-:Y:S02]  /*1270*/  IMAD.MOV.U32 R2, RZ, RZ, R0 ;  /* 0x000000ffff027224 */ /* 0x000fe400078e0000 */
[----:B------:R-:W-:Y:S02]  /*1280*/  IMAD.MOV.U32 R3, RZ, RZ, 0x0 ;  /* 0x00000000ff037424 */ /* 0x000fe400078e00ff */
[----:B------:R-:W-:Y:S02]  /*1290*/  IMAD.MOV.U32 R4, RZ, RZ, R14 ;  /* 0x000000ffff047224 */ /* 0x000fe400078e000e */
[----:B------:R-:W-:Y:S01]  /*12a0*/  IMAD.MOV.U32 R5, RZ, RZ, R15 ;  /* 0x000000ffff057224 */ /* 0x000fe200078e000f */
[----:B------:R-:W-:Y:S06]  /*12b0*/  RET.REL.NODEC R2 `(_Z21view_transform_kernelPdddd) ;  /* 0xffffffec02507950 */ /* 0x000fec0003c3ffff */
        .type           $_Z21view_transform_kernelPdddd$__internal_trig_reduction_slowpathd,@function
        .size           $_Z21view_transform_kernelPdddd$__internal_trig_reduction_slowpathd,(.L_x_273 - $_Z21view_transform_kernelPdddd$__internal_trig_reduction_slowpathd)
$_Z21view_transform_kernelPdddd$__internal_trig_reduction_slowpathd:
[--C-:B------:R-:W-:Y:S01]  /*12c0*/  SHF.R.U32.HI R6, RZ, 0x14, R17.reuse ;  /* 0x00000014ff067819 */ /* 0x100fe20000011611 */
[----:B------:R-:W-:Y:S02]  /*12d0*/  IMAD.MOV.U32 R11, RZ, RZ, R16 ;  /* 0x000000ffff0b7224 */ /* 0x000fe400078e0010 */
[----:B------:R-:W-:Y:S01]  /*12e0*/  IMAD.MOV.U32 R8, RZ, RZ, R17 ;  /* 0x000000ffff087224 */ /* 0x000fe200078e0011 */
[----:B------:R-:W-:Y:S01]  /*12f0*/  LOP3.LUT R0, R6, 0x7ff, RZ, 0xc0, !PT ;  /* 0x000007ff06007812 */ /* 0x000fe200078ec0ff */
[----:B------:R-:W-:-:S03]  /*1300*/  IMAD.MOV.U32 R4, RZ, RZ, RZ ;  /* 0x000000ffff047224 */ /* 0x000fc600078e00ff */
[----:B------:R-:W-:-:S13]  /*1310*/  ISETP.NE.AND P0, PT, R0, 0x7ff, PT ;  /* 0x000007ff0000780c */ /* 0x000fda0003f05270 */
[----:B------:R-:W-:Y:S05]  /*1320*/  @!P0 BRA `(.L_x_205) ;  /* 0x00000008002c8947 */ /* 0x000fea0003800000 */
[----:B------:R-:W-:Y:S01]  /*1330*/  VIADD R2, R0, 0xfffffc00 ;  /* 0xfffffc0000027836 */ /* 0x000fe20000000000 */
[----:B------:R-:W-:-:S04]  /*1340*/  CS2R R18, SRZ ;  /* 0x0000000000127805 */ /* 0x000fc8000001ff00 */
[----:B------:R-:W-:Y:S02]  /*1350*/  SHF.R.U32.HI R0, RZ, 0x6, R2 ;  /* 0x00000006ff007819 */ /* 0x000fe40000011602 */
[----:B------:R-:W-:Y:S02]  /*1360*/  ISETP.GE.U32.AND P0, PT, R2, 0x80, PT ;  /* 0x000000800200780c */ /* 0x000fe40003f06070 */
[C---:B------:R-:W-:Y:S02]  /*1370*/  IADD3 R7, PT, PT, -R0.reuse, 0x13, RZ ;  /* 0x0000001300077810 */ /* 0x040fe40007ffe1ff */
[----:B------:R-:W-:Y:S02]  /*1380*/  IADD3 R15, PT, PT, -R0, 0xf, RZ ;  /* 0x0000000f000f7810 */ /* 0x000fe40007ffe1ff */
[----:B------:R-:W-:-:S04]  /*1390*/  SEL R7, R7, 0x12, P0 ;  /* 0x0000001207077807 */ /* 0x000fc80000000000 */
[----:B------:R-:W-:-:S13]  /*13a0*/  ISETP.GE.AND P0, PT, R15, R7, PT ;  /* 0x000000070f00720c */ /* 0x000fda0003f06270 */
[----:B------:R-:W-:Y:S05]  /*13b0*/  @P0 BRA `(.L_x_206) ;  /* 0x00000000008c0947 */ /* 0x000fea0003800000 */
[----:B------:R-:W0:Y:S01]  /*13c0*/  LDC.64 R2, c[0x4][RZ] ;  /* 0x01000000ff027b82 */ /* 0x000e220000000a00 */
[C---:B------:R-:W-:Y:S01]  /*13d0*/  SHF.L.U64.HI R13, R11.reuse, 0xb, R8 ;  /* 0x0000000b0b0d7819 */ /* 0x040fe20000010208 */
[----:B------:R-:W-:Y:S01]  /*13e0*/  IMAD.SHL.U32 R11, R11, 0x800, RZ ;  /* 0x000008000b0b7824 */ /* 0x000fe200078e00ff */
[----:B------:R-:W-:Y:S01]  /*13f0*/  IADD3 R14, PT, PT, RZ, -R0, -R7 ;  /* 0x80000000ff0e7210 */ /* 0x000fe20007ffe807 */
[----:B------:R-:W-:Y:S01]  /*1400*/  IMAD.MOV.U32 R12, RZ, RZ, RZ ;  /* 0x000000ffff0c7224 */ /* 0x000fe200078e00ff */
[----:B------:R-:W-:Y:S02]  /*1410*/  CS2R R18, SRZ ;  /* 0x0000000000127805 */ /* 0x000fe4000001ff00 */
[----:B------:R-:W-:Y:S01]  /*1420*/  LOP3.LUT R13, R13, 0x80000000, RZ, 0xfc, !PT ;  /* 0x800000000d0d7812 */ /* 0x000fe200078efcff */
[----:B------:R-:W1:Y:S01]  /*1430*/  LDCU.64 UR4, c[0x0][0x358] ;  /* 0x00006b00ff0477ac */ /* 0x000e620008000a00 */
[----:B------:R-:W-:-:S05]  /*1440*/  NOP ;  /* 0x0000000000007918 */ /* 0x000fca0000000000 */
.L_x_207:
[----:B0-----:R-:W-:-:S06]  /*1450*/  IMAD.WIDE R4, R15, 0x8, R2 ;  /* 0x000000080f047825 */ /* 0x001fcc00078e0202 */
[----:B-1----:R-:W2:Y:S01]  /*1460*/  LDG.E.64.CONSTANT R4, desc[UR4][R4.64] ;  /* 0x0000000404047981 */ /* 0x002ea2000c1e9b00 */
[----:B------:R-:W-:Y:S02]  /*1470*/  IMAD.MOV.U32 R8, RZ, RZ, R18 ;  /* 0x000000ffff087224 */ /* 0x000fe400078e0012 */
[----:B------:R-:W-:Y:S02]  /*1480*/  IMAD.MOV.U32 R9, RZ, RZ, R19 ;  /* 0x000000ffff097224 */ /* 0x000fe400078e0013 */
[----:B------:R-:W-:Y:S02]  /*1490*/  VIADD R14, R14, 0x1 ;  /* 0x000000010e0e7836 */ /* 0x000fe40000000000 */
[----:B------:R-:W-:Y:S02]  /*14a0*/  VIADD R15, R15, 0x1 ;  /* 0x000000010f0f7836 */ /* 0x000fe40000000000 */
[----:B--2---:R-:W-:-:S04]  /*14b0*/  IMAD.WIDE.U32 R8, P2, R4, R11, R8 ;  /* 0x0000000b04087225 */ /* 0x004fc80007840008 */
[----:B------:R-:W-:Y:S02]  /*14c0*/  IMAD R19, R4, R13, RZ ;  /* 0x0000000d04137224 */ /* 0x000fe400078e02ff */
[CC--:B------:R-:W-:Y:S02]  /*14d0*/  IMAD R16, R5.reuse, R11.reuse, RZ ;  /* 0x0000000b05107224 */ /* 0x0c0fe400078e02ff */
[----:B------:R-:W-:Y:S01]  /*14e0*/  IMAD.HI.U32 R21, R5, R11, RZ ;  /* 0x0000000b05157227 */ /* 0x000fe200078e00ff */
[----:B------:R-:W-:-:S03]  /*14f0*/  IADD3 R9, P0, PT, R19, R9, RZ ;  /* 0x0000000913097210 */ /* 0x000fc60007f1e0ff */
[----:B------:R-:W-:Y:S01]  /*1500*/  IMAD R19, R12, 0x8, R1 ;  /* 0x000000080c137824 */ /* 0x000fe200078e0201 */
[----:B------:R-:W-:Y:S01]  /*1510*/  IADD3 R9, P1, PT, R16, R9, RZ ;  /* 0x0000000910097210 */ /* 0x000fe20007f3e0ff */
[----:B------:R-:W-:-:S04]  /*1520*/  IMAD.HI.U32 R16, R4, R13, RZ ;  /* 0x0000000d04107227 */ /* 0x000fc800078e00ff */
[----:B------:R-:W-:Y:S01]  /*1530*/  IMAD.X R4, RZ, RZ, R16, P2 ;  /* 0x000000ffff047224 */ /* 0x000fe200010e0610 */
[----:B------:R0:W-:Y:S01]  /*1540*/  STL.64 [R19], R8 ;  /* 0x0000000813007387 */ /* 0x0001e20000100a00 */
[----:B------:R-:W-:-:S03]  /*1550*/  IMAD.HI.U32 R16, R5, R13, RZ ;  /* 0x0000000d05107227 */ /* 0x000fc600078e00ff */
[----:B------:R-:W-:Y:S01]  /*1560*/  IADD3.X R4, P0, PT, R21, R4, RZ, P0, !PT ;  /* 0x0000000415047210 */ /* 0x000fe2000071e4ff */
[----:B------:R-:W-:Y:S02]  /*1570*/  IMAD R5, R5, R13, RZ ;  /* 0x0000000d05057224 */ /* 0x000fe400078e02ff */
[----:B------:R-:W-:-:S03]  /*1580*/  VIADD R12, R12, 0x1 ;  /* 0x000000010c0c7836 */ /* 0x000fc60000000000 */
[----:B------:R-:W-:Y:S01]  /*1590*/  IADD3.X R18, P1, PT, R5, R4, RZ, P1, !PT ;  /* 0x0000000405127210 */ /* 0x000fe20000f3e4ff */
[----:B------:R-:W-:Y:S01]  /*15a0*/  IMAD.X R4, RZ, RZ, R16, P0 ;  /* 0x000000ffff047224 */ /* 0x000fe200000e0610 */
[----:B------:R-:W-:-:S03]  /*15b0*/  ISETP.NE.AND P0, PT, R14, -0xf, PT ;  /* 0xfffffff10e00780c */ /* 0x000fc60003f05270 */
[----:B0-----:R-:W-:-:S10]  /*15c0*/  IMAD.X R19, RZ, RZ, R4, P1 ;  /* 0x000000ffff137224 */ /* 0x001fd400008e0604 */
[----:B------:R-:W-:Y:S05]  /*15d0*/  @P0 BRA `(.L_x_207) ;  /* 0xfffffffc009c0947 */ /* 0x000fea000383ffff */
[----:B------:R-:W-:-:S07]  /*15e0*/  IMAD.MOV.U32 R15, RZ, RZ, R7 ;  /* 0x000000ffff0f7224 */ /* 0x000fce00078e0007 */
.L_x_206:
[----:B------:R-:W-:Y:S01]  /*15f0*/  LOP3.LUT P0, R21, R6, 0x3f, RZ, 0xc0, !PT ;  /* 0x0000003f06157812 */ /* 0x000fe2000780c0ff */
[----:B------:R-:W-:-:S04]  /*1600*/  IMAD.IADD R0, R0, 0x1, R15 ;  /* 0x0000000100007824 */ /* 0x000fc800078e020f */
[----:B------:R-:W-:-:S05]  /*1610*/  IMAD.U32 R23, R0, 0x8, R1 ;  /* 0x0000000800177824 */ /* 0x000fca00078e0001 */
[----:B------:R0:W-:Y:S04]  /*1620*/  STL.64 [R23+-0x78], R18 ;  /* 0xffff881217007387 */ /* 0x0001e80000100a00 */
[----:B------:R-:W2:Y:S04]  /*1630*/  @P0 LDL.64 R8, [R1+0x8] ;  /* 0x0000080001080983 */ /* 0x000ea80000100a00 */
[----:B------:R-:W3:Y:S04]  /*1640*/  LDL.64 R2, [R1+0x10] ;  /* 0x0000100001027983 */ /* 0x000ee80000100a00 */
[----:B------:R-:W4:Y:S01]  /*1650*/  LDL.64 R4, [R1+0x18] ;  /* 0x0000180001047983 */ /* 0x000f220000100a00 */
[----:B------:R-:W-:-:S02]  /*1660*/  @P0 LOP3.LUT R0, R6, 0x3f, RZ, 0xc, !PT ;  /* 0x0000003f06000812 */ /* 0x000fc400078e0cff */
[--C-:B--2---:R-:W-:Y:S02]  /*1670*/  @P0 SHF.R.U64 R7, R8, 0x1, R9.reuse ;  /* 0x0000000108070819 */ /* 0x104fe40000001209 */
[----:B------:R-:W-:Y:S02]  /*1680*/  @P0 SHF.R.U32.HI R9, RZ, 0x1, R9 ;  /* 0x00000001ff090819 */ /* 0x000fe40000011609 */
[C---:B---3--:R-:W-:Y:S02]  /*1690*/  @P0 SHF.L.U32 R11, R2.reuse, R21, RZ ;  /* 0x00000015020b0219 */ /* 0x048fe400000006ff */
[----:B------:R-:W-:Y:S02]  /*16a0*/  @P0 SHF.R.U64 R6, R7, R0, R9 ;  /* 0x0000000007060219 */ /* 0x000fe40000001209 */
[--C-:B------:R-:W-:Y:S02]  /*16b0*/  @P0 SHF.R.U32.HI R15, RZ, 0x1, R3.reuse ;  /* 0x00000001ff0f0819 */ /* 0x100fe40000011603 */
[----:B------:R-:W-:-:S02]  /*16c0*/  @P0 SHF.R.U64 R13, R2, 0x1, R3 ;  /* 0x00000001020d0819 */ /* 0x000fc40000001203 */
[-C--:B------:R-:W-:Y:S02]  /*16d0*/  @P0 SHF.L.U64.HI R8, R2, R21.reuse, R3 ;  /* 0x0000001502080219 */ /* 0x080fe40000010203 */
[----:B------:R-:W-:Y:S02]  /*16e0*/  @P0 SHF.R.U32.HI R7, RZ, R0, R9 ;  /* 0x00000000ff070219 */ /* 0x000fe40000011609 */
[----:B------:R-:W-:Y:S02]  /*16f0*/  @P0 LOP3.LUT R2, R11, R6, RZ, 0xfc, !PT ;  /* 0x000000060b020212 */ /* 0x000fe400078efcff */
[----:B----4-:R-:W-:Y:S02]  /*1700*/  @P0 SHF.L.U32 R9, R4, R21, RZ ;  /* 0x0000001504090219 */ /* 0x010fe400000006ff */
[----:B------:R-:W-:Y:S02]  /*1710*/  @P0 SHF.R.U64 R12, R13, R0, R15 ;  /* 0x000000000d0c0219 */ /* 0x000fe4000000120f */
[----:B------:R-:W-:Y:S01]  /*1720*/  @P0 LOP3.LUT R3, R8, R7, RZ, 0xfc, !PT ;  /* 0x0000000708030212 */ /* 0x000fe200078efcff */
[----:B------:R-:W-:Y:S01]  /*1730*/  IMAD.SHL.U32 R8, R2, 0x4, RZ ;  /* 0x0000000402087824 */ /* 0x000fe200078e00ff */
[----:B------:R-:W-:-:S02]  /*1740*/  @P0 SHF.L.U64.HI R21, R4, R21, R5 ;  /* 0x0000001504150219 */ /* 0x000fc40000010205 */
[----:B------:R-:W-:Y:S02]  /*1750*/  @P0 LOP3.LUT R4, R9, R12, RZ, 0xfc, !PT ;  /* 0x0000000c09040212 */ /* 0x000fe400078efcff */
[----:B------:R-:W-:Y:S02]  /*1760*/  @P0 SHF.R.U32.HI R0, RZ, R0, R15 ;  /* 0x00000000ff000219 */ /* 0x000fe4000001160f */
[----:B------:R-:W-:Y:S02]  /*1770*/  SHF.L.U64.HI R9, R2, 0x2, R3 ;  /* 0x0000000202097819 */ /* 0x000fe40000010203 */
[----:B------:R-:W-:Y:S02]  /*1780*/  @P0 LOP3.LUT R5, R21, R0, RZ, 0xfc, !PT ;  /* 0x0000000015050212 */ /* 0x000fe400078efcff */
[----:B------:R-:W-:Y:S02]  /*1790*/  SHF.L.W.U32.HI R3, R3, 0x2, R4 ;  /* 0x0000000203037819 */ /* 0x000fe40000010e04 */
[----:B------:R-:W-:-:S02]  /*17a0*/  IADD3 RZ, P0, PT, RZ, -R8, RZ ;  /* 0x80000008ffff7210 */ /* 0x000fc40007f1e0ff */
[----:B------:R-:W-:Y:S02]  /*17b0*/  LOP3.LUT R0, RZ, R9, RZ, 0x33, !PT ;  /* 0x00000009ff007212 */ /* 0x000fe400078e33ff */
[----:B------:R-:W-:Y:S02]  /*17c0*/  SHF.L.W.U32.HI R4, R4, 0x2, R5 ;  /* 0x0000000204047819 */ /* 0x000fe40000010e05 */
[----:B------:R-:W-:Y:S02]  /*17d0*/  LOP3.LUT R6, RZ, R3, RZ, 0x33, !PT ;  /* 0x00000003ff067212 */ /* 0x000fe400078e33ff */
[----:B------:R-:W-:Y:S02]  /*17e0*/  IADD3.X R2, P0, PT, RZ, R0, RZ, P0, !PT ;  /* 0x00000000ff027210 */ /* 0x000fe4000071e4ff */
[----:B------:R-:W-:Y:S02]  /*17f0*/  LOP3.LUT R0, RZ, R4, RZ, 0x33, !PT ;  /* 0x00000004ff007212 */ /* 0x000fe400078e33ff */
[----:B------:R-:W-:-:S02]  /*1800*/  IADD3.X R6, P1, PT, RZ, R6, RZ, P0, !PT ;  /* 0x00000006ff067210 */ /* 0x000fc4000073e4ff */
[----:B------:R-:W-:-:S03]  /*1810*/  ISETP.GT.U32.AND P2, PT, R3, -0x1, PT ;  /* 0xffffffff0300780c */ /* 0x000fc60003f44070 */
[----:B------:R-:W-:Y:S01]  /*1820*/  IMAD.X R7, RZ, RZ, R0, P1 ;  /* 0x000000ffff077224 */ /* 0x000fe200008e0600 */
[----:B------:R-:W-:-:S04]  /*1830*/  ISETP.GT.AND.EX P0, PT, R4, -0x1, PT, P2 ;  /* 0xffffffff0400780c */ /* 0x000fc80003f04320 */
[----:B------:R-:W-:Y:S02]  /*1840*/  SEL R12, R4, R7, P0 ;  /* 0x00000007040c7207 */ /* 0x000fe40000000000 */
[----:B------:R-:W-:Y:S02]  /*1850*/  SEL R7, R3, R6, P0 ;  /* 0x0000000603077207 */ /* 0x000fe40000000000 */
[----:B------:R-:W-:Y:S02]  /*1860*/  ISETP.NE.U32.AND P1, PT, R12, RZ, PT ;  /* 0x000000ff0c00720c */ /* 0x000fe40003f25070 */
[----:B------:R-:W-:Y:S02]  /*1870*/  SEL R9, R9, R2, P0 ;  /* 0x0000000209097207 */ /* 0x000fe40000000000 */
[----:B------:R-:W-:Y:S01]  /*1880*/  SEL R3, R7, R12, !P1 ;  /* 0x0000000c07037207 */ /* 0x000fe20004800000 */
[----:B------:R-:W-:-:S05]  /*1890*/  @!P0 IMAD.MOV R8, RZ, RZ, -R8 ;  /* 0x000000ffff088224 */ /* 0x000fca00078e0a08 */
[----:B------:R-:W1:Y:S02]  /*18a0*/  FLO.U32 R3, R3 ;  /* 0x0000000300037300 */ /* 0x000e6400000e0000 */
[C---:B-1----:R-:W-:Y:S02]  /*18b0*/  IADD3 R6, PT, PT, -R3.reuse, 0x1f, RZ ;  /* 0x0000001f03067810 */ /* 0x042fe40007ffe1ff */
[----:B------:R-:W-:-:S03]  /*18c0*/  IADD3 R0, PT, PT, -R3, 0x3f, RZ ;  /* 0x0000003f03007810 */ /* 0x000fc60007ffe1ff */
[----:B------:R-:W-:-:S05]  /*18d0*/  @P1 IMAD.MOV R0, RZ, RZ, R6 ;  /* 0x000000ffff001224 */ /* 0x000fca00078e0206 */
[----:B------:R-:W-:-:S13]  /*18e0*/  ISETP.NE.AND P1, PT, R0, RZ, PT ;  /* 0x000000ff0000720c */ /* 0x000fda0003f25270 */
[----:B0-----:R-:W-:Y:S05]  /*18f0*/  @!P1 BRA `(.L_x_208) ;  /* 0x0000000000289947 */ /* 0x001fea0003800000 */
[----:B------:R-:W-:Y:S02]  /*1900*/  LOP3.LUT R2, R0, 0x3f, RZ, 0xc0, !PT ;  /* 0x0000003f00027812 */ /* 0x000fe400078ec0ff */
[--C-:B------:R-:W-:Y:S02]  /*1910*/  SHF.R.U64 R6, R8, 0x1, R9.reuse ;  /* 0x0000000108067819 */ /* 0x100fe40000001209 */
[----:B------:R-:W-:Y:S02]  /*1920*/  SHF.R.U32.HI R8, RZ, 0x1, R9 ;  /* 0x00000001ff087819 */ /* 0x000fe40000011609 */
[----:B------:R-:W-:Y:S02]  /*1930*/  LOP3.LUT R3, R0, 0x3f, RZ, 0xc, !PT ;  /* 0x0000003f00037812 */ /* 0x000fe400078e0cff */
[CC--:B------:R-:W-:Y:S02]  /*1940*/  SHF.L.U64.HI R12, R7.reuse, R2.reuse, R12 ;  /* 0x00000002070c7219 */ /* 0x0c0fe4000001020c */
[----:B------:R-:W-:-:S02]  /*1950*/  SHF.L.U32 R7, R7, R2, RZ ;  /* 0x0000000207077219 */ /* 0x000fc400000006ff */
[-CC-:B------:R-:W-:Y:S02]  /*1960*/  SHF.R.U64 R2, R6, R3.reuse, R8.reuse ;  /* 0x0000000306027219 */ /* 0x180fe40000001208 */
[----:B------:R-:W-:Y:S02]  /*1970*/  SHF.R.U32.HI R3, RZ, R3, R8 ;  /* 0x00000003ff037219 */ /* 0x000fe40000011608 */
[----:B------:R-:W-:Y:S02]  /*1980*/  LOP3.LUT R7, R7, R2, RZ, 0xfc, !PT ;  /* 0x0000000207077212 */ /* 0x000fe400078efcff */
[----:B------:R-:W-:-:S07]  /*1990*/  LOP3.LUT R12, R12, R3, RZ, 0xfc, !PT ;  /* 0x000000030c0c7212 */ /* 0x000fce00078efcff */
.L_x_208:
[----:B------:R-:W-:Y:S01]  /*19a0*/  IMAD.WIDE.U32 R8, R7, 0x2168c235, RZ ;  /* 0x2168c23507087825 */ /* 0x000fe200078e00ff */
[----:B------:R-:W-:-:S03]  /*19b0*/  SHF.R.U32.HI R5, RZ, 0x1e, R5 ;  /* 0x0000001eff057819 */ /* 0x000fc60000011605 */
[----:B------:R-:W-:Y:S01]  /*19c0*/  IMAD.MOV.U32 R2, RZ, RZ, R9 ;  /* 0x000000ffff027224 */ /* 0x000fe200078e0009 */
[----:B------:R-:W-:Y:S01]  /*19d0*/  IADD3 RZ, P1, PT, R8, R8, RZ ;  /* 0x0000000808ff7210 */ /* 0x000fe20007f3e0ff */
[----:B------:R-:W-:Y:S01]  /*19e0*/  IMAD.MOV.U32 R3, RZ, RZ, RZ ;  /* 0x000000ffff037224 */ /* 0x000fe200078e00ff */
[----:B------:R-:W-:Y:S01]  /*19f0*/  LEA.HI R4, R4, R5, RZ, 0x1 ;  /* 0x0000000504047211 */ /* 0x000fe200078f08ff */
[----:B------:R-:W-:-:S04]  /*1a00*/  IMAD.HI.U32 R6, R12, -0x36f0255e, RZ ;  /* 0xc90fdaa20c067827 */ /* 0x000fc800078e00ff */
[----:B------:R-:W-:-:S04]  /*1a10*/  IMAD.WIDE.U32 R2, R7, -0x36f0255e, R2 ;  /* 0xc90fdaa207027825 */ /* 0x000fc800078e0002 */
[C---:B------:R-:W-:Y:S02]  /*1a20*/  IMAD R7, R12.reuse, -0x36f0255e, RZ ;  /* 0xc90fdaa20c077824 */ /* 0x040fe400078e02ff */
[----:B------:R-:W-:-:S04]  /*1a30*/  IMAD.WIDE.U32 R2, P2, R12, 0x2168c235, R2 ;  /* 0x2168c2350c027825 */ /* 0x000fc80007840002 */
[----:B------:R-:W-:Y:S01]  /*1a40*/  IMAD.X R6, RZ, RZ, R6, P2 ;  /* 0x000000ffff067224 */ /* 0x000fe200010e0606 */
[----:B------:R-:W-:Y:S02]  /*1a50*/  IADD3 R3, P2, PT, R7, R3, RZ ;  /* 0x0000000307037210 */ /* 0x000fe40007f5e0ff */
[----:B------:R-:W-:Y:S02]  /*1a60*/  IADD3.X RZ, P1, PT, R2, R2, RZ, P1, !PT ;  /* 0x0000000202ff7210 */ /* 0x000fe40000f3e4ff */
[C---:B------:R-:W-:Y:S01]  /*1a70*/  ISETP.GT.U32.AND P3, PT, R3.reuse, RZ, PT ;  /* 0x000000ff0300720c */ /* 0x040fe20003f64070 */
[----:B------:R-:W-:Y:S01]  /*1a80*/  IMAD.X R6, RZ, RZ, R6, P2 ;  /* 0x000000ffff067224 */ /* 0x000fe200010e0606 */
[----:B------:R-:W-:-:S04]  /*1a90*/  IADD3.X R2, P2, PT, R3, R3, RZ, P1, !PT ;  /* 0x0000000303027210 */ /* 0x000fc80000f5e4ff */
[C---:B------:R-:W-:Y:S01]  /*1aa0*/  ISETP.GT.AND.EX P1, PT, R6.reuse, RZ, PT, P3 ;  /* 0x000000ff0600720c */ /* 0x040fe20003f24330 */
[----:B------:R-:W-:-:S03]  /*1ab0*/  IMAD.X R7, R6, 0x1, R6, P2 ;  /* 0x0000000106077824 */ /* 0x000fc600010e0606 */
[----:B------:R-:W-:Y:S02]  /*1ac0*/  SEL R2, R2, R3, P1 ;  /* 0x0000000302027207 */ /* 0x000fe40000800000 */
[----:B------:R-:W-:Y:S02]  /*1ad0*/  SEL R3, R7, R6, P1 ;  /* 0x0000000607037207 */ /* 0x000fe40000800000 */
[----:B------:R-:W-:Y:S02]  /*1ae0*/  IADD3 R2, P2, PT, R2, 0x1, RZ ;  /* 0x0000000102027810 */ /* 0x000fe40007f5e0ff */
[----:B------:R-:W-:Y:S02]  /*1af0*/  SEL R7, RZ, 0xffffffff, !P1 ;  /* 0xffffffffff077807 */ /* 0x000fe40004800000 */
[----:B------:R-:W-:Y:S01]  /*1b00*/  LOP3.LUT P1, R17, R17, 0x80000000, RZ, 0xc0, !PT ;  /* 0x8000000011117812 */ /* 0x000fe2000782c0ff */
[----:B------:R-:W-:Y:S02]  /*1b10*/  IMAD.X R3, RZ, RZ, R3, P2 ;  /* 0x000000ffff037224 */ /* 0x000fe400010e0603 */
[----:B------:R-:W-:Y:S01]  /*1b20*/  IMAD.IADD R0, R7, 0x1, -R0 ;  /* 0x0000000107007824 */ /* 0x000fe200078e0a00 */
[----:B------:R-:W-:-:S02]  /*1b30*/  @!P0 LOP3.LUT R17, R17, 0x80000000, RZ, 0x3c, !PT ;  /* 0x8000000011118812 */ /* 0x000fc400078e3cff */
[----:B------:R-:W-:Y:S01]  /*1b40*/  SHF.R.U64 R2, R2, 0xa, R3 ;  /* 0x0000000a02027819 */ /* 0x000fe20000001203 */
[----:B------:R-:W-:-:S03]  /*1b50*/  IMAD.SHL.U32 R0, R0, 0x100000, RZ ;  /* 0x0010000000007824 */ /* 0x000fc600078e00ff */
[----:B------:R-:W-:-:S03]  /*1b60*/  IADD3 R2, P2, PT, R2, 0x1, RZ ;  /* 0x0000000102027810 */ /* 0x000fc60007f5e0ff */
[----:B------:R-:W-:Y:S01]  /*1b70*/  @P1 IMAD.MOV R4, RZ, RZ, -R4 ;  /* 0x000000ffff041224 */ /* 0x000fe200078e0a04 */
[----:B------:R-:W-:-:S04]  /*1b80*/  LEA.HI.X R3, R3, RZ, RZ, 0x16, P2 ;  /* 0x000000ff03037211 */ /* 0x000fc800010fb4ff */
[--C-:B------:R-:W-:Y:S02]  /*1b90*/  SHF.R.U64 R2, R2, 0x1, R3.reuse ;  /* 0x0000000102027819 */ /* 0x100fe40000001203 */
[----:B------:R-:W-:Y:S02]  /*1ba0*/  SHF.R.U32.HI R3, RZ, 0x1, R3 ;  /* 0x00000001ff037819 */ /* 0x000fe40000011603 */
[----:B------:R-:W-:-:S04]  /*1bb0*/  IADD3 R11, P2, P3, RZ, RZ, R2 ;  /* 0x000000ffff0b7210 */ /* 0x000fc80007b5e002 */
[----:B------:R-:W-:-:S04]  /*1bc0*/  IADD3.X R0, PT, PT, R0, 0x3fe00000, R3, P2, P3 ;  /* 0x3fe0000000007810 */ /* 0x000fc800017e6403 */
[----:B------:R-:W-:-:S07]  /*1bd0*/  LOP3.LUT R8, R0, R17, RZ, 0xfc, !PT ;  /* 0x0000001100087212 */ /* 0x000fce00078efcff */
.L_x_205:
[----:B------:R-:W-:Y:S02]  /*1be0*/  IMAD.MOV.U32 R2, RZ, RZ, R11 ;  /* 0x000000ffff027224 */ /* 0x000fe400078e000b */
[----:B------:R-:W-:Y:S02]  /*1bf0*/  IMAD.MOV.U32 R11, RZ, RZ, 0x0 ;  /* 0x00000000ff0b7424 */ /* 0x000fe400078e00ff */
[----:B------:R-:W-:Y:S02]  /*1c00*/  IMAD.MOV.U32 R3, RZ, RZ, R8 ;  /* 0x000000ffff037224 */ /* 0x000fe400078e0008 */
[----:B------:R-:W-:Y:S05]  /*1c10*/  RET.REL.NODEC R10 `(_Z21view_transform_kernelPdddd) ;  /* 0xffffffe00af87950 */ /* 0x000fea0003c3ffff */
.L_x_209:
        /* <DEDUP_REMOVED lines=14> */
.L_x_273:


//--------------------- .text._Z23camera_transform_kernelPdPKdS1_S1_S1_S1_S1_ --------------------------
	.section	.text._Z23camera_transform_kernelPdPKdS1_S1_S1_S1_S1_,"ax",@progbits
	.align	128
        .global         _Z23camera_transform_kernelPdPKdS1_S1_S1_S1_S1_
        .type           _Z23camera_transform_kernelPdPKdS1_S1_S1_S1_S1_,@function
        .size           _Z23camera_transform_kernelPdPKdS1_S1_S1_S1_S1_,(.L_x_284 - _Z23camera_transform_kernelPdPKdS1_S1_S1_S1_S1_)
        .other          _Z23camera_transform_kernelPdPKdS1_S1_S1_S1_S1_,@"STO_CUDA_ENTRY STV_DEFAULT"
_Z23camera_transform_kernelPdPKdS1_S1_S1_S1_S1_:
.text._Z23camera_transform_kernelPdPKdS1_S1_S1_S1_S1_:
[----:B------:R-:W-:Y:S01]  /*0000*/  LDC R1, c[0x0][0x37c] ;  /* 0x0000df00ff017b82 */ /* 0x000fe20000000800 */
[----:B------:R-:W0:Y:S07]  /*0010*/  S2R R0, SR_TID.X ;  /* 0x0000000000007919 */ /* 0x000e2e0000002100 */
[----:B------:R-:W1:Y:S01]  /*0020*/  S2UR UR4, SR_CTAID.X ;  /* 0x00000000000479c3 */ /* 0x000e620000002500 */
[----:B------:R-:W1:Y:S02]  /*0030*/  LDCU UR5, c[0x0][0x360] ;  /* 0x00006c00ff0577ac */ /* 0x000e640008000800 */
[----:B-1----:R-:W-:Y:S01]  /*0040*/  UIMAD UR4, UR4, UR5, URZ ;  /* 0x00000005040472a4 */ /* 0x002fe2000f8e02ff */
[----:B0-----:R-:W-:-:S05]  /*0050*/  IMAD.MOV R0, RZ, RZ, -R0 ;  /* 0x000000ffff007224 */ /* 0x001fca00078e0a00 */
[----:B------:R-:W-:-:S13]  /*0060*/  ISETP.NE.AND P0, PT, R0, UR4, PT ;  /* 0x0000000400007c0c */ /* 0x000fda000bf05270 */
[----:B------:R-:W-:Y:S05]  /*0070*/  @P0 EXIT ;  /* 0x000000000000094d */ /* 0x000fea0003800000 */
[----:B------:R-:W0:Y:S01]  /*0080*/  LDC.64 R4, c[0x0][0x388] ;  /* 0x0000e200ff047b82 */ /* 0x000e220000000a00 */
[----:B------:R-:W0:Y:S02]  /*0090*/  LDCU.64 UR4, c[0x0][0x358] ;  /* 0x00006b00ff0477ac */ /* 0x000e240008000a00 */
[----:B0-----:R-:W2:Y:S05]  /*00a0*/  LDG.E.64 R6, desc[UR4][R4.64] ;  /* 0x0000000404067981 */ /* 0x001eaa000c1e1b00 */
[----:B------:R-:W2:Y:S08]  /*00b0*/  LDC.64 R2, c[0x0][0x380] ;  /* 0x0000e000ff027b82 */ /* 0x000eb00000000a00 */
[----:B------:R-:W0:Y:S08]  /*00c0*/  LDC.64 R8, c[0x0][0x390] ;  /* 0x0000e400ff087b82 */ /* 0x000e300000000a00 */
[----:B------:R-:W1:Y:S01]  /*00d0*/  LDC.64 R12, c[0x0][0x398] ;  /* 0x0000e600ff0c7b82 */ /* 0x000e620000000a00 */
[----:B--2---:R2:W-:Y:S04]  /*00e0*/  STG.E.64 desc[UR4][R2.64], R6 ;  /* 0x0000000602007986 */ /* 0x0045e8000c101b04 */
[----:B0-----:R-:W3:Y:S04]  /*00f0*/  LDG.E.64 R10, desc[UR4][R8.64] ;  /* 0x00000004080a7981 */ /* 0x001ee8000c1e1b00 */
[----:B---3--:R0:W-:Y:S04]  /*0100*/  STG.E.64 desc[UR4][R2.64+0x8], R10 ;  /* 0x0000080a02007986 */ /* 0x0081e8000c101b04 */
[----:B-1----:R-:W3:Y:S04]  /*0110*/  LDG.E.64 R14, desc[UR4][R12.64] ;  /* 0x000000040c0e7981 */ /* 0x002ee8000c1e1b00 */
[----:B---3--:R1:W-:Y:S04]  /*0120*/  STG.E.64 desc[UR4][R2.64+0x10], R14 ;  /* 0x0000100e02007986 */ /* 0x0083e8000c101b04 */
[----:B------:R-:W3:Y:S04]  /*0130*/  LDG.E.64 R16, desc[UR4][R4.64+0x8] ;  /* 0x0000080404107981 */ /* 0x000ee8000c1e1b00 */
[----:B---3--:R3:W-:Y:S04]  /*0140*/  STG.E.64 desc[UR4][R2.64+0x20], R16 ;  /* 0x0000201002007986 */ /* 0x0087e8000c101b04 */
[----:B------:R-:W4:Y:S04]  /*0150*/  LDG.E.64 R18, desc[UR4][R8.64+0x8] ;  /* 0x0000080408127981 */ /* 0x000f28000c1e1b00 */
[----:B----4-:R-:W-:Y:S04]  /*0160*/  STG.E.64 desc[UR4][R2.64+0x28], R18 ;  /* 0x0000281202007986 */ /* 0x010fe8000c101b04 */
[----:B------:R-:W4:Y:S04]  /*0170*/  LDG.E.64 R20, desc[UR4][R12.64+0x8] ;  /* 0x000008040c147981 */ /* 0x000f28000c1e1b00 */
[----:B----4-:R-:W-:Y:S04]  /*0180*/  STG.E.64 desc[UR4][R2.64+0x30], R20 ;  /* 0x0000301402007986 */ /* 0x010fe8000c101b04 */
[----:B--2---:R-:W2:Y:S04]  /*0190*/  LDG.E.64 R6, desc[UR4][R4.64+0x10] ;  /* 0x0000100404067981 */ /* 0x004ea8000c1e1b00 */
[----:B--2---:R2:W-:Y:S04]  /*01a0*/  STG.E.64 desc[UR4][R2.64+0x40], R6 ;  /* 0x0000400602007986 */ /* 0x0045e8000c101b04 */
[----:B0-----:R-:W4:Y:S01]  /*01b0*/  LDG.E.64 R10, desc[UR4][R8.64+0x10] ;  /* 0x00001004080a7981 */ /* 0x001f22000c1e1b00 */
[----:B------:R-:W0:Y:S03]  /*01c0*/  LDC.64 R22, c[0x0][0x3a0] ;  /* 0x0000e800ff167b82 */ /* 0x000e260000000a00 */
[----:B----4-:R-:W-:Y:S04]  /*01d0*/  STG.E.64 desc[UR4][R2.64+0x48], R10 ;  /* 0x0000480a02007986 */ /* 0x010fe8000c101b04 */
[----:B-1----:R-:W4:Y:S01]  /*01e0*/  LDG.E.64 R14, desc[UR4][R12.64+0x10] ;  /* 0x000010040c0e7981 */ /* 0x002f22000c1e1b00 */
[----:B---3--:R-:W1:Y:S03]  /*01f0*/  LDC.64 R16, c[0x0][0x3a8] ;  /* 0x0000ea00ff107b82 */ /* 0x008e660000000a00 */
[----:B----4-:R-:W-:Y:S04]  /*0200*/  STG.E.64 desc[UR4][R2.64+0x50], R14 ;  /* 0x0000500e02007986 */ /* 0x010fe8000c101b04 */
[----:B0-----:R-:W3:Y:S01]  /*0210*/  LDG.E.64 R22, desc[UR4][R22.64] ;  /* 0x0000000416167981 */ /* 0x001ee2000c1e1b00 */
[----:B------:R-:W0:Y:S03]  /*0220*/  LDC.64 R4, c[0x0][0x3b0] ;  /* 0x0000ec00ff047b82 */ /* 0x000e260000000a00 */
[----:B---3--:R-:W-:Y:S04]  /*0230*/  STG.E.64 desc[UR4][R2.64+0x60], R22 ;  /* 0x0000601602007986 */ /* 0x008fe8000c101b04 */
[----:B-1----:R-:W3:Y:S01]  /*0240*/  LDG.E.64 R16, desc[UR4][R16.64] ;  /* 0x0000000410107981 */ /* 0x002ee2000c1e1b00 */
[----:B--2---:R-:W-:-:S02]  /*0250*/  HFMA2 R6, -RZ, RZ, 0, 0 ;  /* 0x00000000ff067431 */ /* 0x004fc400000001ff */
[----:B------:R-:W-:Y:S01]  /*0260*/  IMAD.MOV.U32 R7, RZ, RZ, 0x3ff00000 ;  /* 0x3ff00000ff077424 */ /* 0x000fe200078e00ff */
[----:B---3--:R-:W-:Y:S04]  /*0270*/  STG.E.64 desc[UR4][R2.64+0x68], R16 ;  /* 0x0000681002007986 */ /* 0x008fe8000c101b04 */
[----:B0-----:R-:W2:Y:S04]  /*0280*/  LDG.E.64 R4, desc[UR4][R4.64] ;  /* 0x0000000404047981 */ /* 0x001ea8000c1e1b00 */
[----:B------:R-:W-:Y:S04]  /*0290*/  STG.E.64 desc[UR4][R2.64+0x78], R6 ;  /* 0x0000780602007986 */ /* 0x000fe8000c101b04 */
[----:B--2---:R-:W-:Y:S01]  /*02a0*/  STG.E.64 desc[UR4][R2.64+0x70], R4 ;  /* 0x0000700402007986 */ /* 0x004fe2000c101b04 */
[----:B------:R-:W-:Y:S05]  /*02b0*/  EXIT ;  /* 0x000000000000794d */ /* 0x000fea0003800000 */
.L_x_210:
        /* <DEDUP_REMOVED lines=12> */
.L_x_284:


//--------------------- .text._Z23device_transform_kernelPddd --------------------------
	.section	.text._Z23device_transform_kernelPddd,"ax",@progbits
	.align	128
        .global         _Z23device_transform_kernelPddd
        .type           _Z23device_transform_kernelPddd,@function
        .size           _Z23device_transform_kernelPddd,(.L_x_285 - _Z23device_transform_kernelPddd)
        .other          _Z23device_transform_kernelPddd,@"STO_CUDA_ENTRY STV_DEFAULT"
_Z23device_transform_kernelPddd:
.text._Z23device_transform_kernelPddd:
        /* <DEDUP_REMOVED lines=9> */
[----:B------:R-:W1:Y:S01]  /*0090*/  LDCU.64 UR4, c[0x0][0x358] ;  /* 0x00006b00ff0477ac */ /* 0x000e620008000a00 */
[----:B------:R-:W-:Y:S02]  /*00a0*/  HFMA2 R8, -RZ, RZ, 0, 0 ;  /* 0x00000000ff087431 */ /* 0x000fe400000001ff */
[----:B------:R-:W-:-:S04]  /*00b0*/  IMAD.MOV.U32 R9, RZ, RZ, 0x3ff00000 ;  /* 0x3ff00000ff097424 */ /* 0x000fc800078e00ff */
[----:B------:R-:W2:Y:S08]  /*00c0*/  LDC.64 R4, c[0x0][0x390] ;  /* 0x0000e400ff047b82 */ /* 0x000eb00000000a00 */
[----:B------:R-:W1:Y:S01]  /*00d0*/  LDC.64 R6, c[0x0][0x380] ;  /* 0x0000e000ff067b82 */ /* 0x000e620000000a00 */
[----:B0-----:R-:W-:Y:S02]  /*00e0*/  DMUL R2, R2, 0.5 ;  /* 0x3fe0000002027828 */ /* 0x001fe40000000000 */
[----:B--2---:R-:W-:Y:S01]  /*00f0*/  DMUL R4, R4, 0.5 ;  /* 0x3fe0000004047828 */ /* 0x004fe20000000000 */
[----:B-1----:R-:W-:Y:S04]  /*0100*/  STG.E.64 desc[UR4][R6.64+0x50], R8 ;  /* 0x0000500806007986 */ /* 0x002fe8000c101b04 */
[----:B------:R-:W-:Y:S04]  /*0110*/  STG.E.64 desc[UR4][R6.64+0x78], R8 ;  /* 0x0000780806007986 */ /* 0x000fe8000c101b04 */
[----:B------:R-:W-:Y:S04]  /*0120*/  STG.E.64 desc[UR4][R6.64+0x28], R2 ;  /* 0x0000280206007986 */ /* 0x000fe8000c101b04 */
[----:B------:R-:W-:Y:S04]  /*0130*/  STG.E.64 desc[UR4][R6.64+0x68], R2 ;  /* 0x0000680206007986 */ /* 0x000fe8000c101b04 */
[----:B------:R-:W-:Y:S04]  /*0140*/  STG.E.64 desc[UR4][R6.64], R4 ;  /* 0x0000000406007986 */ /* 0x000fe8000c101b04 */
[----:B------:R-:W-:Y:S01]  /*0150*/  STG.E.64 desc[UR4][R6.64+0x60], R4 ;  /* 0x0000600406007986 */ /* 0x000fe2000c101b04 */
[----:B------:R-:W-:Y:S05]  /*0160*/  EXIT ;  /* 0x000000000000794d */ /* 0x000fea0003800000 */
.L_x_211:
        /* <DEDUP_REMOVED lines=9> */
.L_x_285:


//--------------------- .text._Z6matmulPKdS0_Pdiii --------------------------
	.section	.text._Z6matmulPKdS0_Pdiii,"ax",@progbits
	.align	128
        .global         _Z6matmulPKdS0_Pdiii
        .type           _Z6matmulPKdS0_Pdiii,@function
        .size           _Z6matmulPKdS0_Pdiii,(.L_x_286 - _Z6matmulPKdS0_Pdiii)
        .other          _Z6matmulPKdS0_Pdiii,@"STO_CUDA_ENTRY STV_DEFAULT"
_Z6matmulPKdS0_Pdiii:
.text._Z6matmulPKdS0_Pdiii:
[----:B------:R-:W-:Y:S01]  /*0000*/  LDC R1, c[0x0][0x37c] ;  /* 0x0000df00ff017b82 */ /* 0x000fe20000000800 */
[----:B------:R-:W0:Y:S07]  /*0010*/  S2R R5, SR_TID.X ;  /* 0x0000000000057919 */ /* 0x000e2e0000002100 */
[----:B------:R-:W0:Y:S08]  /*0020*/  S2UR UR4, SR_CTAID.X ;  /* 0x00000000000479c3 */ /* 0x000e300000002500 */
[----:B------:R-:W0:Y:S08]  /*0030*/  LDC R6, c[0x0][0x360] ;  /* 0x0000d800ff067b82 */ /* 0x000e300000000800 */
[----:B------:R-:W1:Y:S01]  /*0040*/  LDC.64 R2, c[0x0][0x398] ;  /* 0x0000e600ff027b82 */ /* 0x000e620000000a00 */
[----:B0-----:R-:W-:-:S02]  /*0050*/  IMAD R6, R6, UR4, R5 ;  /* 0x0000000406067c24 */ /* 0x001fc4000f8e0205 */
[----:B-1----:R-:W-:-:S05]  /*0060*/  IMAD R5, R3, R2, RZ ;  /* 0x0000000203057224 */ /* 0x002fca00078e02ff */
[----:B------:R-:W-:-:S13]  /*0070*/  ISETP.GE.AND P0, PT, R6, R5, PT ;  /* 0x000000050600720c */ /* 0x000fda0003f06270 */
[----:B------:R-:W-:Y:S05]  /*0080*/  @P0 EXIT ;  /* 0x000000000000094d */ /* 0x000fea0003800000 */
[----:B------:R-:W-:Y:S01]  /*0090*/  IABS R7, R3 ;  /* 0x0000000300077213 */ /* 0x000fe20000000000 */
[----:B------:R-:W0:Y:S01]  /*00a0*/  LDC.64 R12, c[0x0][0x390] ;  /* 0x0000e400ff0c7b82 */ /* 0x000e220000000a00 */
[----:B------:R-:W-:Y:S01]  /*00b0*/  IABS R8, R6 ;  /* 0x0000000600087213 */ /* 0x000fe20000000000 */
[----:B------:R-:W1:Y:S01]  /*00c0*/  LDCU.64 UR6, c[0x0][0x358] ;  /* 0x00006b00ff0677ac */ /* 0x000e620008000a00 */
[----:B------:R-:W2:Y:S08]  /*00d0*/  I2F.RP R2, R7 ;  /* 0x0000000700027306 */ /* 0x000eb00000209400 */
[----:B--2---:R-:W2:Y:S01]  /*00e0*/  MUFU.RCP R2, R2 ;  /* 0x0000000200027308 */ /* 0x004ea20000001000 */
[----:B0-----:R-:W-:-:S05]  /*00f0*/  IMAD.WIDE R12, R6, 0x8, R12 ;  /* 0x00000008060c7825 */ /* 0x001fca00078e020c */
[----:B-1----:R0:W-:Y:S01]  /*0100*/  STG.E.64 desc[UR6][R12.64], RZ ;  /* 0x000000ff0c007986 */ /* 0x0021e2000c101b06 */
[----:B--2---:R-:W-:-:S04]  /*0110*/  IADD3 R4, PT, PT, R2, 0xffffffe, RZ ;  /* 0x0ffffffe02047810 */ /* 0x004fc80007ffe0ff */
[----:B------:R1:W2:Y:S02]  /*0120*/  F2I.FTZ.U32.TRUNC.NTZ R5, R4 ;  /* 0x0000000400057305 */ /* 0x0002a4000021f000 */
[----:B-1----:R-:W-:Y:S02]  /*0130*/  HFMA2 R4, -RZ, RZ, 0, 0 ;  /* 0x00000000ff047431 */ /* 0x002fe400000001ff */
[----:B--2---:R-:W-:-:S04]  /*0140*/  IMAD.MOV R0, RZ, RZ, -R5 ;  /* 0x000000ffff007224 */ /* 0x004fc800078e0a05 */
[----:B------:R-:W-:Y:S02]  /*0150*/  IMAD R9, R0, R7, RZ ;  /* 0x0000000700097224 */ /* 0x000fe400078e02ff */
[----:B------:R-:W1:Y:S02]  /*0160*/  LDC R0, c[0x0][0x3a0] ;  /* 0x0000e800ff007b82 */ /* 0x000e640000000800 */
[----:B------:R-:W-:-:S06]  /*0170*/  IMAD.HI.U32 R5, R5, R9, R4 ;  /* 0x0000000905057227 */ /* 0x000fcc00078e0004 */
[----:B------:R-:W-:-:S04]  /*0180*/  IMAD.HI.U32 R5, R5, R8, RZ ;  /* 0x0000000805057227 */ /* 0x000fc800078e00ff */
[----:B------:R-:W-:-:S04]  /*0190*/  IMAD.MOV R2, RZ, RZ, -R5 ;  /* 0x000000ffff027224 */ /* 0x000fc800078e0a05 */
[----:B------:R-:W-:-:S05]  /*01a0*/  IMAD R2, R7, R2, R8 ;  /* 0x0000000207027224 */ /* 0x000fca00078e0208 */
[----:B------:R-:W-:Y:S02]  /*01b0*/  ISETP.GT.U32.AND P3, PT, R7, R2, PT ;  /* 0x000000020700720c */ /* 0x000fe40003f64070 */
[----:B-1----:R-:W-:-:S11]  /*01c0*/  ISETP.GE.AND P0, PT, R0, 0x1, PT ;  /* 0x000000010000780c */ /* 0x002fd60003f06270 */
[----:B------:R-:W-:Y:S02]  /*01d0*/  @!P3 IADD3 R2, PT, PT, R2, -R7, RZ ;  /* 0x800000070202b210 */ /* 0x000fe40007ffe0ff */
[----:B0-----:R-:W-:Y:S05]  /*01e0*/  @!P0 EXIT ;  /* 0x000000000000894d */ /* 0x001fea0003800000 */
[----:B------:R-:W-:Y:S01]  /*01f0*/  ISETP.GE.U32.AND P2, PT, R2, R7, PT ;  /* 0x000000070200720c */ /* 0x000fe20003f46070 */
[----:B------:R-:W-:Y:S01]  /*0200*/  @!P3 VIADD R5, R5, 0x1 ;  /* 0x000000010505b836 */ /* 0x000fe20000000000 */
[----:B------:R-:W-:Y:S02]  /*0210*/  LOP3.LUT R4, R6, R3, RZ, 0x3c, !PT ;  /* 0x0000000306047212 */ /* 0x000fe400078e3cff */
[----:B------:R-:W-:Y:S02]  /*0220*/  CS2R R18, SRZ ;  /* 0x0000000000127805 */ /* 0x000fe4000001ff00 */
[----:B------:R-:W-:Y:S02]  /*0230*/  ISETP.GT.U32.AND P3, PT, R7, R2, PT ;  /* 0x000000020700720c */ /* 0x000fe40003f64070 */
[----:B------:R-:W-:Y:S02]  /*0240*/  ISETP.GE.AND P1, PT, R4, RZ, PT ;  /* 0x000000ff0400720c */ /* 0x000fe40003f26270 */
[----:B------:R-:W-:-:S02]  /*0250*/  IADD3 R7, PT, PT, R2, -R7, RZ ;  /* 0x8000000702077210 */ /* 0x000fc40007ffe0ff */
[----:B------:R-:W-:Y:S02]  /*0260*/  ISETP.GE.AND P0, PT, R6, RZ, PT ;  /* 0x000000ff0600720c */ /* 0x000fe40003f06270 */
[----:B------:R-:W-:Y:S01]  /*0270*/  SEL R4, R7, R2, !P3 ;  /* 0x0000000207047207 */ /* 0x000fe20005800000 */
[----:B------:R-:W-:Y:S01]  /*0280*/  @P2 VIADD R5, R5, 0x1 ;  /* 0x0000000105052836 */ /* 0x000fe20000000000 */
[----:B------:R-:W-:Y:S02]  /*0290*/  ISETP.GE.U32.AND P3, PT, R0, 0x8, PT ;  /* 0x000000080000780c */ /* 0x000fe40003f66070 */
[----:B------:R-:W-:Y:S02]  /*02a0*/  ISETP.NE.AND P2, PT, R3, RZ, PT ;  /* 0x000000ff0300720c */ /* 0x000fe40003f45270 */
[----:B------:R-:W-:Y:S02]  /*02b0*/  MOV R6, R5 ;  /* 0x0000000500067202 */ /* 0x000fe40000000f00 */
[----:B------:R-:W-:-:S02]  /*02c0*/  LOP3.LUT R5, RZ, R3, RZ, 0x33, !PT ;  /* 0x00000003ff057212 */ /* 0x000fc400078e33ff */
[----:B------:R-:W-:Y:S01]  /*02d0*/  LOP3.LUT R2, R0, 0x7, RZ, 0xc0, !PT ;  /* 0x0000000700027812 */ /* 0x000fe200078ec0ff */
[----:B------:R-:W-:Y:S01]  /*02e0*/  @!P1 IMAD.MOV R6, RZ, RZ, -R6 ;  /* 0x000000ffff069224 */ /* 0x000fe200078e0a06 */
[----:B------:R-:W-:Y:S02]  /*02f0*/  @!P0 IADD3 R4, PT, PT, -R4, RZ, RZ ;  /* 0x000000ff04048210 */ /* 0x000fe40007ffe1ff */
[----:B------:R-:W-:Y:S02]  /*0300*/  ISETP.NE.AND P1, PT, R2, RZ, PT ;  /* 0x000000ff0200720c */ /* 0x000fe40003f25270 */
[C---:B------:R-:W-:Y:S02]  /*0310*/  SEL R7, R5.reuse, R6, !P2 ;  /* 0x0000000605077207 */ /* 0x040fe40005000000 */
[----:B------:R-:W-:Y:S01]  /*0320*/  SEL R4, R5, R4, !P2 ;  /* 0x0000000405047207 */ /* 0x000fe20005000000 */
[----:B------:R-:W-:Y:S02]  /*0330*/  IMAD.MOV.U32 R5, RZ, RZ, RZ ;  /* 0x000000ffff057224 */ /* 0x000fe400078e00ff */
[----:B------:R-:W-:Y:S01]  /*0340*/  IMAD R8, R7, R0, RZ ;  /* 0x0000000007087224 */ /* 0x000fe200078e02ff */
[----:B------:R-:W-:Y:S06]  /*0350*/  @!P3 BRA `(.L_x_212) ;  /* 0x0000000000e4b947 */ /* 0x000fec0003800000 */
[----:B------:R-:W0:Y:S01]  /*0360*/  LDCU.64 UR4, c[0x0][0x380] ;  /* 0x00007000ff0477ac */ /* 0x000e220008000a00 */
[----:B------:R-:W-:Y:S01]  /*0370*/  LOP3.LUT R5, R0, 0x7ffffff8, RZ, 0xc0, !PT ;  /* 0x7ffffff800057812 */ /* 0x000fe200078ec0ff */
[----:B------:R-:W-:Y:S01]  /*0380*/  IMAD.MOV.U32 R10, RZ, RZ, R4 ;  /* 0x000000ffff0a7224 */ /* 0x000fe200078e0004 */
[----:B------:R-:W-:Y:S02]  /*0390*/  MOV R7, R8 ;  /* 0x0000000800077202 */ /* 0x000fe40000000f00 */
[----:B------:R-:W-:Y:S02]  /*03a0*/  CS2R R18, SRZ ;  /* 0x0000000000127805 */ /* 0x000fe4000001ff00 */
[----:B------:R-:W-:Y:S01]  /*03b0*/  IADD3 R6, PT, PT, -R5, RZ, RZ ;  /* 0x000000ff05067210 */ /* 0x000fe20007ffe1ff */
[----:B0-----:R-:W-:-:S04]  /*03c0*/  UIADD3 UR4, UP0, UPT, UR4, 0x20, URZ ;  /* 0x0000002004047890 */ /* 0x001fc8000ff1e0ff */
[----:B------:R-:W-:-:S12]  /*03d0*/  UIADD3.X UR5, UPT, UPT, URZ, UR5, URZ, UP0, !UPT ;  /* 0x00000005ff057290 */ /* 0x000fd800087fe4ff */
.L_x_213:
[----:B------:R-:W0:Y:S01]  /*03e0*/  LDC.64 R26, c[0x0][0x388] ;  /* 0x0000e200ff1a7b82 */ /* 0x000e220000000a00 */
[----:B------:R-:W-:Y:S01]  /*03f0*/  MOV R15, UR5 ;  /* 0x00000005000f7c02 */ /* 0x000fe20008000f00 */
[----:B------:R-:W-:-:S04]  /*0400*/  IMAD.U32 R14, RZ, RZ, UR4 ;  /* 0x00000004ff0e7e24 */ /* 0x000fc8000f8e00ff */
[----:B------:R-:W-:-:S05]  /*0410*/  IMAD.WIDE R14, R7, 0x8, R14 ;  /* 0x00000008070e7825 */ /* 0x000fca00078e020e */
[----:B--2---:R-:W2:Y:S01]  /*0420*/  LDG.E.64 R16, desc[UR6][R14.64+-0x20] ;  /* 0xffffe0060e107981 */ /* 0x004ea2000c1e1b00 */
[----:B0-----:R-:W-:-:S05]  /*0430*/  IMAD.WIDE R26, R10, 0x8, R26 ;  /* 0x000000080a1a7825 */ /* 0x001fca00078e021a */
[----:B------:R-:W2:Y:S01]  /*0440*/  LDG.E.64 R24, desc[UR6][R26.64] ;  /* 0x000000061a187981 */ /* 0x000ea2000c1e1b00 */
[----:B------:R-:W-:Y:S01]  /*0450*/  IMAD.WIDE R28, R3, 0x8, R26 ;  /* 0x00000008031c7825 */ /* 0x000fe200078e021a */
[----:B--2---:R-:W-:-:S07]  /*0460*/  DFMA R24, R16, R24, R18 ;  /* 0x000000181018722b */ /* 0x004fce0000000012 */
[----:B------:R0:W-:Y:S04]  /*0470*/  STG.E.64 desc[UR6][R12.64], R24 ;  /* 0x000000180c007986 */ /* 0x0001e8000c101b06 */
[----:B------:R-:W2:Y:S04]  /*0480*/  LDG.E.64 R18, desc[UR6][R14.64+-0x18] ;  /* 0xffffe8060e127981 */ /* 0x000ea8000c1e1b00 */
        /* <DEDUP_REMOVED lines=9> */
[----:B0-----:R-:W3:Y:S04]  /*0520*/  LDG.E.64 R24, desc[UR6][R14.64+-0x8] ;  /* 0xfffff8060e187981 */ /* 0x001ee8000c1e1b00 */
[----:B------:R-:W3:Y:S01]  /*0530*/  LDG.E.64 R16, desc[UR6][R26.64] ;  /* 0x000000061a107981 */ /* 0x000ee2000c1e1b00 */
[----:B------:R-:W-:Y:S01]  /*0540*/  IMAD.WIDE R28, R3, 0x8, R26 ;  /* 0x00000008031c7825 */ /* 0x000fe200078e021a */
[----:B---3--:R-:W-:-:S07]  /*0550*/  DFMA R24, R24, R16, R20 ;  /* 0x000000101818722b */ /* 0x008fce0000000014 */
[----:B------:R0:W-:Y:S04]  /*0560*/  STG.E.64 desc[UR6][R12.64], R24 ;  /* 0x000000180c007986 */ /* 0x0001e8000c101b06 */
[----:B-1----:R-:W3:Y:S04]  /*0570*/  LDG.E.64 R18, desc[UR6][R14.64] ;  /* 0x000000060e127981 */ /* 0x002ee8000c1e1b00 */
[----:B------:R-:W3:Y:S02]  /*0580*/  LDG.E.64 R16, desc[UR6][R28.64] ;  /* 0x000000061c107981 */ /* 0x000ee4000c1e1b00 */
[----:B---3--:R-:W-:Y:S01]  /*0590*/  DFMA R18, R18, R16, R24 ;  /* 0x000000101212722b */ /* 0x008fe20000000018 */
[----:B------:R-:W-:-:S06]  /*05a0*/  IMAD.WIDE R16, R3, 0x8, R28 ;  /* 0x0000000803107825 */ /* 0x000fcc00078e021c */
[----:B------:R1:W-:Y:S04]  /*05b0*/  STG.E.64 desc[UR6][R12.64], R18 ;  /* 0x000000120c007986 */ /* 0x0003e8000c101b06 */
[----:B--2---:R-:W2:Y:S04]  /*05c0*/  LDG.E.64 R20, desc[UR6][R14.64+0x8] ;  /* 0x000008060e147981 */ /* 0x004ea8000c1e1b00 */
[----:B------:R-:W2:Y:S02]  /*05d0*/  LDG.E.64 R22, desc[UR6][R16.64] ;  /* 0x0000000610167981 */ /* 0x000ea4000c1e1b00 */
[----:B--2---:R-:W-:Y:S01]  /*05e0*/  DFMA R20, R20, R22, R18 ;  /* 0x000000161414722b */ /* 0x004fe20000000012 */
[----:B------:R-:W-:-:S06]  /*05f0*/  IMAD.WIDE R22, R3, 0x8, R16 ;  /* 0x0000000803167825 */ /* 0x000fcc00078e0210 */
[----:B------:R2:W-:Y:S04]  /*0600*/  STG.E.64 desc[UR6][R12.64], R20 ;  /* 0x000000140c007986 */ /* 0x0005e8000c101b06 */
[----:B0-----:R-:W3:Y:S04]  /*0610*/  LDG.E.64 R24, desc[UR6][R14.64+0x10] ;  /* 0x000010060e187981 */ /* 0x001ee8000c1e1b00 */
[----:B------:R-:W3:Y:S01]  /*0620*/  LDG.E.64 R26, desc[UR6][R22.64] ;  /* 0x00000006161a7981 */ /* 0x000ee2000c1e1b00 */
[----:B------:R-:W-:Y:S01]  /*0630*/  VIADD R6, R6, 0x8 ;  /* 0x0000000806067836 */ /* 0x000fe20000000000 */
[----:B---3--:R-:W-:Y:S01]  /*0640*/  DFMA R24, R24, R26, R20 ;  /* 0x0000001a1818722b */ /* 0x008fe20000000014 */
[----:B------:R-:W-:-:S06]  /*0650*/  IMAD.WIDE R26, R3, 0x8, R22 ;  /* 0x00000008031a7825 */ /* 0x000fcc00078e0216 */
[----:B------:R2:W-:Y:S04]  /*0660*/  STG.E.64 desc[UR6][R12.64], R24 ;  /* 0x000000180c007986 */ /* 0x0005e8000c101b06 */
[----:B-1----:R-:W3:Y:S04]  /*0670*/  LDG.E.64 R18, desc[UR6][R14.64+0x18] ;  /* 0x000018060e127981 */ /* 0x002ee8000c1e1b00 */
[----:B------:R-:W3:Y:S01]  /*0680*/  LDG.E.64 R26, desc[UR6][R26.64] ;  /* 0x000000061a1a7981 */ /* 0x000ee2000c1e1b00 */
[----:B------:R-:W-:Y:S01]  /*0690*/  ISETP.NE.AND P0, PT, R6, RZ, PT ;  /* 0x000000ff0600720c */ /* 0x000fe20003f05270 */
[----:B------:R-:W-:Y:S01]  /*06a0*/  VIADD R7, R7, 0x8 ;  /* 0x0000000807077836 */ /* 0x000fe20000000000 */
[----:B------:R-:W-:Y:S01]  /*06b0*/  LEA R10, R3, R10, 0x3 ;  /* 0x0000000a030a7211 */ /* 0x000fe200078e18ff */
[----:B---3--:R-:W-:-:S07]  /*06c0*/  DFMA R18, R18, R26, R24 ;  /* 0x0000001a1212722b */ /* 0x008fce0000000018 */
[----:B------:R2:W-:Y:S03]  /*06d0*/  STG.E.64 desc[UR6][R12.64], R18 ;  /* 0x000000120c007986 */ /* 0x0005e6000c101b06 */
[----:B------:R-:W-:Y:S05]  /*06e0*/  @P0 BRA `(.L_x_213) ;  /* 0xfffffffc003c0947 */ /* 0x000fea000383ffff */
.L_x_212:
[----:B------:R-:W-:Y:S05]  /*06f0*/  @!P1 EXIT ;  /* 0x000000000000994d */ /* 0x000fea0003800000 */
[----:B------:R-:W-:Y:S02]  /*0700*/  ISETP.GE.U32.AND P0, PT, R2, 0x4, PT ;  /* 0x000000040200780c */ /* 0x000fe40003f06070 */
[----:B------:R-:W-:-:S04]  /*0710*/  LOP3.LUT R9, R0, 0x3, RZ, 0xc0, !PT ;  /* 0x0000000300097812 */ /* 0x000fc800078ec0ff */
[----:B------:R-:W-:-:S07]  /*0720*/  ISETP.NE.AND P1, PT, R9, RZ, PT ;  /* 0x000000ff0900720c */ /* 0x000fce0003f25270 */
[----:B------:R-:W-:Y:S06]  /*0730*/  @!P0 BRA `(.L_x_214) ;  /* 0x0000000000688947 */ /* 0x000fec0003800000 */
[----:B------:R-:W0:Y:S01]  /*0740*/  LDC.64 R6, c[0x0][0x380] ;  /* 0x0000e000ff067b82 */ /* 0x000e220000000a00 */
[----:B------:R-:W-:Y:S01]  /*0750*/  IADD3 R11, PT, PT, R8, R5, RZ ;  /* 0x00000005080b7210 */ /* 0x000fe20007ffe0ff */
[----:B------:R-:W-:-:S06]  /*0760*/  IMAD R17, R5, R3, R4 ;  /* 0x0000000305117224 */ /* 0x000fcc00078e0204 */
[----:B------:R-:W1:Y:S01]  /*0770*/  LDC.64 R14, c[0x0][0x388] ;  /* 0x0000e200ff0e7b82 */ /* 0x000e620000000a00 */
[----:B0-----:R-:W-:-:S05]  /*0780*/  IMAD.WIDE R6, R11, 0x8, R6 ;  /* 0x000000080b067825 */ /* 0x001fca00078e0206 */
[----:B------:R-:W3:Y:S01]  /*0790*/  LDG.E.64 R10, desc[UR6][R6.64] ;  /* 0x00000006060a7981 */ /* 0x000ee2000c1e1b00 */
[----:B-1----:R-:W-:-:S05]  /*07a0*/  IMAD.WIDE R14, R17, 0x8, R14 ;  /* 0x00000008110e7825 */ /* 0x002fca00078e020e */
[----:B------:R-:W3:Y:S02]  /*07b0*/  LDG.E.64 R16, desc[UR6][R14.64] ;  /* 0x000000060e107981 */ /* 0x000ee4000c1e1b00 */
[----:B---3--:R-:W-:Y:S01]  /*07c0*/  DFMA R10, R10, R16, R18 ;  /* 0x000000100a0a722b */ /* 0x008fe20000000012 */
[----:B--2---:R-:W-:-:S06]  /*07d0*/  IMAD.WIDE R18, R3, 0x8, R14 ;  /* 0x0000000803127825 */ /* 0x004fcc00078e020e */
        /* <DEDUP_REMOVED lines=11> */
[----:B0-----:R-:W2:Y:S04]  /*0890*/  LDG.E.64 R10, desc[UR6][R6.64+0x18] ;  /* 0x00001806060a7981 */ /* 0x001ea8000c1e1b00 */
[----:B------:R-:W2:Y:S01]  /*08a0*/  LDG.E.64 R14, desc[UR6][R14.64] ;  /* 0x000000060e0e7981 */ /* 0x000ea2000c1e1b00 */
[----:B------:R-:W-:Y:S01]  /*08b0*/  IADD3 R5, PT, PT, R5, 0x4, RZ ;  /* 0x0000000405057810 */ /* 0x000fe20007ffe0ff */
[----:B--2---:R-:W-:-:S07]  /*08c0*/  DFMA R18, R10, R14, R20 ;  /* 0x0000000e0a12722b */ /* 0x004fce0000000014 */
[----:B------:R1:W-:Y:S04]  /*08d0*/  STG.E.64 desc[UR6][R12.64], R18 ;  /* 0x000000120c007986 */ /* 0x0003e8000c101b06 */
.L_x_214:
[----:B------:R-:W-:Y:S05]  /*08e0*/  @!P1 EXIT ;  /* 0x000000000000994d */ /* 0x000fea0003800000 */
[----:B------:R-:W-:Y:S02]  /*08f0*/  ISETP.NE.AND P0, PT, R9, 0x1, PT ;  /* 0x000000010900780c */ /* 0x000fe40003f05270 */
[----:B------:R-:W-:-:S04]  /*0900*/  LOP3.LUT R0, R0, 0x1, RZ, 0xc0, !PT ;  /* 0x0000000100007812 */ /* 0x000fc800078ec0ff */
[----:B------:R-:W-:-:S07]  /*0910*/  ISETP.NE.U32.AND P1, PT, R0, 0x1, PT ;  /* 0x000000010000780c */ /* 0x000fce0003f25070 */
[----:B------:R-:W-:Y:S06]  /*0920*/  @!P0 BRA `(.L_x_215) ;  /* 0x0000000000408947 */ /* 0x000fec0003800000 */
[----:B------:R-:W0:Y:S01]  /*0930*/  LDC.64 R6, c[0x0][0x380] ;  /* 0x0000e000ff067b82 */ /* 0x000e220000000a00 */
[----:B------:R-:W-:Y:S02]  /*0940*/  IMAD.IADD R15, R8, 0x1, R5 ;  /* 0x00000001080f7824 */ /* 0x000fe400078e0205 */
[----:B-1----:R-:W-:-:S05]  /*0950*/  IMAD R17, R5, R3, R4 ;  /* 0x0000000305117224 */ /* 0x002fca00078e0204 */
[----:B------:R-:W1:Y:S01]  /*0960*/  LDC.64 R10, c[0x0][0x388] ;  /* 0x0000e200ff0a7b82 */ /* 0x000e620000000a00 */
[----:B0-----:R-:W-:-:S05]  /*0970*/  IMAD.WIDE R14, R15, 0x8, R6 ;  /* 0x000000080f0e7825 */ /* 0x001fca00078e0206 */
[----:B------:R-:W3:Y:S01]  /*0980*/  LDG.E.64 R6, desc[UR6][R14.64] ;  /* 0x000000060e067981 */ /* 0x000ee2000c1e1b00 */
[----:B-1----:R-:W-:-:S05]  /*0990*/  IMAD.WIDE R16, R17, 0x8, R10 ;  /* 0x0000000811107825 */ /* 0x002fca00078e020a */
[----:B------:R-:W3:Y:S02]  /*09a0*/  LDG.E.64 R10, desc[UR6][R16.64] ;  /* 0x00000006100a7981 */ /* 0x000ee4000c1e1b00 */
[----:B---3--:R-:W-:Y:S01]  /*09b0*/  DFMA R6, R6, R10, R18 ;  /* 0x0000000a0606722b */ /* 0x008fe20000000012 */
[----:B------:R-:W-:-:S06]  /*09c0*/  IMAD.WIDE R10, R3, 0x8, R16 ;  /* 0x00000008030a7825 */ /* 0x000fcc00078e0210 */
[----:B------:R0:W-:Y:S04]  /*09d0*/  STG.E.64 desc[UR6][R12.64], R6 ;  /* 0x000000060c007986 */ /* 0x0001e8000c101b06 */
[----:B--2---:R-:W2:Y:S04]  /*09e0*/  LDG.E.64 R18, desc[UR6][R14.64+0x8] ;  /* 0x000008060e127981 */ /* 0x004ea8000c1e1b00 */
[----:B------:R-:W2:Y:S01]  /*09f0*/  LDG.E.64 R10, desc[UR6][R10.64] ;  /* 0x000000060a0a7981 */ /* 0x000ea2000c1e1b00 */
[----:B------:R-:W-:Y:S01]  /*0a00*/  IADD3 R5, PT, PT, R5, 0x2, RZ ;  /* 0x0000000205057810 */ /* 0x000fe20007ffe0ff */
[----:B--2---:R-:W-:-:S07]  /*0a10*/  DFMA R18, R18, R10, R6 ;  /* 0x0000000a1212722b */ /* 0x004fce0000000006 */
[----:B------:R0:W-:Y:S04]  /*0a20*/  STG.E.64 desc[UR6][R12.64], R18 ;  /* 0x000000120c007986 */ /* 0x0001e8000c101b06 */
.L_x_215:
[----:B------:R-:W-:Y:S05]  /*0a30*/  @P1 EXIT ;  /* 0x000000000000194d */ /* 0x000fea0003800000 */
[----:B0-----:R-:W0:Y:S01]  /*0a40*/  LDC.64 R6, c[0x0][0x380] ;  /* 0x0000e000ff067b82 */ /* 0x001e220000000a00 */
[----:B------:R-:W-:Y:S01]  /*0a50*/  IADD3 R9, PT, PT, R8, R5, RZ ;  /* 0x0000000508097210 */ /* 0x000fe20007ffe0ff */
[----:B------:R-:W-:-:S06]  /*0a60*/  IMAD R5, R5, R3, R4 ;  /* 0x0000000305057224 */ /* 0x000fcc00078e0204 */
[----:B------:R-:W3:Y:S01]  /*0a70*/  LDC.64 R10, c[0x0][0x388] ;  /* 0x0000e200ff0a7b82 */ /* 0x000ee20000000a00 */
[----:B0-----:R-:W-:-:S06]  /*0a80*/  IMAD.WIDE R2, R9, 0x8, R6 ;  /* 0x0000000809027825 */ /* 0x001fcc00078e0206 */
[----:B------:R-:W1:Y:S01]  /*0a90*/  LDG.E.64 R2, desc[UR6][R2.64] ;  /* 0x0000000602027981 */ /* 0x000e62000c1e1b00 */
[----:B---3--:R-:W-:-:S06]  /*0aa0*/  IMAD.WIDE R4, R5, 0x8, R10 ;  /* 0x0000000805047825 */ /* 0x008fcc00078e020a */
[----:B------:R-:W1:Y:S02]  /*0ab0*/  LDG.E.64 R4, desc[UR6][R4.64] ;  /* 0x0000000604047981 */ /* 0x000e64000c1e1b00 */
[----:B-12---:R-:W-:-:S07]  /*0ac0*/  DFMA R18, R2, R4, R18 ;  /* 0x000000040212722b */ /* 0x006fce0000000012 */
[----:B------:R-:W-:Y:S01]  /*0ad0*/  STG.E.64 desc[UR6][R12.64], R18 ;  /* 0x000000120c007986 */ /* 0x000fe2000c101b06 */
[----:B------:R-:W-:Y:S05]  /*0ae0*/  EXIT ;  /* 0x000000000000794d */ /* 0x000fea0003800000 */
.L_x_216:
        /* <DEDUP_REMOVED lines=9> */
.L_x_286:


//--------------------- .text._Z10scalar_divPKddPdi --------------------------
	.section	.text._Z10scalar_divPKddPdi,"ax",@progbits
	.align	128
        .global         _Z10scalar_divPKddPdi
        .type           _Z10scalar_divPKddPdi,@function
        .size           _Z10scalar_divPKddPdi,(.L_x_274 - _Z10scalar_divPKddPdi)
        .other          _Z10scalar_divPKddPdi,@"STO_CUDA_ENTRY STV_DEFAULT"
_Z10scalar_divPKddPdi:
.text._Z10scalar_divPKddPdi:
[----:B------:R-:W-:Y:S01]  /*0000*/  LDC R1, c[0x0][0x37c] ;  /* 0x0000df00ff017b82 */ /* 0x000fe20000000800 */
[----:B------:R-:W0:Y:S07]  /*0010*/  S2R R3, SR_TID.X ;  /* 0x0000000000037919 */ /* 0x000e2e0000002100 */
[----:B------:R-:W0:Y:S01]  /*0020*/  S2UR UR4, SR_CTAID.X ;  /* 0x00000000000479c3 */ /* 0x000e220000002500 */
[----:B------:R-:W1:Y:S07]  /*0030*/  LDCU UR5, c[0x0][0x398] ;  /* 0x00007300ff0577ac */ /* 0x000e6e0008000800 */
[----:B------:R-:W0:Y:S08]  /*0040*/  LDC R0, c[0x0][0x360] ;  /* 0x0000d800ff007b82 */ /* 0x000e300000000800 */
[----:B------:R-:W2:Y:S01]  /*0050*/  LDC.64 R8, c[0x0][0x388] ;  /* 0x0000e200ff087b82 */ /* 0x000ea20000000a00 */
[----:B0-----:R-:W-:-:S05]  /*0060*/  IMAD R0, R0, UR4, R3 ;  /* 0x0000000400007c24 */ /* 0x001fca000f8e0203 */
[----:B-1----:R-:W-:-:S13]  /*0070*/  ISETP.GE.AND P0, PT, R0, UR5, PT ;  /* 0x0000000500007c0c */ /* 0x002fda000bf06270 */
[----:B--2---:R-:W-:-:S14]  /*0080*/  DSETP.EQ.OR P0, PT, R8, RZ, P0 ;  /* 0x000000ff0800722a */ /* 0x004fdc0000702400 */
[----:B------:R-:W-:Y:S05]  /*0090*/  @P0 EXIT ;  /* 0x000000000000094d */ /* 0x000fea0003800000 */
[----:B------:R-:W0:Y:S01]  /*00a0*/  LDC.64 R6, c[0x0][0x380] ;  /* 0x0000e000ff067b82 */ /* 0x000e220000000a00 */
[----:B------:R-:W1:Y:S01]  /*00b0*/  LDCU.64 UR4, c[0x0][0x358] ;  /* 0x00006b00ff0477ac */ /* 0x000e620008000a00 */
[----:B------:R-:W2:Y:S01]  /*00c0*/  LDCU UR6, c[0x0][0x38c] ;  /* 0x00007180ff0677ac */ /* 0x000ea20008000800 */
[----:B0-----:R-:W-:-:S06]  /*00d0*/  IMAD.WIDE R6, R0, 0x8, R6 ;  /* 0x0000000800067825 */ /* 0x001fcc00078e0206 */
[----:B-1----:R-:W3:Y:S01]  /*00e0*/  LDG.E.64 R6, desc[UR4][R6.64] ;  /* 0x0000000406067981 */ /* 0x002ee2000c1e1b00 */
[----:B--2---:R-:W0:Y:S01]  /*00f0*/  MUFU.RCP64H R3, UR6 ;  /* 0x0000000600037d08 */ /* 0x004e220008001800 */
[----:B------:R-:W-:Y:S01]  /*0100*/  IMAD.MOV.U32 R2, RZ, RZ, 0x1 ;  /* 0x00000001ff027424 */ /* 0x000fe200078e00ff */
[----:B------:R-:W-:Y:S05]  /*0110*/  BSSY.RECONVERGENT B0, `(.L_x_217) ;  /* 0x000000f000007945 */ /* 0x000fea0003800200 */
[----:B0-----:R-:W-:-:S08]  /*0120*/  DFMA R4, R2, -R8, 1 ;  /* 0x3ff000000204742b */ /* 0x001fd00000000808 */
[----:B------:R-:W-:-:S08]  /*0130*/  DFMA R4, R4, R4, R4 ;  /* 0x000000040404722b */ /* 0x000fd00000000004 */
[----:B------:R-:W-:-:S08]  /*0140*/  DFMA R4, R2, R4, R2 ;  /* 0x000000040204722b */ /* 0x000fd00000000002 */
[----:B------:R-:W-:-:S08]  /*0150*/  DFMA R2, R4, -R8, 1 ;  /* 0x3ff000000402742b */ /* 0x000fd00000000808 */
[----:B------:R-:W-:-:S08]  /*0160*/  DFMA R2, R4, R2, R4 ;  /* 0x000000020402722b */ /* 0x000fd00000000004 */
[----:B---3--:R-:W-:Y:S01]  /*0170*/  DMUL R4, R6, R2 ;  /* 0x0000000206047228 */ /* 0x008fe20000000000 */
[----:B------:R-:W-:-:S07]  /*0180*/  FSETP.GEU.AND P1, PT, |R7|, 6.5827683646048100446e-37, PT ;  /* 0x036000000700780b */ /* 0x000fce0003f2e200 */
[----:B------:R-:W-:-:S08]  /*0190*/  DFMA R8, R4, -R8, R6 ;  /* 0x800000080408722b */ /* 0x000fd00000000006 */
[----:B------:R-:W-:-:S10]  /*01a0*/  DFMA R2, R2, R8, R4 ;  /* 0x000000080202722b */ /* 0x000fd40000000004 */
[----:B------:R-:W-:-:S05]  /*01b0*/  FFMA R4, RZ, UR6, R3 ;  /* 0x00000006ff047c23 */ /* 0x000fca0008000003 */
[----:B------:R-:W-:-:S13]  /*01c0*/  FSETP.GT.AND P0, PT, |R4|, 1.469367938527859385e-39, PT ;  /* 0x001000000400780b */ /* 0x000fda0003f04200 */
[----:B------:R-:W-:Y:S05]  /*01d0*/  @P0 BRA P1, `(.L_x_218) ;  /* 0x0000000000080947 */ /* 0x000fea0000800000 */
[----:B------:R-:W-:-:S07]  /*01e0*/  MOV R10, 0x200 ;  /* 0x00000200000a7802 */ /* 0x000fce0000000f00 */
[----:B------:R-:W-:Y:S05]  /*01f0*/  CALL.REL.NOINC `($__internal_7_$__cuda_sm20_div_rn_f64_full) ;  /* 0x0000000000147944 */ /* 0x000fea0003c00000 */
.L_x_218:
[----:B------:R-:W-:Y:S05]  /*0200*/  BSYNC.RECONVERGENT B0 ;  /* 0x0000000000007941 */ /* 0x000fea0003800200 */
.L_x_217:
[----:B------:R-:W0:Y:S02]  /*0210*/  LDC.64 R4, c[0x0][0x390] ;  /* 0x0000e400ff047b82 */ /* 0x000e240000000a00 */
[----:B0-----:R-:W-:-:S05]  /*0220*/  IMAD.WIDE R4, R0, 0x8, R4 ;  /* 0x0000000800047825 */ /* 0x001fca00078e0204 */
[----:B------:R-:W-:Y:S01]  /*0230*/  STG.E.64 desc[UR4][R4.64], R2 ;  /* 0x0000000204007986 */ /* 0x000fe2000c101b04 */
[----:B------:R-:W-:Y:S05]  /*0240*/  EXIT ;  /* 0x000000000000794d */ /* 0x000fea0003800000 */
        .weak           $__internal_7_$__cuda_sm20_div_rn_f64_full
        .type           $__internal_7_$__cuda_sm20_div_rn_f64_full,@function
        .size           $__internal_7_$__cuda_sm20_div_rn_f64_full,(.L_x_274 - $__internal_7_$__cuda_sm20_div_rn_f64_full)
$__internal_7_$__cuda_sm20_div_rn_f64_full:
[----:B------:R-:W0:Y:S01]  /*0250*/  LDC.64 R2, c[0x0][0x388] ;  /* 0x0000e200ff027b82 */ /* 0x000e220000000a00 */
[C---:B------:R-:W-:Y:S01]  /*0260*/  FSETP.GEU.AND P2, PT, |R7|.reuse, 1.469367938527859385e-39, PT ;  /* 0x001000000700780b */ /* 0x040fe20003f4e200 */
[----:B------:R-:W-:Y:S01]  /*0270*/  BSSY.RECONVERGENT B1, `(.L_x_219) ;  /* 0x0000053000017945 */ /* 0x000fe20003800200 */
[----:B------:R-:W-:-:S05]  /*0280*/  LOP3.LUT R11, R7, 0x7ff00000, RZ, 0xc0, !PT ;  /* 0x7ff00000070b7812 */ /* 0x000fca00078ec0ff */
[----:B------:R-:W-:Y:S01]  /*0290*/  IMAD.MOV.U32 R21, RZ, RZ, R11 ;  /* 0x000000ffff157224 */ /* 0x000fe200078e000b */
[C---:B0-----:R-:W-:Y:S02]  /*02a0*/  FSETP.GEU.AND P0, PT, |R3|.reuse, 1.469367938527859385e-39, PT ;  /* 0x001000000300780b */ /* 0x041fe40003f0e200 */
[----:B------:R-:W-:-:S04]  /*02b0*/  LOP3.LUT R4, R3, 0x800fffff, RZ, 0xc0, !PT ;  /* 0x800fffff03047812 */ /* 0x000fc800078ec0ff */
[----:B------:R-:W-:Y:S01]  /*02c0*/  LOP3.LUT R5, R4, 0x3ff00000, RZ, 0xfc, !PT ;  /* 0x3ff0000004057812 */ /* 0x000fe200078efcff */
[----:B------:R-:W-:-:S06]  /*02d0*/  IMAD.MOV.U32 R4, RZ, RZ, R2 ;  /* 0x000000ffff047224 */ /* 0x000fcc00078e0002 */
[----:B------:R-:W0:Y:S02]  /*02e0*/  @!P0 LDC.64 R8, c[0x0][0x388] ;  /* 0x0000e200ff088b82 */ /* 0x000e240000000a00 */
[----:B0-----:R-:W-:Y:S01]  /*02f0*/  @!P0 DMUL R4, R8, 8.98846567431157953865e+307 ;  /* 0x7fe0000008048828 */ /* 0x001fe20000000000 */
[----:B------:R-:W-:-:S05]  /*0300*/  IMAD.MOV.U32 R8, RZ, RZ, 0x1 ;  /* 0x00000001ff087424 */ /* 0x000fca00078e00ff */
[----:B------:R-:W0:Y:S02]  /*0310*/  MUFU.RCP64H R9, R5 ;  /* 0x0000000500097308 */ /* 0x000e240000001800 */
[----:B0-----:R-:W-:-:S08]  /*0320*/  DFMA R12, R8, -R4, 1 ;  /* 0x3ff00000080c742b */ /* 0x001fd00000000804 */
[----:B------:R-:W-:Y:S01]  /*0330*/  DFMA R14, R12, R12, R12 ;  /* 0x0000000c0c0e722b */ /* 0x000fe2000000000c */
[----:B------:R-:W-:Y:S01]  /*0340*/  LOP3.LUT R12, R3, 0x7ff00000, RZ, 0xc0, !PT ;  /* 0x7ff00000030c7812 */ /* 0x000fe200078ec0ff */
[----:B------:R-:W-:-:S03]  /*0350*/  IMAD.MOV.U32 R13, RZ, RZ, 0x1ca00000 ;  /* 0x1ca00000ff0d7424 */ /* 0x000fc600078e00ff */
[----:B------:R-:W-:Y:S01]  /*0360*/  ISETP.GE.U32.AND P1, PT, R11, R12, PT ;  /* 0x0000000c0b00720c */ /* 0x000fe20003f26070 */
[----:B------:R-:W-:Y:S02]  /*0370*/  IMAD.MOV.U32 R20, RZ, RZ, R12 ;  /* 0x000000ffff147224 */ /* 0x000fe400078e000c */
[----:B------:R-:W-:Y:S01]  /*0380*/  DFMA R16, R8, R14, R8 ;  /* 0x0000000e0810722b */ /* 0x000fe20000000008 */
[----:B------:R-:W-:Y:S01]  /*0390*/  @!P0 LOP3.LUT R20, R5, 0x7ff00000, RZ, 0xc0, !PT ;  /* 0x7ff0000005148812 */ /* 0x000fe200078ec0ff */
[----:B------:R-:W-:Y:S01]  /*03a0*/  IMAD.MOV.U32 R8, RZ, RZ, R6 ;  /* 0x000000ffff087224 */ /* 0x000fe200078e0006 */
[----:B------:R-:W-:-:S03]  /*03b0*/  SEL R13, R13, 0x63400000, !P1 ;  /* 0x634000000d0d7807 */ /* 0x000fc60004800000 */
[----:B------:R-:W-:Y:S01]  /*03c0*/  VIADD R23, R20, 0xffffffff ;  /* 0xffffffff14177836 */ /* 0x000fe20000000000 */
[C-C-:B------:R-:W-:Y:S01]  /*03d0*/  @!P2 LOP3.LUT R14, R13.reuse, 0x80000000, R7.reuse, 0xf8, !PT ;  /* 0x800000000d0ea812 */ /* 0x140fe200078ef807 */
[----:B------:R-:W-:Y:S01]  /*03e0*/  DFMA R18, R16, -R4, 1 ;  /* 0x3ff000001012742b */ /* 0x000fe20000000804 */
[----:B------:R-:W-:Y:S02]  /*03f0*/  LOP3.LUT R9, R13, 0x800fffff, R7, 0xf8, !PT ;  /* 0x800fffff0d097812 */ /* 0x000fe400078ef807 */
[----:B------:R-:W-:Y:S01]  /*0400*/  @!P2 LOP3.LUT R15, R14, 0x100000, RZ, 0xfc, !PT ;  /* 0x001000000e0fa812 */ /* 0x000fe200078efcff */
[----:B------:R-:W-:-:S06]  /*0410*/  @!P2 IMAD.MOV.U32 R14, RZ, RZ, RZ ;  /* 0x000000ffff0ea224 */ /* 0x000fcc00078e00ff */
[----:B------:R-:W-:Y:S02]  /*0420*/  @!P2 DFMA R8, R8, 2, -R14 ;  /* 0x400000000808a82b */ /* 0x000fe4000000080e */
[----:B------:R-:W-:-:S08]  /*0430*/  DFMA R14, R16, R18, R16 ;  /* 0x00000012100e722b */ /* 0x000fd00000000010 */
[----:B------:R-:W-:Y:S01]  /*0440*/  @!P2 LOP3.LUT R21, R9, 0x7ff00000, RZ, 0xc0, !PT ;  /* 0x7ff000000915a812 */ /* 0x000fe200078ec0ff */
[----:B------:R-:W-:-:S04]  /*0450*/  DMUL R16, R14, R8 ;  /* 0x000000080e107228 */ /* 0x000fc80000000000 */
[----:B------:R-:W-:-:S04]  /*0460*/  VIADD R22, R21, 0xffffffff ;  /* 0xffffffff15167836 */ /* 0x000fc80000000000 */
[----:B------:R-:W-:Y:S01]  /*0470*/  DFMA R18, R16, -R4, R8 ;  /* 0x800000041012722b */ /* 0x000fe20000000008 */
[----:B------:R-:W-:-:S04]  /*0480*/  ISETP.GT.U32.AND P0, PT, R22, 0x7feffffe, PT ;  /* 0x7feffffe1600780c */ /* 0x000fc80003f04070 */
[----:B------:R-:W-:-:S03]  /*0490*/  ISETP.GT.U32.OR P0, PT, R23, 0x7feffffe, P0 ;  /* 0x7feffffe1700780c */ /* 0x000fc60000704470 */
[----:B------:R-:W-:-:S10]  /*04a0*/  DFMA R14, R14, R18, R16 ;  /* 0x000000120e0e722b */ /* 0x000fd40000000010 */
[----:B------:R-:W-:Y:S05]  /*04b0*/  @P0 BRA `(.L_x_220) ;  /* 0x0000000000600947 */ /* 0x000fea0003800000 */
[----:B------:R-:W-:Y:S01]  /*04c0*/  VIADDMNMX R11, R11, -R12, 0xb9600000, !PT ;  /* 0xb96000000b0b7446 */ /* 0x000fe2000780090c */
[----:B------:R-:W-:-:S03]  /*04d0*/  IMAD.MOV.U32 R6, RZ, RZ, RZ ;  /* 0x000000ffff067224 */ /* 0x000fc600078e00ff */
[----:B------:R-:W-:-:S05]  /*04e0*/  VIMNMX R2, PT, PT, R11, 0x46a00000, PT ;  /* 0x46a000000b027848 */ /* 0x000fca0003fe0100 */
[----:B------:R-:W-:-:S04]  /*04f0*/  IMAD.IADD R11, R2, 0x1, -R13 ;  /* 0x00000001020b7824 */ /* 0x000fc800078e0a0d */
        /* <DEDUP_REMOVED lines=20> */
.L_x_220:
[----:B------:R-:W-:-:S14]  /*0640*/  DSETP.NAN.AND P0, PT, R6, R6, PT ;  /* 0x000000060600722a */ /* 0x000fdc0003f08000 */
[----:B------:R-:W-:Y:S05]  /*0650*/  @P0 BRA `(.L_x_222) ;  /* 0x0000000000480947 */ /* 0x000fea0003800000 */
[----:B------:R-:W0:Y:S02]  /*0660*/  LDC.64 R4, c[0x0][0x388] ;  /* 0x0000e200ff047b82 */ /* 0x000e240000000a00 */
[----:B0-----:R-:W-:-:S14]  /*0670*/  DSETP.NAN.AND P0, PT, R4, R4, PT ;  /* 0x000000040400722a */ /* 0x001fdc0003f08000 */
        /* <DEDUP_REMOVED lines=13> */
.L_x_223:
[----:B------:R-:W-:Y:S01]  /*0750*/  LOP3.LUT R13, R3, 0x80000, RZ, 0xfc, !PT ;  /* 0x00080000030d7812 */ /* 0x000fe200078efcff */
[----:B------:R-:W-:Y:S01]  /*0760*/  IMAD.MOV.U32 R12, RZ, RZ, R2 ;  /* 0x000000ffff0c7224 */ /* 0x000fe200078e0002 */
[----:B------:R-:W-:Y:S06]  /*0770*/  BRA `(.L_x_221) ;  /* 0x0000000000087947 */ /* 0x000fec0003800000 */
.L_x_222:
[----:B------:R-:W-:Y:S01]  /*0780*/  LOP3.LUT R13, R7, 0x80000, RZ, 0xfc, !PT ;  /* 0x00080000070d7812 */ /* 0x000fe200078efcff */
[----:B------:R-:W-:-:S07]  /*0790*/  IMAD.MOV.U32 R12, RZ, RZ, R6 ;  /* 0x000000ffff0c7224 */ /* 0x000fce00078e0006 */
.L_x_221:
[----:B------:R-:W-:Y:S05]  /*07a0*/  BSYNC.RECONVERGENT B1 ;  /* 0x0000000000017941 */ /* 0x000fea0003800200 */
.L_x_219:
[----:B------:R-:W-:Y:S02]  /*07b0*/  IMAD.MOV.U32 R11, RZ, RZ, 0x0 ;  /* 0x00000000ff0b7424 */ /* 0x000fe400078e00ff */
[----:B------:R-:W-:Y:S02]  /*07c0*/  IMAD.MOV.U32 R2, RZ, RZ, R12 ;  /* 0x000000ffff027224 */ /* 0x000fe400078e000c */
[----:B------:R-:W-:Y:S01]  /*07d0*/  IMAD.MOV.U32 R3, RZ, RZ, R13 ;  /* 0x000000ffff037224 */ /* 0x000fe200078e000d */
[----:B------:R-:W-:Y:S06]  /*07e0*/  RET.REL.NODEC R10 `(_Z10scalar_divPKddPdi) ;  /* 0xfffffff80a047950 */ /* 0x000fec0003c3ffff */
.L_x_224:
        /* <DEDUP_REMOVED lines=9> */
.L_x_274:


//--------------------- .text._Z10scalar_divPKdS0_Pdi --------------------------
	.section	.text._Z10scalar_divPKdS0_Pdi,"ax",@progbits
	.align	128
        .global         _Z10scalar_divPKdS0_Pdi
        .type           _Z10scalar_divPKdS0_Pdi,@function
        .size           _Z10scalar_divPKdS0_Pdi,(.L_x_275 - _Z10scalar_divPKdS0_Pdi)
        .other          _Z10scalar_divPKdS0_Pdi,@"STO_CUDA_ENTRY STV_DEFAULT"
_Z10scalar_divPKdS0_Pdi:
.text._Z10scalar_divPKdS0_Pdi:
[----:B------:R-:W-:Y:S01]  /*0000*/  LDC R1, c[0x0][0x37c] ;  /* 0x0000df00ff017b82 */ /* 0x000fe20000000800 */
[----:B------:R-:W0:Y:S07]  /*0010*/  S2R R3, SR_TID.X ;  /* 0x0000000000037919 */ /* 0x000e2e0000002100 */
[----:B------:R-:W0:Y:S01]  /*0020*/  S2UR UR4, SR_CTAID.X ;  /* 0x00000000000479c3 */ /* 0x000e220000002500 */
[----:B------:R-:W1:Y:S01]  /*0030*/  LDCU.64 UR6, c[0x0][0x388] ;  /* 0x00007100ff0677ac */ /* 0x000e620008000a00 */
[----:B------:R-:W2:Y:S06]  /*0040*/  LDCU UR5, c[0x0][0x398] ;  /* 0x00007300ff0577ac */ /* 0x000eac0008000800 */
[----:B------:R-:W0:Y:S01]  /*0050*/  LDC R0, c[0x0][0x360] ;  /* 0x0000d800ff007b82 */ /* 0x000e220000000800 */
[----:B-1----:R-:W-:Y:S01]  /*0060*/  ISETP.EQ.U32.AND P1, PT, RZ, UR6, PT ;  /* 0x00000006ff007c0c */ /* 0x002fe2000bf22070 */
[----:B0-----:R-:W-:-:S05]  /*0070*/  IMAD R0, R0, UR4, R3 ;  /* 0x0000000400007c24 */ /* 0x001fca000f8e0203 */
[----:B--2---:R-:W-:-:S04]  /*0080*/  ISETP.GE.AND P0, PT, R0, UR5, PT ;  /* 0x0000000500007c0c */ /* 0x004fc8000bf06270 */
[----:B------:R-:W-:-:S13]  /*0090*/  ISETP.EQ.OR.EX P0, PT, RZ, UR7, P0, P1 ;  /* 0x00000007ff007c0c */ /* 0x000fda0008702710 */
[----:B------:R-:W-:Y:S05]  /*00a0*/  @P0 EXIT ;  /* 0x000000000000094d */ /* 0x000fea0003800000 */
[----:B------:R-:W0:Y:S01]  /*00b0*/  LDC.64 R4, c[0x0][0x388] ;  /* 0x0000e200ff047b82 */ /* 0x000e220000000a00 */
[----:B------:R-:W0:Y:S07]  /*00c0*/  LDCU.64 UR4, c[0x0][0x358] ;  /* 0x00006b00ff0477ac */ /* 0x000e2e0008000a00 */
[----:B------:R-:W1:Y:S01]  /*00d0*/  LDC.64 R6, c[0x0][0x380] ;  /* 0x0000e000ff067b82 */ /* 0x000e620000000a00 */
[----:B0-----:R-:W2:Y:S01]  /*00e0*/  LDG.E.64 R4, desc[UR4][R4.64] ;  /* 0x0000000404047981 */ /* 0x001ea2000c1e1b00 */
[----:B-1----:R-:W-:-:S06]  /*00f0*/  IMAD.WIDE R6, R0, 0x8, R6 ;  /* 0x0000000800067825 */ /* 0x002fcc00078e0206 */
[----:B------:R-:W3:Y:S01]  /*0100*/  LDG.E.64 R6, desc[UR4][R6.64] ;  /* 0x0000000406067981 */ /* 0x000ee2000c1e1b00 */
[----:B------:R-:W-:Y:S01]  /*0110*/  IMAD.MOV.U32 R2, RZ, RZ, 0x1 ;  /* 0x00000001ff027424 */ /* 0x000fe200078e00ff */
[----:B------:R-:W-:Y:S01]  /*0120*/  BSSY.RECONVERGENT B0, `(.L_x_225) ;  /* 0x0000010000007945 */ /* 0x000fe20003800200 */
[----:B--2---:R-:W0:Y:S01]  /*0130*/  MUFU.RCP64H R3, R5 ;  /* 0x0000000500037308 */ /* 0x004e220000001800 */
[----:B---3--:R-:W-:-:S03]  /*0140*/  FSETP.GEU.AND P1, PT, |R7|, 6.5827683646048100446e-37, PT ;  /* 0x036000000700780b */ /* 0x008fc60003f2e200 */
        /* <DEDUP_REMOVED lines=11> */
[----:B------:R-:W-:-:S07]  /*0200*/  MOV R10, 0x220 ;  /* 0x00000220000a7802 */ /* 0x000fce0000000f00 */
[----:B------:R-:W-:Y:S05]  /*0210*/  CALL.REL.NOINC `($__internal_8_$__cuda_sm20_div_rn_f64_full) ;  /* 0x0000000000147944 */ /* 0x000fea0003c00000 */
.L_x_226:
[----:B------:R-:W-:Y:S05]  /*0220*/  BSYNC.RECONVERGENT B0 ;  /* 0x0000000000007941 */ /* 0x000fea0003800200 */
.L_x_225:
[----:B------:R-:W0:Y:S02]  /*0230*/  LDC.64 R4, c[0x0][0x390] ;  /* 0x0000e400ff047b82 */ /* 0x000e240000000a00 */
[----:B0-----:R-:W-:-:S05]  /*0240*/  IMAD.WIDE R4, R0, 0x8, R4 ;  /* 0x0000000800047825 */ /* 0x001fca00078e0204 */
[----:B------:R-:W-:Y:S01]  /*0250*/  STG.E.64 desc[UR4][R4.64], R2 ;  /* 0x0000000204007986 */ /* 0x000fe2000c101b04 */
[----:B------:R-:W-:Y:S05]  /*0260*/  EXIT ;  /* 0x000000000000794d */ /* 0x000fea0003800000 */
        .weak           $__internal_8_$__cuda_sm20_div_rn_f64_full
        .type           $__internal_8_$__cuda_sm20_div_rn_f64_full,@function
        .size           $__internal_8_$__cuda_sm20_div_rn_f64_full,(.L_x_275 - $__internal_8_$__cuda_sm20_div_rn_f64_full)
$__internal_8_$__cuda_sm20_div_rn_f64_full:
[C---:B------:R-:W-:Y:S01]  /*0270*/  FSETP.GEU.AND P0, PT, |R5|.reuse, 1.469367938527859385e-39, PT ;  /* 0x001000000500780b */ /* 0x040fe20003f0e200 */
[----:B------:R-:W-:Y:S01]  /*0280*/  IMAD.MOV.U32 R16, RZ, RZ, 0x1 ;  /* 0x00000001ff107424 */ /* 0x000fe200078e00ff */
[----:B------:R-:W-:Y:S01]  /*0290*/  LOP3.LUT R2, R5, 0x800fffff, RZ, 0xc0, !PT ;  /* 0x800fffff05027812 */ /* 0x000fe200078ec0ff */
[----:B------:R-:W-:Y:S01]  /*02a0*/  BSSY.RECONVERGENT B1, `(.L_x_227) ;  /* 0x0000055000017945 */ /* 0x000fe20003800200 */
[C---:B------:R-:W-:Y:S02]  /*02b0*/  FSETP.GEU.AND P2, PT, |R7|.reuse, 1.469367938527859385e-39, PT ;  /* 0x001000000700780b */ /* 0x040fe40003f4e200 */
[----:B------:R-:W-:Y:S01]  /*02c0*/  LOP3.LUT R3, R2, 0x3ff00000, RZ, 0xfc, !PT ;  /* 0x3ff0000002037812 */ /* 0x000fe200078efcff */
[----:B------:R-:W-:Y:S01]  /*02d0*/  IMAD.MOV.U32 R2, RZ, RZ, R4 ;  /* 0x000000ffff027224 */ /* 0x000fe200078e0004 */
[----:B------:R-:W-:Y:S02]  /*02e0*/  LOP3.LUT R11, R7, 0x7ff00000, RZ, 0xc0, !PT ;  /* 0x7ff00000070b7812 */ /* 0x000fe400078ec0ff */
[----:B------:R-:W-:-:S03]  /*02f0*/  LOP3.LUT R14, R5, 0x7ff00000, RZ, 0xc0, !PT ;  /* 0x7ff00000050e7812 */ /* 0x000fc600078ec0ff */
[----:B------:R-:W-:Y:S01]  /*0300*/  @!P0 DMUL R2, R4, 8.98846567431157953865e+307 ;  /* 0x7fe0000004028828 */ /* 0x000fe20000000000 */
[----:B------:R-:W-:-:S03]  /*0310*/  ISETP.GE.U32.AND P1, PT, R11, R14, PT ;  /* 0x0000000e0b00720c */ /* 0x000fc60003f26070 */
[----:B------:R-:W-:Y:S01]  /*0320*/  @!P2 LOP3.LUT R12, R5, 0x7ff00000, RZ, 0xc0, !PT ;  /* 0x7ff00000050ca812 */ /* 0x000fe200078ec0ff */
[----:B------:R-:W-:Y:S01]  /*0330*/  @!P2 IMAD.MOV.U32 R18, RZ, RZ, RZ ;  /* 0x000000ffff12a224 */ /* 0x000fe200078e00ff */
[----:B------:R-:W0:Y:S02]  /*0340*/  MUFU.RCP64H R17, R3 ;  /* 0x0000000300117308 */ /* 0x000e240000001800 */
[----:B------:R-:W-:Y:S01]  /*0350*/  @!P2 ISETP.GE.U32.AND P3, PT, R11, R12, PT ;  /* 0x0000000c0b00a20c */ /* 0x000fe20003f66070 */
[----:B------:R-:W-:-:S05]  /*0360*/  IMAD.MOV.U32 R12, RZ, RZ, 0x1ca00000 ;  /* 0x1ca00000ff0c7424 */ /* 0x000fca00078e00ff */
[----:B------:R-:W-:-:S04]  /*0370*/  @!P2 SEL R13, R12, 0x63400000, !P3 ;  /* 0x634000000c0da807 */ /* 0x000fc80005800000 */
[----:B------:R-:W-:-:S04]  /*0380*/  @!P2 LOP3.LUT R13, R13, 0x80000000, R7, 0xf8, !PT ;  /* 0x800000000d0da812 */ /* 0x000fc800078ef807 */
[----:B------:R-:W-:Y:S01]  /*0390*/  @!P2 LOP3.LUT R19, R13, 0x100000, RZ, 0xfc, !PT ;  /* 0x001000000d13a812 */ /* 0x000fe200078efcff */
[----:B0-----:R-:W-:-:S08]  /*03a0*/  DFMA R8, R16, -R2, 1 ;  /* 0x3ff000001008742b */ /* 0x001fd00000000802 */
        /* <DEDUP_REMOVED lines=47> */
.L_x_228:
        /* <DEDUP_REMOVED lines=16> */
.L_x_231:
[----:B------:R-:W-:Y:S01]  /*07a0*/  LOP3.LUT R13, R5, 0x80000, RZ, 0xfc, !PT ;  /* 0x00080000050d7812 */ /* 0x000fe200078efcff */
[----:B------:R-:W-:Y:S01]  /*07b0*/  IMAD.MOV.U32 R12, RZ, RZ, R4 ;  /* 0x000000ffff0c7224 */ /* 0x000fe200078e0004 */
[----:B------:R-:W-:Y:S06]  /*07c0*/  BRA `(.L_x_229) ;  /* 0x0000000000087947 */ /* 0x000fec0003800000 */
.L_x_230:
[----:B------:R-:W-:Y:S01]  /*07d0*/  LOP3.LUT R13, R7, 0x80000, RZ, 0xfc, !PT ;  /* 0x00080000070d7812 */ /* 0x000fe200078efcff */
[----:B------:R-:W-:-:S07]  /*07e0*/  IMAD.MOV.U32 R12, RZ, RZ, R6 ;  /* 0x000000ffff0c7224 */ /* 0x000fce00078e0006 */
.L_x_229:
[----:B------:R-:W-:Y:S05]  /*07f0*/  BSYNC.RECONVERGENT B1 ;  /* 0x0000000000017941 */ /* 0x000fea0003800200 */
.L_x_227:
[----:B------:R-:W-:Y:S02]  /*0800*/  IMAD.MOV.U32 R11, RZ, RZ, 0x0 ;  /* 0x00000000ff0b7424 */ /* 0x000fe400078e00ff */
[----:B------:R-:W-:Y:S02]  /*0810*/  IMAD.MOV.U32 R2, RZ, RZ, R12 ;  /* 0x000000ffff027224 */ /* 0x000fe400078e000c */
[----:B------:R-:W-:Y:S01]  /*0820*/  IMAD.MOV.U32 R3, RZ, RZ, R13 ;  /* 0x000000ffff037224 */ /* 0x000fe200078e000d */
[----:B------:R-:W-:Y:S06]  /*0830*/  RET.REL.NODEC R10 `(_Z10scalar_divPKdS0_Pdi) ;  /* 0xfffffff40af07950 */ /* 0x000fec0003c3ffff */
.L_x_232:
        /* <DEDUP_REMOVED lines=12> */
.L_x_275:


//--------------------- .text._Z11scalar_prodPKddPdi --------------------------
	.section	.text._Z11scalar_prodPKddPdi,"ax",@progbits
	.align	128
        .global         _Z11scalar_prodPKddPdi
        .type           _Z11scalar_prodPKddPdi,@function
        .size           _Z11scalar_prodPKddPdi,(.L_x_289 - _Z11scalar_prodPKddPdi)
        .other          _Z11scalar_prodPKddPdi,@"STO_CUDA_ENTRY STV_DEFAULT"
_Z11scalar_prodPKddPdi:
.text._Z11scalar_prodPKddPdi:
        /* <DEDUP_REMOVED lines=10> */
[----:B------:R-:W2:Y:S08]  /*00a0*/  LDC.64 R4, c[0x0][0x388] ;  /* 0x0000e200ff047b82 */ /* 0x000eb00000000a00 */
[----:B------:R-:W3:Y:S01]  /*00b0*/  LDC.64 R6, c[0x0][0x390] ;  /* 0x0000e400ff067b82 */ /* 0x000ee20000000a00 */
[----:B0-----:R-:W-:-:S06]  /*00c0*/  IMAD.WIDE R2, R9, 0x8, R2 ;  /* 0x0000000809027825 */ /* 0x001fcc00078e0202 */
[----:B-1----:R-:W2:Y:S01]  /*00d0*/  LDG.E.64 R2, desc[UR4][R2.64] ;  /* 0x0000000402027981 */ /* 0x002ea2000c1e1b00 */
[----:B---3--:R-:W-:Y:S01]  /*00e0*/  IMAD.WIDE R6, R9, 0x8, R6 ;  /* 0x0000000809067825 */ /* 0x008fe200078e0206 */
[----:B--2---:R-:W-:-:S07]  /*00f0*/  DMUL R4, R2, R4 ;  /* 0x0000000402047228 */ /* 0x004fce0000000000 */
[----:B------:R-:W-:Y:S01]  /*0100*/  STG.E.64 desc[UR4][R6.64], R4 ;  /* 0x0000000406007986 */ /* 0x000fe2000c101b04 */
[----:B------:R-:W-:Y:S05]  /*0110*/  EXIT ;  /* 0x000000000000794d */ /* 0x000fea0003800000 */
.L_x_233:
        /* <DEDUP_REMOVED lines=14> */
.L_x_289:


//--------------------- .text._Z11scalar_prodPKdS0_Pdi --------------------------
	.section	.text._Z11scalar_prodPKdS0_Pdi,"ax",@progbits
	.align	128
        .global         _Z11scalar_prodPKdS0_Pdi
        .type           _Z11scalar_prodPKdS0_Pdi,@function
        .size           _Z11scalar_prodPKdS0_Pdi,(.L_x_290 - _Z11scalar_prodPKdS0_Pdi)
        .other          _Z11scalar_prodPKdS0_Pdi,@"STO_CUDA_ENTRY STV_DEFAULT"
_Z11scalar_prodPKdS0_Pdi:
.text._Z11scalar_prodPKdS0_Pdi:
        /* <DEDUP_REMOVED lines=13> */
[----:B-1----:R-:W4:Y:S04]  /*00d0*/  LDG.E.64 R2, desc[UR4][R2.64] ;  /* 0x0000000402027981 */ /* 0x002f28000c1e1b00 */
[----:B--2---:R-:W4:Y:S01]  /*00e0*/  LDG.E.64 R4, desc[UR4][R4.64] ;  /* 0x0000000404047981 */ /* 0x004f22000c1e1b00 */
[----:B---3--:R-:W-:Y:S01]  /*00f0*/  IMAD.WIDE R8, R11, 0x8, R8 ;  /* 0x000000080b087825 */ /* 0x008fe200078e0208 */
[----:B----4-:R-:W-:-:S07]  /*0100*/  DMUL R6, R2, R4 ;  /* 0x0000000402067228 */ /* 0x010fce0000000000 */
[----:B------:R-:W-:Y:S01]  /*0110*/  STG.E.64 desc[UR4][R8.64], R6 ;  /* 0x0000000608007986 */ /* 0x000fe2000c101b04 */
[----:B------:R-:W-:Y:S05]  /*0120*/  EXIT ;  /* 0x000000000000794d */ /* 0x000fea0003800000 */
.L_x_234:
        /* <DEDUP_REMOVED lines=13> */
.L_x_290:


//--------------------- .text._Z15elementwise_addPKdS0_Pdi --------------------------
	.section	.text._Z15elementwise_addPKdS0_Pdi,"ax",@progbits
	.align	128
        .global         _Z15elementwise_addPKdS0_Pdi
        .type           _Z15elementwise_addPKdS0_Pdi,@function
        .size           _Z15elementwise_addPKdS0_Pdi,(.L_x_291 - _Z15elementwise_addPKdS0_Pdi)
        .other          _Z15elementwise_addPKdS0_Pdi,@"STO_CUDA_ENTRY STV_DEFAULT"
_Z15elementwise_addPKdS0_Pdi:
.text._Z15elementwise_addPKdS0_Pdi:
        /* <DEDUP_REMOVED lines=13> */
[----:B-1----:R-:W4:Y:S01]  /*00d0*/  LDG.E.64 R2, desc[UR4][R2.64] ;  /* 0x0000000402027981 */ /* 0x002f22000c1e1b00 */
[----:B--2---:R-:W-:-:S06]  /*00e0*/  IMAD.WIDE R4, R11, 0x8, R4 ;  /* 0x000000080b047825 */ /* 0x004fcc00078e0204 */
[----:B------:R-:W4:Y:S01]  /*00f0*/  LDG.E.64 R4, desc[UR4][R4.64] ;  /* 0x0000000404047981 */ /* 0x000f22000c1e1b00 */
[----:B---3--:R-:W-:Y:S01]  /*0100*/  IMAD.WIDE R8, R11, 0x8, R8 ;  /* 0x000000080b087825 */ /* 0x008fe200078e0208 */
[----:B----4-:R-:W-:-:S07]  /*0110*/  DADD R6, R2, R4 ;  /* 0x0000000002067229 */ /* 0x010fce0000000004 */
[----:B------:R-:W-:Y:S01]  /*0120*/  STG.E.64 desc[UR4][R8.64], R6 ;  /* 0x0000000608007986 */ /* 0x000fe2000c101b04 */
[----:B------:R-:W-:Y:S05]  /*0130*/  EXIT ;  /* 0x000000000000794d */ /* 0x000fea0003800000 */
.L_x_235:
        /* <DEDUP_REMOVED lines=12> */
.L_x_291:


//--------------------- .text._Z20elementwise_subtractPKdS0_Pdi --------------------------
	.section	.text._Z20elementwise_subtractPKdS0_Pdi,"ax",@progbits
	.align	128
        .global         _Z20elementwise_subtractPKdS0_Pdi
        .type           _Z20elementwise_subtractPKdS0_Pdi,@function
        .size           _Z20elementwise_subtractPKdS0_Pdi,(.L_x_292 - _Z20elementwise_subtractPKdS0_Pdi)
        .other          _Z20elementwise_subtractPKdS0_Pdi,@"STO_CUDA_ENTRY STV_DEFAULT"
_Z20elementwise_subtractPKdS0_Pdi:
.text._Z20elementwise_subtractPKdS0_Pdi:
        /* <DEDUP_REMOVED lines=17> */
[----:B----4-:R-:W-:-:S07]  /*0110*/  DADD R6, R2, -R4 ;  /* 0x0000000002067229 */ /* 0x010fce0000000804 */
[----:B------:R-:W-:Y:S01]  /*0120*/  STG.E.64 desc[UR4][R8.64], R6 ;  /* 0x0000000608007986 */ /* 0x000fe2000c101b04 */
[----:B------:R-:W-:Y:S05]  /*0130*/  EXIT ;  /* 0x000000000000794d */ /* 0x000fea0003800000 */
.L_x_236:
        /* <DEDUP_REMOVED lines=12> */
.L_x_292:


//--------------------- .text._Z16elementwise_prodPKdS0_Pdi --------------------------
	.section	.text._Z16elementwise_prodPKdS0_Pdi,"ax",@progbits
	.align	128
        .global         _Z16elementwise_prodPKdS0_Pdi
        .type           _Z16elementwise_prodPKdS0_Pdi,@function
        .size           _Z16elementwise_prodPKdS0_Pdi,(.L_x_293 - _Z16elementwise_prodPKdS0_Pdi)
        .other          _Z16elementwise_prodPKdS0_Pdi,@"STO_CUDA_ENTRY STV_DEFAULT"
_Z16elementwise_prodPKdS0_Pdi:
.text._Z16elementwise_prodPKdS0_Pdi:
        /* <DEDUP_REMOVED lines=17> */
[----:B----4-:R-:W-:-:S07]  /*0110*/  DMUL R6, R2, R4 ;  /* 0x0000000402067228 */ /* 0x010fce0000000000 */
[----:B------:R-:W-:Y:S01]  /*0120*/  STG.E.64 desc[UR4][R8.64], R6 ;  /* 0x0000000608007986 */ /* 0x000fe2000c101b04 */
[----:B------:R-:W-:Y:S05]  /*0130*/  EXIT ;  /* 0x000000000000794d */ /* 0x000fea0003800000 */
.L_x_237:
        /* <DEDUP_REMOVED lines=12> */
.L_x_293:


//--------------------- .text._Z7l2_normPKdPdi    --------------------------
	.section	.text._Z7l2_normPKdPdi,"ax",@progbits
	.align	128
        .global         _Z7l2_normPKdPdi
        .type           _Z7l2_normPKdPdi,@function
        .size           _Z7l2_normPKdPdi,(.L_x_277 - _Z7l2_normPKdPdi)
        .other          _Z7l2_normPKdPdi,@"STO_CUDA_ENTRY STV_DEFAULT"
_Z7l2_normPKdPdi:
.text._Z7l2_normPKdPdi:
        /* <DEDUP_REMOVED lines=9> */
[----:B------:R-:W0:Y:S01]  /*0090*/  LDCU.64 UR14, c[0x0][0x358] ;  /* 0x00006b00ff0e77ac */ /* 0x000e220008000a00 */
[----:B------:R-:W1:Y:S01]  /*00a0*/  LDCU UR8, c[0x0][0x390] ;  /* 0x00007200ff0877ac */ /* 0x000e620008000800 */
[----:B0-----:R-:W5:Y:S01]  /*00b0*/  LDG.E.64 R26, desc[UR14][R26.64] ;  /* 0x0000000e1a1a7981 */ /* 0x001f62000c1e1b00 */
[----:B-1----:R-:W-:-:S09]  /*00c0*/  UISETP.GE.AND UP0, UPT, UR8, 0x1, UPT ;  /* 0x000000010800788c */ /* 0x002fd2000bf06270 */
[----:B------:R-:W-:Y:S05]  /*00d0*/  BRA.U !UP0, `(.L_x_238) ;  /* 0x0000000908647547 */ /* 0x000fea000b800000 */
[----:B------:R-:W-:Y:S02]  /*00e0*/  UISETP.GE.U32.AND UP0, UPT, UR8, 0x4, UPT ;  /* 0x000000040800788c */ /* 0x000fe4000bf06070 */
[----:B------:R-:W-:Y:S01]  /*00f0*/  ULOP3.LUT UR10, UR8, 0x3, URZ, 0xc0, !UPT ;  /* 0x00000003080a7892 */ /* 0x000fe2000f8ec0ff */
[----:B------:R-:W-:Y:S01]  /*0100*/  UMOV UR4, URZ ;  /* 0x000000ff00047c82 */ /* 0x000fe20008000000 */
[----:B------:R-:W-:Y:S01]  /*0110*/  UMOV UR6, URZ ;  /* 0x000000ff00067c82 */ /* 0x000fe20008000000 */
[----:B------:R-:W-:-:S04]  /*0120*/  UMOV UR7, 0x40000000 ;  /* 0x4000000000077882 */ /* 0x000fc80000000000 */
[----:B------:R-:W-:Y:S05]  /*0130*/  BRA.U !UP0, `(.L_x_239) ;  /* 0x0000000508b87547 */ /* 0x000fea000b800000 */
[----:B------:R-:W0:Y:S01]  /*0140*/  LDCU.64 UR12, c[0x0][0x380] ;  /* 0x00007000ff0c77ac */ /* 0x000e220008000a00 */
[----:B------:R-:W-:-:S04]  /*0150*/  ULOP3.LUT UR4, UR8, 0x7ffffffc, URZ, 0xc0, !UPT ;  /* 0x7ffffffc08047892 */ /* 0x000fc8000f8ec0ff */
[----:B------:R-:W-:Y:S02]  /*0160*/  UIADD3 UR11, UPT, UPT, -UR4, URZ, URZ ;  /* 0x000000ff040b7290 */ /* 0x000fe4000fffe1ff */
[----:B0-----:R-:W-:-:S04]  /*0170*/  UIADD3 UR5, UP0, UPT, UR12, 0x10, URZ ;  /* 0x000000100c057890 */ /* 0x001fc8000ff1e0ff */
[----:B------:R-:W-:Y:S02]  /*0180*/  UIADD3.X UR8, UPT, UPT, URZ, UR13, URZ, UP0, !UPT ;  /* 0x0000000dff087290 */ /* 0x000fe400087fe4ff */
[----:B------:R-:W-:-:S04]  /*0190*/  IMAD.U32 R4, RZ, RZ, UR5 ;  /* 0x00000005ff047e24 */ /* 0x000fc8000f8e00ff */
[----:B------:R-:W-:-:S07]  /*01a0*/  IMAD.U32 R5, RZ, RZ, UR8 ;  /* 0x00000008ff057e24 */ /* 0x000fce000f8e00ff */
.L_x_247:
[----:B------:R-:W2:Y:S01]  /*01b0*/  LDG.E.64 R24, desc[UR14][R4.64+-0x10] ;  /* 0xfffff00e04187981 */ /* 0x000ea2000c1e1b00 */
[----:B------:R-:W-:Y:S01]  /*01c0*/  MOV R0, 0x1f0 ;  /* 0x000001f000007802 */ /* 0x000fe20000000f00 */
[----:B0-2---:R-:W-:-:S11]  /*01d0*/  DADD R2, -RZ, |R24| ;  /* 0x00000000ff027229 */ /* 0x005fd60000000518 */
[----:B-----5:R-:W-:Y:S05]  /*01e0*/  CALL.REL.NOINC `($_Z7l2_normPKdPdi$__internal_accurate_pow) ;  /* 0x0000000c00287944 */ /* 0x020fea0003c00000 */
[C---:B------:R-:W-:Y:S01]  /*01f0*/  DADD R6, R24.reuse, 2 ;  /* 0x4000000018067429 */ /* 0x040fe20000000000 */
[----:B------:R-:W0:Y:S01]  /*0200*/  LDC.64 R8, c[0x0][0x388] ;  /* 0x0000e200ff087b82 */ /* 0x000e220000000a00 */
[C---:B------:R-:W-:Y:S02]  /*0210*/  DSETP.NEU.AND P1, PT, R24.reuse, RZ, PT ;  /* 0x000000ff1800722a */ /* 0x040fe40003f2d000 */
[----:B------:R-:W-:-:S04]  /*0220*/  DSETP.NEU.AND P0, PT, R24, 1, PT ;  /* 0x3ff000001800742a */ /* 0x000fc80003f0d000 */
[----:B------:R-:W-:Y:S02]  /*0230*/  FSEL R2, R2, RZ, P1 ;  /* 0x000000ff02027208 */ /* 0x000fe40000800000 */
[----:B------:R-:W-:Y:S02]  /*0240*/  LOP3.LUT R6, R7, 0x7ff00000, RZ, 0xc0, !PT ;  /* 0x7ff0000007067812 */ /* 0x000fe400078ec0ff */
[----:B------:R-:W-:Y:S02]  /*0250*/  FSEL R3, R10, RZ, P1 ;  /* 0x000000ff0a037208 */ /* 0x000fe40000800000 */
[----:B------:R-:W-:-:S13]  /*0260*/  ISETP.NE.AND P2, PT, R6, 0x7ff00000, PT ;  /* 0x7ff000000600780c */ /* 0x000fda0003f45270 */
[----:B------:R-:W-:Y:S05]  /*0270*/  @P2 BRA `(.L_x_240) ;  /* 0x0000000000182947 */ /* 0x000fea0003800000 */
[----:B------:R-:W-:-:S14]  /*0280*/  DSETP.NAN.AND P1, PT, R24, R24, PT ;  /* 0x000000181800722a */ /* 0x000fdc0003f28000 */
[----:B------:R-:W-:Y:S01]  /*0290*/  @P1 DADD R2, R24, 2 ;  /* 0x4000000018021429 */ /* 0x000fe20000000000 */
[----:B------:R-:W-:Y:S10]  /*02a0*/  @P1 BRA `(.L_x_240) ;  /* 0x00000000000c1947 */ /* 0x000ff40003800000 */
[----:B------:R-:W-:-:S14]  /*02b0*/  DSETP.NEU.AND P1, PT, |R24|, +INF , PT ;  /* 0x7ff000001800742a */ /* 0x000fdc0003f2d200 */
[----:B------:R-:W-:Y:S02]  /*02c0*/  @!P1 IMAD.MOV.U32 R2, RZ, RZ, 0x0 ;  /* 0x00000000ff029424 */ /* 0x000fe400078e00ff */
[----:B------:R-:W-:-:S07]  /*02d0*/  @!P1 IMAD.MOV.U32 R3, RZ, RZ, 0x7ff00000 ;  /* 0x7ff00000ff039424 */ /* 0x000fce00078e00ff */
.L_x_240:
[----:B------:R-:W-:Y:S02]  /*02e0*/  FSEL R2, R2, RZ, P0 ;  /* 0x000000ff02027208 */ /* 0x000fe40000000000 */
[----:B------:R-:W-:-:S06]  /*02f0*/  FSEL R3, R3, 1.875, P0 ;  /* 0x3ff0000003037808 */ /* 0x000fcc0000000000 */
[----:B------:R-:W-:-:S07]  /*0300*/  DADD R26, R26, R2 ;  /* 0x000000001a1a7229 */ /* 0x000fce0000000002 */
[----:B0-----:R0:W-:Y:S04]  /*0310*/  STG.E.64 desc[UR14][R8.64], R26 ;  /* 0x0000001a08007986 */ /* 0x0011e8000c101b0e */
[----:B------:R-:W2:Y:S01]  /*0320*/  LDG.E.64 R24, desc[UR14][R4.64+-0x8] ;  /* 0xfffff80e04187981 */ /* 0x000ea2000c1e1b00 */
[----:B------:R-:W-:Y:S01]  /*0330*/  MOV R0, 0x360 ;  /* 0x0000036000007802 */ /* 0x000fe20000000f00 */
[----:B0-2---:R-:W-:-:S11]  /*0340*/  DADD R2, -RZ, |R24| ;  /* 0x00000000ff027229 */ /* 0x005fd60000000518 */
[----:B------:R-:W-:Y:S05]  /*0350*/  CALL.REL.NOINC `($_Z7l2_normPKdPdi$__internal_accurate_pow) ;  /* 0x0000000800cc7944 */ /* 0x000fea0003c00000 */
[C---:B------:R-:W-:Y:S02]  /*0360*/  DADD R6, R24.reuse, 2 ;  /* 0x4000000018067429 */ /* 0x040fe40000000000 */
        /* <DEDUP_REMOVED lines=13> */
.L_x_242:
[----:B------:R-:W-:-:S11]  /*0440*/  DADD R2, R24, 2 ;  /* 0x4000000018027429 */ /* 0x000fd60000000000 */
.L_x_241:
[----:B------:R-:W0:Y:S01]  /*0450*/  LDC.64 R6, c[0x0][0x388] ;  /* 0x0000e200ff067b82 */ /* 0x000e220000000a00 */
[----:B------:R-:W-:-:S06]  /*0460*/  DSETP.NEU.AND P0, PT, R24, 1, PT ;  /* 0x3ff000001800742a */ /* 0x000fcc0003f0d000 */
        /* <DEDUP_REMOVED lines=22> */
.L_x_244:
[----:B------:R-:W-:-:S11]  /*05d0*/  DADD R2, R26, 2 ;  /* 0x400000001a027429 */ /* 0x000fd60000000000 */
.L_x_243:
        /* <DEDUP_REMOVED lines=24> */
.L_x_246:
[----:B------:R-:W-:-:S11]  /*0760*/  DADD R2, R26, 2 ;  /* 0x400000001a027429 */ /* 0x000fd60000000000 */
.L_x_245:
[----:B------:R-:W0:Y:S01]  /*0770*/  LDC.64 R6, c[0x0][0x388] ;  /* 0x0000e200ff067b82 */ /* 0x000e220000000a00 */
[----:B------:R-:W-:Y:S01]  /*0780*/  DSETP.NEU.AND P0, PT, R26, 1, PT ;  /* 0x3ff000001a00742a */ /* 0x000fe20003f0d000 */
[----:B------:R-:W-:-:S04]  /*0790*/  UIADD3 UR11, UPT, UPT, UR11, 0x4, URZ ;  /* 0x000000040b0b7890 */ /* 0x000fc8000fffe0ff */
[----:B------:R-:W-:Y:S01]  /*07a0*/  UISETP.NE.AND UP0, UPT, UR11, URZ, UPT ;  /* 0x000000ff0b00728c */ /* 0x000fe2000bf05270 */
[----:B------:R-:W-:Y:S02]  /*07b0*/  FSEL R26, R2, RZ, P0 ;  /* 0x000000ff021a7208 */ /* 0x000fe40000000000 */
[----:B------:R-:W-:Y:S02]  /*07c0*/  FSEL R27, R3, 1.875, P0 ;  /* 0x3ff00000031b7808 */ /* 0x000fe40000000000 */
[----:B------:R-:W-:-:S04]  /*07d0*/  IADD3 R4, P0, PT, R4, 0x20, RZ ;  /* 0x0000002004047810 */ /* 0x000fc80007f1e0ff */
[----:B------:R-:W-:Y:S01]  /*07e0*/  DADD R26, R24, R26 ;  /* 0x00000000181a7229 */ /* 0x000fe2000000001a */
[----:B------:R-:W-:-:S06]  /*07f0*/  IMAD.X R5, RZ, RZ, R5, P0 ;  /* 0x000000ffff057224 */ /* 0x000fcc00000e0605 */
[----:B0-----:R0:W-:Y:S01]  /*0800*/  STG.E.64 desc[UR14][R6.64], R26 ;  /* 0x0000001a06007986 */ /* 0x0011e2000c101b0e */
[----:B------:R-:W-:Y:S05]  /*0810*/  BRA.U UP0, `(.L_x_247) ;  /* 0xfffffff900647547 */ /* 0x000fea000b83ffff */
.L_x_239:
[----:B------:R-:W-:-:S09]  /*0820*/  UISETP.NE.AND UP0, UPT, UR10, URZ, UPT ;  /* 0x000000ff0a00728c */ /* 0x000fd2000bf05270 */
[----:B------:R-:W-:Y:S05]  /*0830*/  BRA.U !UP0, `(.L_x_238) ;  /* 0x00000001088c7547 */ /* 0x000fea000b800000 */
[----:B------:R-:W1:Y:S01]  /*0840*/  LDCU.64 UR8, c[0x0][0x380] ;  /* 0x00007000ff0877ac */ /* 0x000e620008000a00 */
[----:B------:R-:W-:Y:S02]  /*0850*/  UIADD3 UR10, UPT, UPT, -UR10, URZ, URZ ;  /* 0x000000ff0a0a7290 */ /* 0x000fe4000fffe1ff */
[----:B-1----:R-:W-:-:S12]  /*0860*/  UIMAD.WIDE.U32 UR4, UR4, 0x8, UR8 ;  /* 0x00000008040478a5 */ /* 0x002fd8000f8e0008 */
.L_x_250:
[----:B------:R-:W-:Y:S02]  /*0870*/  IMAD.U32 R4, RZ, RZ, UR4 ;  /* 0x00000004ff047e24 */ /* 0x000fe4000f8e00ff */
[----:B------:R-:W-:-:S06]  /*0880*/  IMAD.U32 R5, RZ, RZ, UR5 ;  /* 0x00000005ff057e24 */ /* 0x000fcc000f8e00ff */
[----:B------:R-:W2:Y:S01]  /*0890*/  LDG.E.64 R4, desc[UR14][R4.64] ;  /* 0x0000000e04047981 */ /* 0x000ea2000c1e1b00 */
[----:B------:R-:W-:Y:S01]  /*08a0*/  MOV R0, 0x8d0 ;  /* 0x000008d000007802 */ /* 0x000fe20000000f00 */
[----:B-12---:R-:W-:-:S11]  /*08b0*/  DADD R2, -RZ, |R4| ;  /* 0x00000000ff027229 */ /* 0x006fd60000000504 */
[----:B0----5:R-:W-:Y:S05]  /*08c0*/  CALL.REL.NOINC `($_Z7l2_normPKdPdi$__internal_accurate_pow) ;  /* 0x0000000400707944 */ /* 0x021fea0003c00000 */
        /* <DEDUP_REMOVED lines=14> */
.L_x_249:
[----:B------:R-:W-:-:S11]  /*09b0*/  DADD R2, R4, 2 ;  /* 0x4000000004027429 */ /* 0x000fd60000000000 */
.L_x_248:
[----:B------:R-:W0:Y:S01]  /*09c0*/  LDC.64 R6, c[0x0][0x388] ;  /* 0x0000e200ff067b82 */ /* 0x000e220000000a00 */
[----:B------:R-:W-:Y:S01]  /*09d0*/  DSETP.NEU.AND P0, PT, R4, 1, PT ;  /* 0x3ff000000400742a */ /* 0x000fe20003f0d000 */
[----:B------:R-:W-:Y:S02]  /*09e0*/  UIADD3 UR4, UP0, UPT, UR4, 0x8, URZ ;  /* 0x0000000804047890 */ /* 0x000fe4000ff1e0ff */
[----:B------:R-:W-:Y:S02]  /*09f0*/  UIADD3 UR10, UPT, UPT, UR10, 0x1, URZ ;  /* 0x000000010a0a7890 */ /* 0x000fe4000fffe0ff */
[----:B------:R-:W-:Y:S01]  /*0a00*/  UIADD3.X UR5, UPT, UPT, URZ, UR5, URZ, UP0, !UPT ;  /* 0x00000005ff057290 */ /* 0x000fe200087fe4ff */
[----:B------:R-:W-:Y:S01]  /*0a10*/  FSEL R2, R2, RZ, P0 ;  /* 0x000000ff02027208 */ /* 0x000fe20000000000 */
[----:B------:R-:W-:Y:S01]  /*0a20*/  UISETP.NE.AND UP0, UPT, UR10, URZ, UPT ;  /* 0x000000ff0a00728c */ /* 0x000fe2000bf05270 */
[----:B------:R-:W-:-:S06]  /*0a30*/  FSEL R3, R3, 1.875, P0 ;  /* 0x3ff0000003037808 */ /* 0x000fcc0000000000 */
[----:B------:R-:W-:-:S07]  /*0a40*/  DADD R26, R26, R2 ;  /* 0x000000001a1a7229 */ /* 0x000fce0000000002 */
[----:B0-----:R1:W-:Y:S01]  /*0a50*/  STG.E.64 desc[UR14][R6.64], R26 ;  /* 0x0000001a06007986 */ /* 0x0013e2000c101b0e */
[----:B------:R-:W-:Y:S05]  /*0a60*/  BRA.U UP0, `(.L_x_250) ;  /* 0xfffffffd00807547 */ /* 0x000fea000b83ffff */
.L_x_238:
[----:B-----5:R-:W2:Y:S01]  /*0a70*/  MUFU.RSQ64H R3, R27 ;  /* 0x0000001b00037308 */ /* 0x020ea20000001c00 */
[----:B------:R-:W-:Y:S02]  /*0a80*/  VIADD R2, R27, 0xfcb00000 ;  /* 0xfcb000001b027836 */ /* 0x000fe40000000000 */
[----:B01----:R-:W-:Y:S02]  /*0a90*/  IMAD.MOV.U32 R6, RZ, RZ, 0x0 ;  /* 0x00000000ff067424 */ /* 0x003fe400078e00ff */
[----:B------:R-:W-:Y:S01]  /*0aa0*/  IMAD.MOV.U32 R7, RZ, RZ, 0x3fd80000 ;  /* 0x3fd80000ff077424 */ /* 0x000fe200078e00ff */
[----:B------:R-:W-:Y:S01]  /*0ab0*/  ISETP.GE.U32.AND P0, PT, R2, 0x7ca00000, PT ;  /* 0x7ca000000200780c */ /* 0x000fe20003f06070 */
[----:B--2---:R-:W-:-:S08]  /*0ac0*/  DMUL R4, R2, R2 ;  /* 0x0000000202047228 */ /* 0x004fd00000000000 */
[----:B------:R-:W-:-:S08]  /*0ad0*/  DFMA R4, -R4, R26, 1 ;  /* 0x3ff000000404742b */ /* 0x000fd0000000011a */
        /* <DEDUP_REMOVED lines=10> */
[----:B------:R-:W-:Y:S01]  /*0b80*/  MOV R0, 0xbb0 ;  /* 0x00000bb000007802 */ /* 0x000fe20000000f00 */
[----:B------:R-:W-:-:S07]  /*0b90*/  IMAD.MOV.U32 R5, RZ, RZ, R27 ;  /* 0x000000ffff057224 */ /* 0x000fce00078e001b */
[----:B------:R-:W-:Y:S05]  /*0ba0*/  CALL.REL.NOINC `($__internal_9_$__cuda_sm20_dsqrt_rn_f64_mediumpath_v1) ;  /* 0x00000000000c7944 */ /* 0x000fea0003c00000 */
.L_x_251:
[----:B------:R-:W0:Y:S02]  /*0bb0*/  LDC.64 R2, c[0x0][0x388] ;  /* 0x0000e200ff027b82 */ /* 0x000e240000000a00 */
[----:B0-----:R-:W-:Y:S01]  /*0bc0*/  STG.E.64 desc[UR14][R2.64], R4 ;  /* 0x0000000402007986 */ /* 0x001fe2000c101b0e */
[----:B------:R-:W-:Y:S05]  /*0bd0*/  EXIT ;  /* 0x000000000000794d */ /* 0x000fea0003800000 */
        .weak           $__internal_9_$__cuda_sm20_dsqrt_rn_f64_mediumpath_v1
        .type           $__internal_9_$__cuda_sm20_dsqrt_rn_f64_mediumpath_v1,@function
        .size           $__internal_9_$__cuda_sm20_dsqrt_rn_f64_mediumpath_v1,($_Z7l2_normPKdPdi$__internal_accurate_pow - $__internal_9_$__cuda_sm20_dsqrt_rn_f64_mediumpath_v1)
$__internal_9_$__cuda_sm20_dsqrt_rn_f64_mediumpath_v1:
[----:B------:R-:W-:Y:S01]  /*0be0*/  ISETP.GE.U32.AND P0, PT, R2, -0x3400000, PT ;  /* 0xfcc000000200780c */ /* 0x000fe20003f06070 */
[----:B------:R-:W-:Y:S02]  /*0bf0*/  IMAD.MOV.U32 R6, RZ, RZ, R8 ;  /* 0x000000ffff067224 */ /* 0x000fe400078e0008 */
[----:B------:R-:W-:Y:S02]  /*0c00*/  IMAD.MOV.U32 R2, RZ, RZ, R12 ;  /* 0x000000ffff027224 */ /* 0x000fe400078e000c */
[----:B------:R-:W-:-:S08]  /*0c10*/  IMAD.MOV.U32 R3, RZ, RZ, R13 ;  /* 0x000000ffff037224 */ /* 0x000fd000078e000d */
        /* <DEDUP_REMOVED lines=9> */
.L_x_252:
        /* <DEDUP_REMOVED lines=9> */
[----:B------:R-:W-:Y:S01]  /*0d40*/  IMAD.MOV.U32 R8, RZ, RZ, 0x0 ;  /* 0x00000000ff087424 */ /* 0x000fe200078e00ff */
[----:B------:R-:W-:Y:S01]  /*0d50*/  MOV R9, 0x3fd80000 ;  /* 0x3fd8000000097802 */ /* 0x000fe20000000f00 */
[----:B------:R-:W-:-:S03]  /*0d60*/  IMAD.MOV.U32 R4, RZ, RZ, RZ ;  /* 0x000000ffff047224 */ /* 0x000fc600078e00ff */
        /* <DEDUP_REMOVED lines=12> */
.L_x_254:
[----:B------:R-:W-:-:S11]  /*0e30*/  DADD R2, R4, R4 ;  /* 0x0000000004027229 */ /* 0x000fd60000000004 */
.L_x_253:
[----:B------:R-:W-:Y:S02]  /*0e40*/  IMAD.MOV.U32 R4, RZ, RZ, R2 ;  /* 0x000000ffff047224 */ /* 0x000fe400078e0002 */
[----:B------:R-:W-:Y:S02]  /*0e50*/  IMAD.MOV.U32 R5, RZ, RZ, R3 ;  /* 0x000000ffff057224 */ /* 0x000fe400078e0003 */
[----:B------:R-:W-:Y:S02]  /*0e60*/  IMAD.MOV.U32 R2, RZ, RZ, R0 ;  /* 0x000000ffff027224 */ /* 0x000fe400078e0000 */
[----:B------:R-:W-:-:S04]  /*0e70*/  IMAD.MOV.U32 R3, RZ, RZ, 0x0 ;  /* 0x00000000ff037424 */ /* 0x000fc800078e00ff */
[----:B------:R-:W-:Y:S05]  /*0e80*/  RET.REL.NODEC R2 `(_Z7l2_normPKdPdi) ;  /* 0xfffffff0025c7950 */ /* 0x000fea0003c3ffff */
        .type           $_Z7l2_normPKdPdi$__internal_accurate_pow,@function
        .size           $_Z7l2_normPKdPdi$__internal_accurate_pow,(.L_x_277 - $_Z7l2_normPKdPdi$__internal_accurate_pow)
$_Z7l2_normPKdPdi$__internal_accurate_pow:
[----:B------:R-:W-:Y:S01]  /*0e90*/  ISETP.GT.U32.AND P0, PT, R3, 0xfffff, PT ;  /* 0x000fffff0300780c */ /* 0x000fe20003f04070 */
[----:B------:R-:W-:Y:S01]  /*0ea0*/  IMAD.MOV.U32 R8, RZ, RZ, R3 ;  /* 0x000000ffff087224 */ /* 0x000fe200078e0003 */
[----:B------:R-:W-:Y:S01]  /*0eb0*/  UMOV UR8, 0x7d2cafe2 ;  /* 0x7d2cafe200087882 */ /* 0x000fe20000000000 */
[----:B------:R-:W-:Y:S01]  /*0ec0*/  IMAD.MOV.U32 R12, RZ, RZ, 0x41ad3b5a ;  /* 0x41ad3b5aff0c7424 */ /* 0x000fe200078e00ff */
[----:B------:R-:W-:Y:S01]  /*0ed0*/  UMOV UR9, 0x3eb0f5ff ;  /* 0x3eb0f5ff00097882 */ /* 0x000fe20000000000 */
[----:B------:R-:W-:Y:S01]  /*0ee0*/  IMAD.MOV.U32 R13, RZ, RZ, 0x3ed0f5d2 ;  /* 0x3ed0f5d2ff0d7424 */ /* 0x000fe200078e00ff */
[----:B------:R-:W-:Y:S01]  /*0ef0*/  UMOV UR12, 0xfefa39ef ;  /* 0xfefa39ef000c7882 */ /* 0x000fe20000000000 */
[----:B------:R-:W-:-:S06]  /*0f00*/  UMOV UR13, 0x3fe62e42 ;  /* 0x3fe62e42000d7882 */ /* 0x000fcc0000000000 */
[----:B------:R-:W-:Y:S01]  /*0f10*/  @!P0 DMUL R6, R2, 1.80143985094819840000e+16 ;  /* 0x4350000002068828 */ /* 0x000fe20000000000 */
[----:B------:R-:W-:-:S09]  /*0f20*/  SHF.R.U32.HI R3, RZ, 0x14, R3 ;  /* 0x00000014ff037819 */ /* 0x000fd20000011603 */
[----:B------:R-:W-:Y:S01]  /*0f30*/  @!P0 IMAD.MOV.U32 R8, RZ, RZ, R7 ;  /* 0x000000ffff088224 */ /* 0x000fe200078e0007 */
[----:B------:R-:W-:Y:S01]  /*0f40*/  @!P0 LEA.HI R3, R7, 0xffffffca, RZ, 0xc ;  /* 0xffffffca07038811 */ /* 0x000fe200078f60ff */
[----:B------:R-:W-:-:S03]  /*0f50*/  @!P0 IMAD.MOV.U32 R2, RZ, RZ, R6 ;  /* 0x000000ffff028224 */ /* 0x000fc600078e0006 */
[----:B------:R-:W-:Y:S01]  /*0f60*/  LOP3.LUT R8, R8, 0x800fffff, RZ, 0xc0, !PT ;  /* 0x800fffff08087812 */ /* 0x000fe200078ec0ff */
[----:B------:R-:W-:Y:S02]  /*0f70*/  IMAD.MOV.U32 R10, RZ, RZ, R2 ;  /* 0x000000ffff0a7224 */ /* 0x000fe400078e0002 */
[----:B------:R-:W-:Y:S01]  /*0f80*/  VIADD R2, R3, 0xfffffc01 ;  /* 0xfffffc0103027836 */ /* 0x000fe20000000000 */
[----:B------:R-:W-:Y:S01]  /*0f90*/  LOP3.LUT R11, R8, 0x3ff00000, RZ, 0xfc, !PT ;  /* 0x3ff00000080b7812 */ /* 0x000fe200078efcff */
[----:B------:R-:W-:-:S03]  /*0fa0*/  IMAD.MOV.U32 R8, RZ, RZ, RZ ;  /* 0x000000ffff087224 */ /* 0x000fc600078e00ff */
[----:B------:R-:W-:-:S13]  /*0fb0*/  ISETP.GE.U32.AND P1, PT, R11, 0x3ff6a09f, PT ;  /* 0x3ff6a09f0b00780c */ /* 0x000fda0003f26070 */
[----:B------:R-:W-:Y:S02]  /*0fc0*/  @P1 VIADD R9, R11, 0xfff00000 ;  /* 0xfff000000b091836 */ /* 0x000fe40000000000 */
[----:B------:R-:W-:Y:S02]  /*0fd0*/  @P1 VIADD R2, R3, 0xfffffc02 ;  /* 0xfffffc0203021836 */ /* 0x000fe40000000000 */
[----:B------:R-:W-:Y:S02]  /*0fe0*/  @P1 IMAD.MOV.U32 R11, RZ, RZ, R9 ;  /* 0x000000ffff0b1224 */ /* 0x000fe400078e0009 */
[----:B------:R-:W-:Y:S01]  /*0ff0*/  IMAD.MOV.U32 R3, RZ, RZ, 0x43300000 ;  /* 0x43300000ff037424 */ /* 0x000fe200078e00ff */
[----:B------:R-:W-:-:S03]  /*1000*/  LOP3.LUT R2, R2, 0x80000000, RZ, 0x3c, !PT ;  /* 0x8000000002027812 */ /* 0x000fc600078e3cff */
        /* <DEDUP_REMOVED lines=32> */
[----:B------:R-:W-:-:S03]  /*1210*/  DFMA R22, R8, R8, -R14 ;  /* 0x000000080816722b */ /* 0x000fc6000000080e */
[----:B------:R-:W-:-:S08]  /*1220*/  DFMA R10, R20, R18, UR8 ;  /* 0x00000008140a7e2b */ /* 0x000fd00008000012 */
[----:B------:R-:W-:Y:S01]  /*1230*/  DADD R16, -R10, UR8 ;  /* 0x000000080a107e29 */ /* 0x000fe20008000100 */
[----:B------:R-:W-:Y:S01]  /*1240*/  UMOV UR8, 0xb9e7b0 ;  /* 0x00b9e7b000087882 */ /* 0x000fe20000000000 */
[----:B------:R-:W-:-:S06]  /*1250*/  UMOV UR9, 0x3c46a4cb ;  /* 0x3c46a4cb00097882 */ /* 0x000fcc0000000000 */
[----:B------:R-:W-:Y:S02]  /*1260*/  DFMA R16, R20, R18, R16 ;  /* 0x000000121410722b */ /* 0x000fe40000000010 */
[----:B------:R-:W-:Y:S01]  /*1270*/  DMUL R18, R8, R14 ;  /* 0x0000000e08127228 */ /* 0x000fe20000000000 */
[----:B------:R-:W-:Y:S01]  /*1280*/  VIADD R21, R13, 0x100000 ;  /* 0x001000000d157836 */ /* 0x000fe20000000000 */
[----:B------:R-:W-:-:S04]  /*1290*/  MOV R20, R12 ;  /* 0x0000000c00147202 */ /* 0x000fc80000000f00 */
        /* <DEDUP_REMOVED lines=26> */
[--C-:B------:R-:W-:Y:S01]  /*1440*/  DFMA R6, R2, UR8, R8.reuse ;  /* 0x0000000802067c2b */ /* 0x100fe20008000008 */
[----:B------:R-:W-:Y:S01]  /*1450*/  UMOV UR8, 0x3b39803f ;  /* 0x3b39803f00087882 */ /* 0x000fe20000000000 */
[----:B------:R-:W-:Y:S01]  /*1460*/  DADD R14, R14, -R8 ;  /* 0x000000000e0e7229 */ /* 0x000fe20000000808 */
[----:B------:R-:W-:-:S05]  /*1470*/  UMOV UR9, 0x3c7abc9e ;  /* 0x3c7abc9e00097882 */ /* 0x000fca0000000000 */
[----:B------:R-:W-:Y:S02]  /*1480*/  DFMA R10, R2, -UR12, R6 ;  /* 0x8000000c020a7c2b */ /* 0x000fe40008000006 */
[----:B------:R-:W-:-:S06]  /*1490*/  DADD R14, R12, R14 ;  /* 0x000000000c0e7229 */ /* 0x000fcc000000000e */
        /* <DEDUP_REMOVED lines=15> */
[----:B------:R-:W-:Y:S01]  /*1590*/  IMAD.MOV.U32 R6, RZ, RZ, 0x652b82fe ;  /* 0x652b82feff067424 */ /* 0x000fe200078e00ff */
[----:B------:R-:W-:Y:S01]  /*15a0*/  UMOV UR9, 0x3c7abc9e ;  /* 0x3c7abc9e00097882 */ /* 0x000fe20000000000 */
[----:B------:R-:W-:-:S04]  /*15b0*/  IMAD.MOV.U32 R7, RZ, RZ, 0x3ff71547 ;  /* 0x3ff71547ff077424 */ /* 0x000fc800078e00ff */
        /* <DEDUP_REMOVED lines=46> */
[----:B------:R-:W-:Y:S01]  /*18a0*/  FSEL R11, R11, RZ, P0 ;  /* 0x000000ff0b0b7208 */ /* 0x000fe20000000000 */
[----:B------:R-:W-:Y:S06]  /*18b0*/  @P1 BRA `(.L_x_255) ;  /* 0x00000000001c1947 */ /* 0x000fec0003800000 */
[----:B------:R-:W-:Y:S01]  /*18c0*/  LEA.HI R2, R6, R6, RZ, 0x1 ;  /* 0x0000000606027211 */ /* 0x000fe200078f08ff */
[----:B------:R-:W-:-:S03]  /*18d0*/  IMAD.MOV.U32 R10, RZ, RZ, RZ ;  /* 0x000000ffff0a7224 */ /* 0x000fc600078e00ff */
[----:B------:R-:W-:-:S05]  /*18e0*/  SHF.R.S32.HI R3, RZ, 0x1, R2 ;  /* 0x00000001ff037819 */ /* 0x000fca0000011402 */
[----:B------:R-:W-:Y:S02]  /*18f0*/  IMAD.IADD R6, R6, 0x1, -R3 ;  /* 0x0000000106067824 */ /* 0x000fe400078e0a03 */
[----:B------:R-:W-:-:S03]  /*1900*/  IMAD R9, R3, 0x100000, R9 ;  /* 0x0010000003097824 */ /* 0x000fc600078e0209 */
[----:B------:R-:W-:-:S06]  /*1910*/  LEA R11, R6, 0x3ff00000, 0x14 ;  /* 0x3ff00000060b7811 */ /* 0x000fcc00078ea0ff */
[----:B------:R-:W-:-:S11]  /*1920*/  DMUL R10, R8, R10 ;  /* 0x0000000a080a7228 */ /* 0x000fd60000000000 */
.L_x_255:
[----:B------:R-:W-:Y:S01]  /*1930*/  DFMA R12, R12, R10, R10 ;  /* 0x0000000a0c0c722b */ /* 0x000fe2000000000a */
[----:B------:R-:W-:Y:S01]  /*1940*/  IMAD.MOV.U32 R6, RZ, RZ, R0 ;  /* 0x000000ffff067224 */ /* 0x000fe200078e0000 */
[----:B------:R-:W-:Y:S01]  /*1950*/  DSETP.NEU.AND P0, PT, |R10|, +INF , PT ;  /* 0x7ff000000a00742a */ /* 0x000fe20003f0d200 */
[----:B------:R-:W-:-:S07]  /*1960*/  IMAD.MOV.U32 R7, RZ, RZ, 0x0 ;  /* 0x00000000ff077424 */ /* 0x000fce00078e00ff */
[----:B------:R-:W-:Y:S02]  /*1970*/  FSEL R2, R10, R12, !P0 ;  /* 0x0000000c0a027208 */ /* 0x000fe40004000000 */
[----:B------:R-:W-:Y:S01]  /*1980*/  FSEL R10, R11, R13, !P0 ;  /* 0x0000000d0b0a7208 */ /* 0x000fe20004000000 */
[----:B------:R-:W-:Y:S06]  /*1990*/  RET.REL.NODEC R6 `(_Z7l2_normPKdPdi) ;  /* 0xffffffe406987950 */ /* 0x000fec0003c3ffff */
.L_x_256:
        /* <DEDUP_REMOVED lines=14> */
.L_x_277:


//--------------------- .text._Z3sumPKdPdi        --------------------------
	.section	.text._Z3sumPKdPdi,"ax",@progbits
	.align	128
        .global         _Z3sumPKdPdi
        .type           _Z3sumPKdPdi,@function
        .size           _Z3sumPKdPdi,(.L_x_295 - _Z3sumPKdPdi)
        .other          _Z3sumPKdPdi,@"STO_CUDA_ENTRY STV_DEFAULT"
_Z3sumPKdPdi:
.text._Z3sumPKdPdi:
[----:B------:R-:W-:Y:S01]  /*0000*/  LDC R1, c[0x0][0x37c] ;  /* 0x0000df00ff017b82 */ /* 0x000fe20000000800 */
[----:B------:R-:W0:Y:S07]  /*0010*/  S2R R2, SR_TID.X ;  /* 0x0000000000027919 */ /* 0x000e2e0000002100 */
[----:B------:R-:W1:Y:S01]  /*0020*/  S2UR UR4, SR_CTAID.X ;  /* 0x00000000000479c3 */ /* 0x000e620000002500 */
[----:B------:R-:W1:Y:S07]  /*0030*/  LDCU UR5, c[0x0][0x360] ;  /* 0x00006c00ff0577ac */ /* 0x000e6e0008000800 */
[----:B------:R-:W2:Y:S01]  /*0040*/  LDC R0, c[0x0][0x390] ;  /* 0x0000e400ff007b82 */ /* 0x000ea20000000800 */
[----:B-1----:R-:W-:Y:S01]  /*0050*/  UIMAD UR4, UR4, UR5, URZ ;  /* 0x00000005040472a4 */ /* 0x002fe2000f8e02ff */
[----:B0-----:R-:W-:Y:S01]  /*0060*/  IMAD.MOV R2, RZ, RZ, -R2 ;  /* 0x000000ffff027224 */ /* 0x001fe200078e0a02 */
[----:B--2---:R-:W-:-:S04]  /*0070*/  ISETP.GE.AND P0, PT, R0, 0x1, PT ;  /* 0x000000010000780c */ /* 0x004fc80003f06270 */
[----:B------:R-:W-:-:S13]  /*0080*/  ISETP.NE.OR P0, PT, R2, UR4, !P0 ;  /* 0x0000000402007c0c */ /* 0x000fda000c705670 */
[----:B------:R-:W-:Y:S05]  /*0090*/  @P0 EXIT ;  /* 0x000000000000094d */ /* 0x000fea0003800000 */
[----:B------:R-:W0:Y:S01]  /*00a0*/  LDC.64 R2, c[0x0][0x388] ;  /* 0x0000e200ff027b82 */ /* 0x000e220000000a00 */
[----:B------:R-:W0:Y:S01]  /*00b0*/  LDCU.64 UR6, c[0x0][0x358] ;  /* 0x00006b00ff0677ac */ /* 0x000e220008000a00 */
[C---:B------:R-:W-:Y:S02]  /*00c0*/  ISETP.GE.U32.AND P1, PT, R0.reuse, 0x10, PT ;  /* 0x000000100000780c */ /* 0x040fe40003f26070 */
[----:B------:R-:W-:Y:S01]  /*00d0*/  LOP3.LUT R8, R0, 0xf, RZ, 0xc0, !PT ;  /* 0x0000000f00087812 */ /* 0x000fe200078ec0ff */
[----:B------:R-:W-:-:S03]  /*00e0*/  IMAD.MOV.U32 R6, RZ, RZ, RZ ;  /* 0x000000ffff067224 */ /* 0x000fc600078e00ff */
[----:B------:R-:W-:Y:S01]  /*00f0*/  ISETP.NE.AND P0, PT, R8, RZ, PT ;  /* 0x000000ff0800720c */ /* 0x000fe20003f05270 */
[----:B0-----:R0:W5:Y:S06]  /*0100*/  LDG.E.64 R10, desc[UR6][R2.64] ;  /* 0x00000006020a7981 */ /* 0x00116c000c1e1b00 */
[----:B------:R-:W-:Y:S06]  /*0110*/  @!P1 BRA `(.L_x_257) ;  /* 0x0000000000f89947 */ /* 0x000fec0003800000 */
[----:B------:R-:W1:Y:S01]  /*0120*/  LDCU.64 UR4, c[0x0][0x380] ;  /* 0x00007000ff0477ac */ /* 0x000e620008000a00 */
[----:B------:R-:W-:-:S05]  /*0130*/  LOP3.LUT R6, R0, 0x7ffffff0, RZ, 0xc0, !PT ;  /* 0x7ffffff000067812 */ /* 0x000fca00078ec0ff */
[----:B------:R-:W-:Y:S01]  /*0140*/  IMAD.MOV R7, RZ, RZ, -R6 ;  /* 0x000000ffff077224 */ /* 0x000fe200078e0a06 */
[----:B-1----:R-:W-:-:S04]  /*0150*/  UIADD3 UR4, UP0, UPT, UR4, 0x40, URZ ;  /* 0x0000004004047890 */ /* 0x002fc8000ff1e0ff */
[----:B------:R-:W-:Y:S02]  /*0160*/  UIADD3.X UR5, UPT, UPT, URZ, UR5, URZ, UP0, !UPT ;  /* 0x00000005ff057290 */ /* 0x000fe400087fe4ff */
[----:B------:R-:W-:-:S04]  /*0170*/  IMAD.U32 R9, RZ, RZ, UR4 ;  /* 0x00000004ff097e24 */ /* 0x000fc8000f8e00ff */
[----:B------:R-:W-:-:S07]  /*0180*/  IMAD.U32 R12, RZ, RZ, UR5 ;  /* 0x00000005ff0c7e24 */ /* 0x000fce000f8e00ff */
.L_x_258:
[----:B------:R-:W-:Y:S01]  /*0190*/  MOV R4, R9 ;  /* 0x0000000900047202 */ /* 0x000fe20000000f00 */
[----:B------:R-:W-:-:S05]  /*01a0*/  IMAD.MOV.U32 R5, RZ, RZ, R12 ;  /* 0x000000ffff057224 */ /* 0x000fca00078e000c */
[----:B--2---:R-:W2:Y:S02]  /*01b0*/  LDG.E.64 R12, desc[UR6][R4.64+-0x40] ;  /* 0xffffc006040c7981 */ /* 0x004ea4000c1e1b00 */
[----:B--2--5:R-:W-:-:S07]  /*01c0*/  DADD R12, R12, R10 ;  /* 0x000000000c0c7229 */ /* 0x024fce000000000a */
[----:B------:R1:W-:Y:S04]  /*01d0*/  STG.E.64 desc[UR6][R2.64], R12 ;  /* 0x0000000c02007986 */ /* 0x0003e8000c101b06 */
[----:B------:R-:W2:Y:S02]  /*01e0*/  LDG.E.64 R10, desc[UR6][R4.64+-0x38] ;  /* 0xffffc806040a7981 */ /* 0x000ea4000c1e1b00 */
[----:B--2---:R-:W-:-:S07]  /*01f0*/  DADD R10, R12, R10 ;  /* 0x000000000c0a7229 */ /* 0x004fce000000000a */
[----:B------:R2:W-:Y:S04]  /*0200*/  STG.E.64 desc[UR6][R2.64], R10 ;  /* 0x0000000a02007986 */ /* 0x0005e8000c101b06 */
[----:B------:R-:W3:Y:S02]  /*0210*/  LDG.E.64 R14, desc[UR6][R4.64+-0x30] ;  /* 0xffffd006040e7981 */ /* 0x000ee4000c1e1b00 */
[----:B---3--:R-:W-:-:S07]  /*0220*/  DADD R14, R10, R14 ;  /* 0x000000000a0e7229 */ /* 0x008fce000000000e */
[----:B------:R3:W-:Y:S04]  /*0230*/  STG.E.64 desc[UR6][R2.64], R14 ;  /* 0x0000000e02007986 */ /* 0x0007e8000c101b06 */
[----:B------:R-:W4:Y:S02]  /*0240*/  LDG.E.64 R16, desc[UR6][R4.64+-0x28] ;  /* 0xffffd80604107981 */ /* 0x000f24000c1e1b00 */
[----:B----4-:R-:W-:-:S07]  /*0250*/  DADD R16, R14, R16 ;  /* 0x000000000e107229 */ /* 0x010fce0000000010 */
[----:B------:R4:W-:Y:S04]  /*0260*/  STG.E.64 desc[UR6][R2.64], R16 ;  /* 0x0000001002007986 */ /* 0x0009e8000c101b06 */
[----:B------:R-:W2:Y:S02]  /*0270*/  LDG.E.64 R18, desc[UR6][R4.64+-0x20] ;  /* 0xffffe00604127981 */ /* 0x000ea4000c1e1b00 */
[----:B--2---:R-:W-:-:S07]  /*0280*/  DADD R18, R16, R18 ;  /* 0x0000000010127229 */ /* 0x004fce0000000012 */
[----:B------:R2:W-:Y:S04]  /*0290*/  STG.E.64 desc[UR6][R2.64], R18 ;  /* 0x0000001202007986 */ /* 0x0005e8000c101b06 */
[----:B-1----:R-:W3:Y:S02]  /*02a0*/  LDG.E.64 R12, desc[UR6][R4.64+-0x18] ;  /* 0xffffe806040c7981 */ /* 0x002ee4000c1e1b00 */
[----:B---3--:R-:W-:-:S07]  /*02b0*/  DADD R12, R18, R12 ;  /* 0x00000000120c7229 */ /* 0x008fce000000000c */
        /* <DEDUP_REMOVED lines=10> */
[----:B------:R-:W3:Y:S02]  /*0360*/  LDG.E.64 R18, desc[UR6][R4.64+0x8] ;  /* 0x0000080604127981 */ /* 0x000ee4000c1e1b00 */
[----:B---3--:R-:W-:-:S07]  /*0370*/  DADD R18, R16, R18 ;  /* 0x0000000010127229 */ /* 0x008fce0000000012 */
[----:B------:R3:W-:Y:S04]  /*0380*/  STG.E.64 desc[UR6][R2.64], R18 ;  /* 0x0000001202007986 */ /* 0x0007e8000c101b06 */
[----:B-1----:R-:W4:Y:S02]  /*0390*/  LDG.E.64 R12, desc[UR6][R4.64+0x10] ;  /* 0x00001006040c7981 */ /* 0x002f24000c1e1b00 */
[----:B----4-:R-:W-:-:S07]  /*03a0*/  DADD R12, R18, R12 ;  /* 0x00000000120c7229 */ /* 0x010fce000000000c */
        /* <DEDUP_REMOVED lines=10> */
[----:B------:R-:W3:Y:S01]  /*0450*/  LDG.E.64 R18, desc[UR6][R4.64+0x30] ;  /* 0x0000300604127981 */ /* 0x000ee2000c1e1b00 */
[----:B------:R-:W-:Y:S01]  /*0460*/  VIADD R7, R7, 0x10 ;  /* 0x0000001007077836 */ /* 0x000fe20000000000 */
[----:B---3--:R-:W-:-:S07]  /*0470*/  DADD R18, R16, R18 ;  /* 0x0000000010127229 */ /* 0x008fce0000000012 */
[----:B------:R2:W-:Y:S04]  /*0480*/  STG.E.64 desc[UR6][R2.64], R18 ;  /* 0x0000001202007986 */ /* 0x0005e8000c101b06 */
[----:B-1----:R-:W4:Y:S01]  /*0490*/  LDG.E.64 R12, desc[UR6][R4.64+0x38] ;  /* 0x00003806040c7981 */ /* 0x002f22000c1e1b00 */
[----:B------:R-:W-:Y:S02]  /*04a0*/  ISETP.NE.AND P1, PT, R7, RZ, PT ;  /* 0x000000ff0700720c */ /* 0x000fe40003f25270 */
[----:B------:R-:W-:Y:S01]  /*04b0*/  IADD3 R9, P2, PT, R4, 0x80, RZ ;  /* 0x0000008004097810 */ /* 0x000fe20007f5e0ff */
[----:B----4-:R-:W-:-:S04]  /*04c0*/  DADD R10, R18, R12 ;  /* 0x00000000120a7229 */ /* 0x010fc8000000000c */
[----:B------:R-:W-:-:S03]  /*04d0*/  IMAD.X R12, RZ, RZ, R5, P2 ;  /* 0x000000ffff0c7224 */ /* 0x000fc600010e0605 */
[----:B------:R2:W-:Y:S03]  /*04e0*/  STG.E.64 desc[UR6][R2.64], R10 ;  /* 0x0000000a02007986 */ /* 0x0005e6000c101b06 */
[----:B------:R-:W-:Y:S05]  /*04f0*/  @P1 BRA `(.L_x_258) ;  /* 0xfffffffc00241947 */ /* 0x000fea000383ffff */
.L_x_257:
[----:B------:R-:W-:Y:S05]  /*0500*/  @!P0 EXIT ;  /* 0x000000000000894d */ /* 0x000fea0003800000 */
[----:B------:R-:W-:Y:S02]  /*0510*/  ISETP.GE.U32.AND P0, PT, R8, 0x8, PT ;  /* 0x000000080800780c */ /* 0x000fe40003f06070 */
[----:B------:R-:W-:-:S04]  /*0520*/  LOP3.LUT R7, R0, 0x7, RZ, 0xc0, !PT ;  /* 0x0000000700077812 */ /* 0x000fc800078ec0ff */
[----:B------:R-:W-:-:S07]  /*0530*/  ISETP.NE.AND P1, PT, R7, RZ, PT ;  /* 0x000000ff0700720c */ /* 0x000fce0003f25270 */
[----:B------:R-:W-:Y:S06]  /*0540*/  @!P0 BRA `(.L_x_259) ;  /* 0x00000000006c8947 */ /* 0x000fec0003800000 */
[----:B------:R-:W1:Y:S02]  /*0550*/  LDC.64 R4, c[0x0][0x380] ;  /* 0x0000e000ff047b82 */ /* 0x000e640000000a00 */
[----:B-1----:R-:W-:-:S05]  /*0560*/  IMAD.WIDE.U32 R4, R6, 0x8, R4 ;  /* 0x0000000806047825 */ /* 0x002fca00078e0004 */
[----:B------:R-:W3:Y:S02]  /*0570*/  LDG.E.64 R8, desc[UR6][R4.64] ;  /* 0x0000000604087981 */ /* 0x000ee4000c1e1b00 */
[----:B---3-5:R-:W-:-:S07]  /*0580*/  DADD R8, R10, R8 ;  /* 0x000000000a087229 */ /* 0x028fce0000000008 */
[----:B------:R1:W-:Y:S04]  /*0590*/  STG.E.64 desc[UR6][R2.64], R8 ;  /* 0x0000000802007986 */ /* 0x0003e8000c101b06 */
[----:B--2---:R-:W2:Y:S02]  /*05a0*/  LDG.E.64 R10, desc[UR6][R4.64+0x8] ;  /* 0x00000806040a7981 */ /* 0x004ea4000c1e1b00 */
        /* <DEDUP_REMOVED lines=11> */
[----:B-1----:R-:W2:Y:S02]  /*0660*/  LDG.E.64 R8, desc[UR6][R4.64+0x28] ;  /* 0x0000280604087981 */ /* 0x002ea4000c1e1b00 */
[----:B--2---:R-:W-:-:S07]  /*0670*/  DADD R8, R16, R8 ;  /* 0x0000000010087229 */ /* 0x004fce0000000008 */
[----:B------:R4:W-:Y:S04]  /*0680*/  STG.E.64 desc[UR6][R2.64], R8 ;  /* 0x0000000802007986 */ /* 0x0009e8000c101b06 */
[----:B------:R-:W3:Y:S02]  /*0690*/  LDG.E.64 R10, desc[UR6][R4.64+0x30] ;  /* 0x00003006040a7981 */ /* 0x000ee4000c1e1b00 */
[----:B---3--:R-:W-:-:S07]  /*06a0*/  DADD R12, R8, R10 ;  /* 0x00000000080c7229 */ /* 0x008fce000000000a */
[----:B------:R4:W-:Y:S04]  /*06b0*/  STG.E.64 desc[UR6][R2.64], R12 ;  /* 0x0000000c02007986 */ /* 0x0009e8000c101b06 */
[----:B------:R-:W2:Y:S01]  /*06c0*/  LDG.E.64 R10, desc[UR6][R4.64+0x38] ;  /* 0x00003806040a7981 */ /* 0x000ea2000c1e1b00 */
[----:B------:R-:W-:Y:S01]  /*06d0*/  IADD3 R6, PT, PT, R6, 0x8, RZ ;  /* 0x0000000806067810 */ /* 0x000fe20007ffe0ff */
[----:B--2---:R-:W-:-:S07]  /*06e0*/  DADD R10, R12, R10 ;  /* 0x000000000c0a7229 */ /* 0x004fce000000000a */
[----:B------:R4:W-:Y:S04]  /*06f0*/  STG.E.64 desc[UR6][R2.64], R10 ;  /* 0x0000000a02007986 */ /* 0x0009e8000c101b06 */
.L_x_259:
[----:B------:R-:W-:Y:S05]  /*0700*/  @!P1 EXIT ;  /* 0x000000000000994d */ /* 0x000fea0003800000 */
[----:B------:R-:W-:Y:S02]  /*0710*/  ISETP.GE.U32.AND P0, PT, R7, 0x4, PT ;  /* 0x000000040700780c */ /* 0x000fe40003f06070 */
[----:B------:R-:W-:-:S04]  /*0720*/  LOP3.LUT R0, R0, 0x3, RZ, 0xc0, !PT ;  /* 0x0000000300007812 */ /* 0x000fc800078ec0ff */
[----:B------:R-:W-:-:S07]  /*0730*/  ISETP.NE.AND P1, PT, R0, RZ, PT ;  /* 0x000000ff0000720c */ /* 0x000fce0003f25270 */
[----:B------:R-:W-:Y:S06]  /*0740*/  @!P0 BRA `(.L_x_260) ;  /* 0x00000000003c8947 */ /* 0x000fec0003800000 */
[----:B------:R-:W2:Y:S02]  /*0750*/  LDC.64 R4, c[0x0][0x380] ;  /* 0x0000e000ff047b82 */ /* 0x000ea40000000a00 */
[----:B--2-4-:R-:W-:-:S05]  /*0760*/  IMAD.WIDE.U32 R14, R6, 0x8, R4 ;  /* 0x00000008060e7825 */ /* 0x014fca00078e0004 */
[----:B------:R-:W2:Y:S02]  /*0770*/  LDG.E.64 R4, desc[UR6][R14.64] ;  /* 0x000000060e047981 */ /* 0x000ea4000c1e1b00 */
[----:B--2--5:R-:W-:-:S07]  /*0780*/  DADD R4, R10, R4 ;  /* 0x000000000a047229 */ /* 0x024fce0000000004 */
[----:B------:R1:W-:Y:S04]  /*0790*/  STG.E.64 desc[UR6][R2.64], R4 ;  /* 0x0000000402007986 */ /* 0x0003e8000c101b06 */
[----:B------:R-:W2:Y:S02]  /*07a0*/  LDG.E.64 R8, desc[UR6][R14.64+0x8] ;  /* 0x000008060e087981 */ /* 0x000ea4000c1e1b00 */
[----:B--2---:R-:W-:-:S07]  /*07b0*/  DADD R8, R4, R8 ;  /* 0x0000000004087229 */ /* 0x004fce0000000008 */
[----:B------:R1:W-:Y:S04]  /*07c0*/  STG.E.64 desc[UR6][R2.64], R8 ;  /* 0x0000000802007986 */ /* 0x0003e8000c101b06 */
[----:B------:R-:W2:Y:S02]  /*07d0*/  LDG.E.64 R10, desc[UR6][R14.64+0x10] ;  /* 0x000010060e0a7981 */ /* 0x000ea4000c1e1b00 */
[----:B--2---:R-:W-:-:S07]  /*07e0*/  DADD R12, R8, R10 ;  /* 0x00000000080c7229 */ /* 0x004fce000000000a */
[----:B------:R1:W-:Y:S04]  /*07f0*/  STG.E.64 desc[UR6][R2.64], R12 ;  /* 0x0000000c02007986 */ /* 0x0003e8000c101b06 */
[----:B------:R-:W2:Y:S01]  /*0800*/  LDG.E.64 R10, desc[UR6][R14.64+0x18] ;  /* 0x000018060e0a7981 */ /* 0x000ea2000c1e1b00 */
[----:B------:R-:W-:Y:S01]  /*0810*/  VIADD R6, R6, 0x4 ;  /* 0x0000000406067836 */ /* 0x000fe20000000000 */
[----:B--2---:R-:W-:-:S07]  /*0820*/  DADD R10, R12, R10 ;  /* 0x000000000c0a7229 */ /* 0x004fce000000000a */
[----:B------:R1:W-:Y:S04]  /*0830*/  STG.E.64 desc[UR6][R2.64], R10 ;  /* 0x0000000a02007986 */ /* 0x0003e8000c101b06 */
.L_x_260:
[----:B------:R-:W-:Y:S05]  /*0840*/  @!P1 EXIT ;  /* 0x000000000000994d */ /* 0x000fea0003800000 */
[----:B-1----:R-:W1:Y:S01]  /*0850*/  LDC.64 R4, c[0x0][0x380] ;  /* 0x0000e000ff047b82 */ /* 0x002e620000000a00 */
[----:B------:R-:W-:Y:S02]  /*0860*/  IMAD.MOV R0, RZ, RZ, -R0 ;  /* 0x000000ffff007224 */ /* 0x000fe400078e0a00 */
[----:B-1----:R-:W-:-:S07]  /*0870*/  IMAD.WIDE.U32 R6, R6, 0x8, R4 ;  /* 0x0000000806067825 */ /* 0x002fce00078e0004 */
.L_x_261:
[----:B------:R-:W-:Y:S01]  /*0880*/  IMAD.MOV.U32 R4, RZ, RZ, R6 ;  /* 0x000000ffff047224 */ /* 0x000fe200078e0006 */
[----:B------:R-:W-:-:S06]  /*0890*/  MOV R5, R7 ;  /* 0x0000000700057202 */ /* 0x000fcc0000000f00 */
[----:B------:R-:W2:Y:S01]  /*08a0*/  LDG.E.64 R4, desc[UR6][R4.64] ;  /* 0x0000000604047981 */ /* 0x000ea2000c1e1b00 */
[----:B------:R-:W-:Y:S01]  /*08b0*/  VIADD R0, R0, 0x1 ;  /* 0x0000000100007836 */ /* 0x000fe20000000000 */
[----:B------:R-:W-:-:S04]  /*08c0*/  IADD3 R6, P1, PT, R6, 0x8, RZ ;  /* 0x0000000806067810 */ /* 0x000fc80007f3e0ff */
[----:B------:R-:W-:Y:S01]  /*08d0*/  ISETP.NE.AND P0, PT, R0, RZ, PT ;  /* 0x000000ff0000720c */ /* 0x000fe20003f05270 */
[----:B------:R-:W-:Y:S01]  /*08e0*/  IMAD.X R7, RZ, RZ, R7, P1 ;  /* 0x000000ffff077224 */ /* 0x000fe200008e0607 */
[----:B-12-45:R-:W-:-:S07]  /*08f0*/  DADD R10, R4, R10 ;  /* 0x00000000040a7229 */ /* 0x036fce000000000a */
[----:B------:R1:W-:Y:S04]  /*0900*/  STG.E.64 desc[UR6][R2.64], R10 ;  /* 0x0000000a02007986 */ /* 0x0003e8000c101b06 */
[----:B------:R-:W-:Y:S05]  /*0910*/  @P0 BRA `(.L_x_261) ;  /* 0xfffffffc00d80947 */ /* 0x000fea000383ffff */
[----:B------:R-:W-:Y:S05]  /*0920*/  EXIT ;  /* 0x000000000000794d */ /* 0x000fea0003800000 */
.L_x_262:
        /* <DEDUP_REMOVED lines=13> */
.L_x_295:


//--------------------- .text._Z6cross3PKdS0_Pd   --------------------------
	.section	.text._Z6cross3PKdS0_Pd,"ax",@progbits
	.align	128
        .global         _Z6cross3PKdS0_Pd
        .type           _Z6cross3PKdS0_Pd,@function
        .size           _Z6cross3PKdS0_Pd,(.L_x_296 - _Z6cross3PKdS0_Pd)
        .other          _Z6cross3PKdS0_Pd,@"STO_CUDA_ENTRY STV_DEFAULT"
_Z6cross3PKdS0_Pd:
.text._Z6cross3PKdS0_Pd:
[----:B------:R-:W-:Y:S01]  /*0000*/  LDC R1, c[0x0][0x37c] ;  /* 0x0000df00ff017b82 */ /* 0x000fe20000000800 */
[----:B------:R-:W0:Y:S07]  /*0010*/  S2R R0, SR_TID.X ;  /* 0x0000000000007919 */ /* 0x000e2e0000002100 */
[----:B------:R-:W1:Y:S01]  /*0020*/  S2UR UR4, SR_CTAID.X ;  /* 0x00000000000479c3 */ /* 0x000e620000002500 */
[----:B------:R-:W1:Y:S02]  /*0030*/  LDCU UR5, c[0x0][0x360] ;  /* 0x00006c00ff0577ac */ /* 0x000e640008000800 */
[----:B-1----:R-:W-:Y:S01]  /*0040*/  UIMAD UR4, UR4, UR5, URZ ;  /* 0x00000005040472a4 */ /* 0x002fe2000f8e02ff */
[----:B0-----:R-:W-:-:S05]  /*0050*/  IADD3 R0, PT, PT, -R0, RZ, RZ ;  /* 0x000000ff00007210 */ /* 0x001fca0007ffe1ff */
[----:B------:R-:W-:-:S13]  /*0060*/  ISETP.NE.AND P0, PT, R0, UR4, PT ;  /* 0x0000000400007c0c */ /* 0x000fda000bf05270 */
[----:B------:R-:W-:Y:S05]  /*0070*/  @P0 EXIT ;  /* 0x000000000000094d */ /* 0x000fea0003800000 */
[----:B------:R-:W0:Y:S01]  /*0080*/  LDC.64 R6, c[0x0][0x380] ;  /* 0x0000e000ff067b82 */ /* 0x000e220000000a00 */
[----:B------:R-:W0:Y:S07]  /*0090*/  LDCU.64 UR4, c[0x0][0x358] ;  /* 0x00006b00ff0477ac */ /* 0x000e2e0008000a00 */
[----:B------:R-:W1:Y:S01]  /*00a0*/  LDC.64 R4, c[0x0][0x388] ;  /* 0x0000e200ff047b82 */ /* 0x000e620000000a00 */
[----:B0-----:R-:W2:Y:S04]  /*00b0*/  LDG.E.64 R12, desc[UR4][R6.64+0x10] ;  /* 0x00001004060c7981 */ /* 0x001ea8000c1e1b00 */
[----:B------:R-:W3:Y:S04]  /*00c0*/  LDG.E.64 R8, desc[UR4][R6.64+0x8] ;  /* 0x0000080406087981 */ /* 0x000ee8000c1e1b00 */
[----:B-1----:R-:W2:Y:S04]  /*00d0*/  LDG.E.64 R14, desc[UR4][R4.64+0x8] ;  /* 0x00000804040e7981 */ /* 0x002ea8000c1e1b00 */
[----:B------:R-:W3:Y:S01]  /*00e0*/  LDG.E.64 R10, desc[UR4][R4.64+0x10] ;  /* 0x00001004040a7981 */ /* 0x000ee2000c1e1b00 */
[----:B------:R-:W0:Y:S01]  /*00f0*/  LDC.64 R2, c[0x0][0x390] ;  /* 0x0000e400ff027b82 */ /* 0x000e220000000a00 */
[----:B--2---:R-:W-:-:S08]  /*0100*/  DMUL R12, R12, R14 ;  /* 0x0000000e0c0c7228 */ /* 0x004fd00000000000 */
[----:B---3--:R-:W-:-:S07]  /*0110*/  DFMA R8, R8, R10, -R12 ;  /* 0x0000000a0808722b */ /* 0x008fce000000080c */
[----:B0-----:R0:W-:Y:S04]  /*0120*/  STG.E.64 desc[UR4][R2.64], R8 ;  /* 0x0000000802007986 */ /* 0x0011e8000c101b04 */
[----:B------:R-:W2:Y:S04]  /*0130*/  LDG.E.64 R14, desc[UR4][R6.64] ;  /* 0x00000004060e7981 */ /* 0x000ea8000c1e1b00 */
[----:B------:R-:W2:Y:S04]  /*0140*/  LDG.E.64 R16, desc[UR4][R4.64+0x10] ;  /* 0x0000100404107981 */ /* 0x000ea8000c1e1b00 */
[----:B------:R-:W3:Y:S04]  /*0150*/  LDG.E.64 R10, desc[UR4][R6.64+0x10] ;  /* 0x00001004060a7981 */ /* 0x000ee8000c1e1b00 */
[----:B------:R-:W3:Y:S01]  /*0160*/  LDG.E.64 R12, desc[UR4][R4.64] ;  /* 0x00000004040c7981 */ /* 0x000ee2000c1e1b00 */
[----:B--2---:R-:W-:-:S08]  /*0170*/  DMUL R14, R14, R16 ;  /* 0x000000100e0e7228 */ /* 0x004fd00000000000 */
[----:B---3--:R-:W-:-:S07]  /*0180*/  DFMA R10, R10, R12, -R14 ;  /* 0x0000000c0a0a722b */ /* 0x008fce000000080e */
[----:B------:R-:W-:Y:S04]  /*0190*/  STG.E.64 desc[UR4][R2.64+0x8], R10 ;  /* 0x0000080a02007986 */ /* 0x000fe8000c101b04 */
[----:B------:R-:W2:Y:S04]  /*01a0*/  LDG.E.64 R14, desc[UR4][R6.64+0x8] ;  /* 0x00000804060e7981 */ /* 0x000ea8000c1e1b00 */
[----:B------:R-:W2:Y:S04]  /*01b0*/  LDG.E.64 R16, desc[UR4][R4.64] ;  /* 0x0000000404107981 */ /* 0x000ea8000c1e1b00 */
[----:B------:R-:W3:Y:S04]  /*01c0*/  LDG.E.64 R12, desc[UR4][R6.64] ;  /* 0x00000004060c7981 */ /* 0x000ee8000c1e1b00 */
[----:B0-----:R-:W3:Y:S01]  /*01d0*/  LDG.E.64 R8, desc[UR4][R4.64+0x8] ;  /* 0x0000080404087981 */ /* 0x001ee2000c1e1b00 */
[----:B--2---:R-:W-:-:S08]  /*01e0*/  DMUL R14, R14, R16 ;  /* 0x000000100e0e7228 */ /* 0x004fd00000000000 */
[----:B---3--:R-:W-:-:S07]  /*01f0*/  DFMA R8, R12, R8, -R14 ;  /* 0x000000080c08722b */ /* 0x008fce000000080e */
[----:B------:R-:W-:Y:S01]  /*0200*/  STG.E.64 desc[UR4][R2.64+0x10], R8 ;  /* 0x0000100802007986 */ /* 0x000fe2000c101b04 */
[----:B------:R-:W-:Y:S05]  /*0210*/  EXIT ;  /* 0x000000000000794d */ /* 0x000fea0003800000 */
.L_x_263:
        /* <DEDUP_REMOVED lines=14> */
.L_x_296:


//--------------------- .nv.global.init           --------------------------
	.section	.nv.global.init,"aw",@progbits
	.align	8
.nv.global.init:
	.type		__cudart_i2opi_d,@object
	.size		__cudart_i2opi_d,(.L_0 - __cudart_i2opi_d)
__cudart_i2opi_d:
        /*0000*/ 	.byte	0x08, 0x5d, 0x8d, 0x1f, 0xb1, 0x5f, 0xfb, 0x6b, 0xea, 0x92, 0x52, 0x8a, 0xf7, 0x39, 0x07, 0x3d
        /* <DEDUP_REMOVED lines=8> */
.L_0:


//--------------------- .nv.shared.reserved.0     --------------------------
	.section	.nv.shared.reserved.0,"aw",@nobits
	.weak		__nv_reservedSMEM_offset_0_alias
	.size		__nv_reservedSMEM_offset_0_alias, 0, 64
	.other		__nv_reservedSMEM_offset_0_alias,@"STO_CUDA_RESERVED_SHARED STV_DEFAULT"
__nv_reservedSMEM_offset_0_alias:
	.zero		0
	.zero		64


//--------------------- .nv.constant0._Z20rasterization_kernelPKdS0_S0_PhPdiii --------------------------
	.section	.nv.constant0._Z20rasterization_kernelPKdS0_S0_PhPdiii,"a",@progbits
	.sectionflags	@""
	.align	4
.nv.constant0._Z20rasterization_kernelPKdS0_S0_PhPdiii:
	.zero		948


//--------------------- .nv.constant0._Z4fillIdEvPT_S0_i --------------------------
	.section	.nv.constant0._Z4fillIdEvPT_S0_i,"a",@progbits
	.sectionflags	@""
	.align	4
.nv.constant0._Z4fillIdEvPT_S0_i:
	.zero		916


//--------------------- .nv.constant0._Z4fillIhEvPT_S0_i --------------------------
	.section	.nv.constant0._Z4fillIhEvPT_S0_i,"a",@progbits
	.sectionflags	@""
	.align	4
.nv.constant0._Z4fillIhEvPT_S0_i:
	.zero		912


//--------------------- .nv.constant0._Z13mvp_transformPKdS0_Pdi --------------------------
	.section	.nv.constant0._Z13mvp_transformPKdS0_Pdi,"a",@progbits
	.sectionflags	@""
	.align	4
.nv.constant0._Z13mvp_transformPKdS0_Pdi:
	.zero		924


//--------------------- .nv.constant0._Z12phong_shaderPKdS0_S0_S0_Pdidddd --------------------------
	.section	.nv.constant0._Z12phong_shaderPKdS0_S0_S0_Pdidddd,"a",@progbits
	.sectionflags	@""
	.align	4
.nv.constant0._Z12phong_shaderPKdS0_S0_S0_Pdidddd:
	.zero		976


//--------------------- .nv.constant0._Z21view_transform_kernelPdddd --------------------------
	.section	.nv.constant0._Z21view_transform_kernelPdddd,"a",@progbits
	.sectionflags	@""
	.align	4
.nv.constant0._Z21view_transform_kernelPdddd:
	.zero		928


//--------------------- .nv.constant0._Z23camera_transform_kernelPdPKdS1_S1_S1_S1_S1_ --------------------------
	.section	.nv.constant0._Z23camera_transform_kernelPdPKdS1_S1_S1_S1_S1_,"a",@progbits
	.sectionflags	@""
	.align	4
.nv.constant0._Z23camera_transform_kernelPdPKdS1_S1_S1_S1_S1_:
	.zero		952


//--------------------- .nv.constant0._Z23device_transform_kernelPddd --------------------------
	.section	.nv.constant0._Z23device_transform_kernelPddd,"a",@progbits
	.sectionflags	@""
	.align	4
.nv.constant0._Z23device_transform_kernelPddd:
	.zero		920


//--------------------- .nv.constant0._Z6matmulPKdS0_Pdiii --------------------------
	.section	.nv.constant0._Z6matmulPKdS0_Pdiii,"a",@progbits
	.sectionflags	@""
	.align	4
.nv.constant0._Z6matmulPKdS0_Pdiii:
	.zero		932


//--------------------- .nv.constant0._Z10scalar_divPKddPdi --------------------------
	.section	.nv.constant0._Z10scalar_divPKddPdi,"a",@progbits
	.sectionflags	@""
	.align	4
.nv.constant0._Z10scalar_divPKddPdi:
	.zero		924


//--------------------- .nv.constant0._Z10scalar_divPKdS0_Pdi --------------------------
	.section	.nv.constant0._Z10scalar_divPKdS0_Pdi,"a",@progbits
	.sectionflags	@""
	.align	4
.nv.constant0._Z10scalar_divPKdS0_Pdi:
	.zero		924


//--------------------- .nv.constant0._Z11scalar_prodPKddPdi --------------------------
	.section	.nv.constant0._Z11scalar_prodPKddPdi,"a",@progbits
	.sectionflags	@""
	.align	4
.nv.constant0._Z11scalar_prodPKddPdi:
	.zero		924


//--------------------- .nv.constant0._Z11scalar_prodPKdS0_Pdi --------------------------
	.section	.nv.constant0._Z11scalar_prodPKdS0_Pdi,"a",@progbits
	.sectionflags	@""
	.align	4
.nv.constant0._Z11scalar_prodPKdS0_Pdi:
	.zero		924


//--------------------- .nv.constant0._Z15elementwise_addPKdS0_Pdi --------------------------
	.section	.nv.constant0._Z15elementwise_addPKdS0_Pdi,"a",@progbits
	.sectionflags	@""
	.align	4
.nv.constant0._Z15elementwise_addPKdS0_Pdi:
	.zero		924


//--------------------- .nv.constant0._Z20elementwise_subtractPKdS0_Pdi --------------------------
	.section	.nv.constant0._Z20elementwise_subtractPKdS0_Pdi,"a",@progbits
	.sectionflags	@""
	.align	4
.nv.constant0._Z20elementwise_subtractPKdS0_Pdi:
	.zero		924


//--------------------- .nv.constant0._Z16elementwise_prodPKdS0_Pdi --------------------------
	.section	.nv.constant0._Z16elementwise_prodPKdS0_Pdi,"a",@progbits
	.sectionflags	@""
	.align	4
.nv.constant0._Z16elementwise_prodPKdS0_Pdi:
	.zero		924


//--------------------- .nv.constant0._Z7l2_normPKdPdi --------------------------
	.section	.nv.constant0._Z7l2_normPKdPdi,"a",@progbits
	.sectionflags	@""
	.align	4
.nv.constant0._Z7l2_normPKdPdi:
	.zero		916


//--------------------- .nv.constant0._Z3sumPKdPdi --------------------------
	.section	.nv.constant0._Z3sumPKdPdi,"a",@progbits
	.sectionflags	@""
	.align	4
.nv.constant0._Z3sumPKdPdi:
	.zero		916


//--------------------- .nv.constant0._Z6cross3PKdS0_Pd --------------------------
	.section	.nv.constant0._Z6cross3PKdS0_Pd,"a",@progbits
	.sectionflags	@""
	.align	4
.nv.constant0._Z6cross3PKdS0_Pd:
	.zero		920


//--------------------- SYMBOLS --------------------------

	.type		.nv.reservedSmem.offset0,@object
	.size		.nv.reservedSmem.offset0,0x4
	.type		malloc,@function
	.type		free,@function
